//
// Generated by NVIDIA NVVM Compiler
//
// Compiler Build ID: CL-36424714
// Cuda compilation tools, release 13.0, V13.0.88
// Based on NVVM 20.0.0
//

.version 9.0
.target sm_100
.address_size 64

	// .globl	_Z34query_and_interpolation_sphere_gpuiiiiiPKfS0_S0_S0_S0_bPf

.visible .entry _Z34query_and_interpolation_sphere_gpuiiiiiPKfS0_S0_S0_S0_bPf(
	.param .u32 _Z34query_and_interpolation_sphere_gpuiiiiiPKfS0_S0_S0_S0_bPf_param_0,
	.param .u32 _Z34query_and_interpolation_sphere_gpuiiiiiPKfS0_S0_S0_S0_bPf_param_1,
	.param .u32 _Z34query_and_interpolation_sphere_gpuiiiiiPKfS0_S0_S0_S0_bPf_param_2,
	.param .u32 _Z34query_and_interpolation_sphere_gpuiiiiiPKfS0_S0_S0_S0_bPf_param_3,
	.param .u32 _Z34query_and_interpolation_sphere_gpuiiiiiPKfS0_S0_S0_S0_bPf_param_4,
	.param .u64 .ptr .align 1 _Z34query_and_interpolation_sphere_gpuiiiiiPKfS0_S0_S0_S0_bPf_param_5,
	.param .u64 .ptr .align 1 _Z34query_and_interpolation_sphere_gpuiiiiiPKfS0_S0_S0_S0_bPf_param_6,
	.param .u64 .ptr .align 1 _Z34query_and_interpolation_sphere_gpuiiiiiPKfS0_S0_S0_S0_bPf_param_7,
	.param .u64 .ptr .align 1 _Z34query_and_interpolation_sphere_gpuiiiiiPKfS0_S0_S0_S0_bPf_param_8,
	.param .u64 .ptr .align 1 _Z34query_and_interpolation_sphere_gpuiiiiiPKfS0_S0_S0_S0_bPf_param_9,
	.param .u8 _Z34query_and_interpolation_sphere_gpuiiiiiPKfS0_S0_S0_S0_bPf_param_10,
	.param .u64 .ptr .align 1 _Z34query_and_interpolation_sphere_gpuiiiiiPKfS0_S0_S0_S0_bPf_param_11
)
{
	.local .align 8 .b8 	__local_depot0[2832];
	.reg .b64 	%SP;
	.reg .b64 	%SPL;
	.reg .pred 	%p<296>;
	.reg .b16 	%rs<150>;
	.reg .b32 	%r<776>;
	.reg .b32 	%f<2009>;
	.reg .b64 	%rd<481>;
	.reg .b64 	%fd<316>;

	mov.u64 	%SPL, __local_depot0;
	ld.param.u32 	%r345, [_Z34query_and_interpolation_sphere_gpuiiiiiPKfS0_S0_S0_S0_bPf_param_1];
	ld.param.u32 	%r346, [_Z34query_and_interpolation_sphere_gpuiiiiiPKfS0_S0_S0_S0_bPf_param_2];
	ld.param.u32 	%r347, [_Z34query_and_interpolation_sphere_gpuiiiiiPKfS0_S0_S0_S0_bPf_param_3];
	ld.param.u32 	%r348, [_Z34query_and_interpolation_sphere_gpuiiiiiPKfS0_S0_S0_S0_bPf_param_4];
	ld.param.u64 	%rd43, [_Z34query_and_interpolation_sphere_gpuiiiiiPKfS0_S0_S0_S0_bPf_param_5];
	ld.param.u64 	%rd46, [_Z34query_and_interpolation_sphere_gpuiiiiiPKfS0_S0_S0_S0_bPf_param_6];
	ld.param.u64 	%rd44, [_Z34query_and_interpolation_sphere_gpuiiiiiPKfS0_S0_S0_S0_bPf_param_7];
	ld.param.u64 	%rd45, [_Z34query_and_interpolation_sphere_gpuiiiiiPKfS0_S0_S0_S0_bPf_param_8];
	ld.param.u64 	%rd47, [_Z34query_and_interpolation_sphere_gpuiiiiiPKfS0_S0_S0_S0_bPf_param_9];
	ld.param.s8 	%rs46, [_Z34query_and_interpolation_sphere_gpuiiiiiPKfS0_S0_S0_S0_bPf_param_10];
	ld.param.u64 	%rd48, [_Z34query_and_interpolation_sphere_gpuiiiiiPKfS0_S0_S0_S0_bPf_param_11];
	cvta.to.global.u64 	%rd1, %rd48;
	cvta.to.global.u64 	%rd2, %rd46;
	cvta.to.global.u64 	%rd49, %rd47;
	add.u64 	%rd3, %SPL, 0;
	add.u64 	%rd4, %SPL, 36;
	add.u64 	%rd5, %SPL, 88;
	add.u64 	%rd6, %SPL, 208;
	add.u64 	%rd7, %SPL, 728;
	add.u64 	%rd8, %SPL, 2128;
	mov.u32 	%r1, %ctaid.x;
	mul.lo.s32 	%r2, %r1, 3;
	mul.wide.u32 	%rd56, %r1, 4;
	add.s64 	%rd57, %rd49, %rd56;
	setp.eq.s32 	%p13, %r348, 2;
	selp.b32 	%r349, 65, 175, %p13;
	setp.eq.s32 	%p14, %r348, 1;
	selp.b32 	%r3, 15, %r349, %p14;
	mul.lo.s32 	%r350, %r346, %r1;
	mul.lo.s32 	%r351, %r350, %r347;
	mul.lo.s32 	%r4, %r351, %r3;
	mov.u32 	%r774, %tid.x;
	mov.u32 	%r6, %ntid.x;
	ld.global.f32 	%f1, [%rd57];
	mul.f32 	%f2, %f1, %f1;
	cvt.f64.f32 	%fd14, %f2;
	mul.f64 	%fd15, %fd14, 0d3FCE04189374BC6A;
	mul.f64 	%fd16, %fd15, 0d3FCE04189374BC6A;
	cvt.rn.f32.f64 	%f3, %fd16;
	mul.f64 	%fd17, %fd14, 0d3FC5B573EAB367A1;
	mul.f64 	%fd18, %fd17, 0d3FC5B573EAB367A1;
	cvt.rn.f32.f64 	%f4, %fd18;
	mov.b32 	%r352, 1;
	st.local.u32 	[%rd3], %r352;
	mov.b32 	%r353, 3;
	st.local.u32 	[%rd3+4], %r353;
	mov.b32 	%r354, 7;
	st.local.u32 	[%rd3+8], %r354;
	mov.b32 	%r355, 12;
	st.local.u32 	[%rd3+12], %r355;
	mov.b32 	%r356, 19;
	st.local.u32 	[%rd3+16], %r356;
	st.local.u32 	[%rd3+20], %r355;
	st.local.u32 	[%rd3+24], %r354;
	st.local.u32 	[%rd3+28], %r353;
	st.local.u32 	[%rd3+32], %r352;
	st.local.u32 	[%rd4], %r352;
	st.local.u32 	[%rd4+4], %r353;
	st.local.u32 	[%rd4+8], %r354;
	st.local.u32 	[%rd4+12], %r355;
	st.local.u32 	[%rd4+16], %r356;
	mov.b32 	%r357, 27;
	st.local.u32 	[%rd4+20], %r357;
	mov.b32 	%r358, 37;
	st.local.u32 	[%rd4+24], %r358;
	st.local.u32 	[%rd4+28], %r357;
	st.local.u32 	[%rd4+32], %r356;
	st.local.u32 	[%rd4+36], %r355;
	st.local.u32 	[%rd4+40], %r354;
	st.local.u32 	[%rd4+44], %r353;
	st.local.u32 	[%rd4+48], %r352;
	mov.f32 	%f78, 0f00000000;
	st.local.v2.f32 	[%rd5], {%f78, %f78};
	mov.f32 	%f79, 0f3E93D07D;
	mov.f32 	%f80, 0f3F000000;
	st.local.v2.f32 	[%rd5+8], {%f80, %f79};
	mov.f32 	%f81, 0fBF000000;
	st.local.v2.f32 	[%rd5+16], {%f81, %f79};
	mov.f32 	%f82, 0fBF13D07D;
	st.local.v2.f32 	[%rd5+24], {%f78, %f82};
	st.local.v2.f32 	[%rd5+32], {%f78, %f78};
	mov.f32 	%f83, 0f3F800000;
	st.local.v2.f32 	[%rd5+40], {%f83, %f78};
	mov.f32 	%f84, 0f3F5DB22D;
	st.local.v2.f32 	[%rd5+48], {%f80, %f84};
	st.local.v2.f32 	[%rd5+56], {%f81, %f84};
	mov.f32 	%f85, 0fBF800000;
	st.local.v2.f32 	[%rd5+64], {%f85, %f78};
	mov.f32 	%f86, 0fBF5DB22D;
	st.local.v2.f32 	[%rd5+72], {%f81, %f86};
	st.local.v2.f32 	[%rd5+80], {%f80, %f86};
	st.local.v2.f32 	[%rd5+88], {%f80, %f79};
	st.local.v2.f32 	[%rd5+96], {%f81, %f79};
	st.local.v2.f32 	[%rd5+104], {%f78, %f82};
	st.local.v2.f32 	[%rd5+112], {%f78, %f78};
	st.local.v2.f32 	[%rd6], {%f78, %f78};
	mov.f32 	%f87, 0f3E13C361;
	mov.f32 	%f88, 0f3E800000;
	st.local.v2.f32 	[%rd6+8], {%f88, %f87};
	mov.f32 	%f89, 0fBE800000;
	st.local.v2.f32 	[%rd6+16], {%f89, %f87};
	st.local.v2.f32 	[%rd6+24], {%f78, %f79};
	st.local.v2.f32 	[%rd6+32], {%f78, %f78};
	st.local.v2.f32 	[%rd6+40], {%f80, %f78};
	mov.f32 	%f90, 0f3EDDB22D;
	st.local.v2.f32 	[%rd6+48], {%f88, %f90};
	st.local.v2.f32 	[%rd6+56], {%f89, %f90};
	st.local.v2.f32 	[%rd6+64], {%f81, %f78};
	mov.f32 	%f91, 0fBEDDB22D;
	st.local.v2.f32 	[%rd6+72], {%f89, %f91};
	st.local.v2.f32 	[%rd6+80], {%f88, %f91};
	st.local.v2.f32 	[%rd6+88], {%f88, %f87};
	st.local.v2.f32 	[%rd6+96], {%f89, %f87};
	st.local.v2.f32 	[%rd6+104], {%f78, %f79};
	mov.f32 	%f92, 0f3F400000;
	st.local.v2.f32 	[%rd6+112], {%f92, %f87};
	mov.f32 	%f93, 0f3F13D07D;
	st.local.v2.f32 	[%rd6+120], {%f80, %f93};
	st.local.v2.f32 	[%rd6+128], {%f78, %f93};
	st.local.v2.f32 	[%rd6+136], {%f81, %f93};
	mov.f32 	%f94, 0fBF400000;
	st.local.v2.f32 	[%rd6+144], {%f94, %f87};
	mov.f32 	%f95, 0fBE93D07D;
	st.local.v2.f32 	[%rd6+152], {%f81, %f95};
	mov.f32 	%f96, 0fBF38C155;
	st.local.v2.f32 	[%rd6+160], {%f89, %f96};
	st.local.v2.f32 	[%rd6+168], {%f88, %f96};
	st.local.v2.f32 	[%rd6+176], {%f80, %f95};
	st.local.v2.f32 	[%rd6+184], {%f78, %f78};
	st.local.v2.f32 	[%rd6+192], {%f80, %f78};
	st.local.v2.f32 	[%rd6+200], {%f88, %f90};
	st.local.v2.f32 	[%rd6+208], {%f89, %f90};
	st.local.v2.f32 	[%rd6+216], {%f89, %f91};
	st.local.v2.f32 	[%rd6+224], {%f88, %f91};
	st.local.v2.f32 	[%rd6+232], {%f80, %f78};
	st.local.v2.f32 	[%rd6+240], {%f83, %f78};
	st.local.v2.f32 	[%rd6+248], {%f92, %f90};
	st.local.v2.f32 	[%rd6+256], {%f80, %f84};
	st.local.v2.f32 	[%rd6+264], {%f78, %f84};
	st.local.v2.f32 	[%rd6+272], {%f81, %f84};
	st.local.v2.f32 	[%rd6+280], {%f94, %f90};
	st.local.v2.f32 	[%rd6+288], {%f85, %f78};
	st.local.v2.f32 	[%rd6+296], {%f94, %f91};
	st.local.v2.f32 	[%rd6+304], {%f81, %f86};
	st.local.v2.f32 	[%rd6+312], {%f78, %f86};
	st.local.v2.f32 	[%rd6+320], {%f80, %f86};
	st.local.v2.f32 	[%rd6+328], {%f92, %f91};
	st.local.v2.f32 	[%rd6+336], {%f88, %f87};
	st.local.v2.f32 	[%rd6+344], {%f89, %f87};
	st.local.v2.f32 	[%rd6+352], {%f78, %f79};
	st.local.v2.f32 	[%rd6+360], {%f92, %f87};
	st.local.v2.f32 	[%rd6+368], {%f80, %f93};
	st.local.v2.f32 	[%rd6+376], {%f78, %f93};
	st.local.v2.f32 	[%rd6+384], {%f81, %f93};
	st.local.v2.f32 	[%rd6+392], {%f94, %f87};
	st.local.v2.f32 	[%rd6+400], {%f81, %f95};
	st.local.v2.f32 	[%rd6+408], {%f89, %f96};
	st.local.v2.f32 	[%rd6+416], {%f88, %f96};
	st.local.v2.f32 	[%rd6+424], {%f80, %f95};
	st.local.v2.f32 	[%rd6+432], {%f78, %f78};
	st.local.v2.f32 	[%rd6+440], {%f80, %f78};
	st.local.v2.f32 	[%rd6+448], {%f88, %f90};
	st.local.v2.f32 	[%rd6+456], {%f89, %f90};
	st.local.v2.f32 	[%rd6+464], {%f81, %f78};
	st.local.v2.f32 	[%rd6+472], {%f89, %f91};
	st.local.v2.f32 	[%rd6+480], {%f88, %f91};
	st.local.v2.f32 	[%rd6+488], {%f80, %f79};
	st.local.v2.f32 	[%rd6+496], {%f81, %f79};
	st.local.v2.f32 	[%rd6+504], {%f78, %f82};
	st.local.v2.f32 	[%rd6+512], {%f78, %f78};
	st.local.v2.f32 	[%rd7], {%f78, %f78};
	mov.f32 	%f97, 0f3DC50481;
	mov.f32 	%f98, 0f3E2AB368;
	st.local.v2.f32 	[%rd7+8], {%f98, %f97};
	mov.f32 	%f99, 0fBE2AB368;
	st.local.v2.f32 	[%rd7+16], {%f99, %f97};
	mov.f32 	%f100, 0f3E451EB8;
	st.local.v2.f32 	[%rd7+24], {%f78, %f100};
	st.local.v2.f32 	[%rd7+32], {%f78, %f78};
	mov.f32 	%f101, 0f3EAAA64C;
	st.local.v2.f32 	[%rd7+40], {%f101, %f78};
	st.local.v2.f32 	[%rd7+48], {%f98, %f79};
	st.local.v2.f32 	[%rd7+56], {%f99, %f79};
	mov.f32 	%f102, 0fBEAAA64C;
	st.local.v2.f32 	[%rd7+64], {%f102, %f78};
	st.local.v2.f32 	[%rd7+72], {%f99, %f95};
	st.local.v2.f32 	[%rd7+80], {%f98, %f95};
	st.local.v2.f32 	[%rd7+88], {%f98, %f97};
	st.local.v2.f32 	[%rd7+96], {%f99, %f97};
	st.local.v2.f32 	[%rd7+104], {%f78, %f100};
	st.local.v2.f32 	[%rd7+112], {%f80, %f97};
	mov.f32 	%f103, 0f3EC5119D;
	st.local.v2.f32 	[%rd7+120], {%f101, %f103};
	st.local.v2.f32 	[%rd7+128], {%f78, %f103};
	st.local.v2.f32 	[%rd7+136], {%f102, %f103};
	st.local.v2.f32 	[%rd7+144], {%f81, %f97};
	mov.f32 	%f104, 0fBE451EB8;
	st.local.v2.f32 	[%rd7+152], {%f102, %f104};
	mov.f32 	%f105, 0fBEF652BD;
	st.local.v2.f32 	[%rd7+160], {%f99, %f105};
	st.local.v2.f32 	[%rd7+168], {%f98, %f105};
	st.local.v2.f32 	[%rd7+176], {%f101, %f104};
	st.local.v2.f32 	[%rd7+184], {%f78, %f78};
	st.local.v2.f32 	[%rd7+192], {%f101, %f78};
	st.local.v2.f32 	[%rd7+200], {%f98, %f79};
	st.local.v2.f32 	[%rd7+208], {%f99, %f79};
	st.local.v2.f32 	[%rd7+216], {%f99, %f95};
	st.local.v2.f32 	[%rd7+224], {%f98, %f95};
	st.local.v2.f32 	[%rd7+232], {%f101, %f78};
	mov.f32 	%f106, 0f3F2AACDA;
	st.local.v2.f32 	[%rd7+240], {%f106, %f78};
	st.local.v2.f32 	[%rd7+248], {%f80, %f79};
	mov.f32 	%f107, 0f3F13C9EF;
	st.local.v2.f32 	[%rd7+256], {%f101, %f107};
	st.local.v2.f32 	[%rd7+264], {%f78, %f107};
	st.local.v2.f32 	[%rd7+272], {%f102, %f107};
	st.local.v2.f32 	[%rd7+280], {%f81, %f79};
	mov.f32 	%f108, 0fBF2AACDA;
	st.local.v2.f32 	[%rd7+288], {%f108, %f78};
	st.local.v2.f32 	[%rd7+296], {%f81, %f95};
	mov.f32 	%f109, 0fBF13C9EF;
	st.local.v2.f32 	[%rd7+304], {%f102, %f109};
	st.local.v2.f32 	[%rd7+312], {%f78, %f109};
	st.local.v2.f32 	[%rd7+320], {%f101, %f109};
	st.local.v2.f32 	[%rd7+328], {%f80, %f95};
	st.local.v2.f32 	[%rd7+336], {%f98, %f97};
	st.local.v2.f32 	[%rd7+344], {%f99, %f97};
	st.local.v2.f32 	[%rd7+352], {%f78, %f100};
	st.local.v2.f32 	[%rd7+360], {%f80, %f97};
	st.local.v2.f32 	[%rd7+368], {%f101, %f103};
	st.local.v2.f32 	[%rd7+376], {%f78, %f103};
	st.local.v2.f32 	[%rd7+384], {%f102, %f103};
	st.local.v2.f32 	[%rd7+392], {%f81, %f97};
	st.local.v2.f32 	[%rd7+400], {%f102, %f104};
	st.local.v2.f32 	[%rd7+408], {%f99, %f105};
	st.local.v2.f32 	[%rd7+416], {%f98, %f105};
	st.local.v2.f32 	[%rd7+424], {%f101, %f104};
	mov.f32 	%f110, 0f3F555326;
	st.local.v2.f32 	[%rd7+432], {%f110, %f97};
	st.local.v2.f32 	[%rd7+440], {%f106, %f103};
	mov.f32 	%f111, 0f3F2C710D;
	st.local.v2.f32 	[%rd7+448], {%f80, %f111};
	st.local.v2.f32 	[%rd7+456], {%f98, %f111};
	st.local.v2.f32 	[%rd7+464], {%f99, %f111};
	st.local.v2.f32 	[%rd7+472], {%f81, %f111};
	st.local.v2.f32 	[%rd7+480], {%f108, %f103};
	mov.f32 	%f112, 0fBF555326;
	st.local.v2.f32 	[%rd7+488], {%f112, %f97};
	st.local.v2.f32 	[%rd7+496], {%f108, %f104};
	st.local.v2.f32 	[%rd7+504], {%f81, %f105};
	mov.f32 	%f113, 0fBF45119D;
	st.local.v2.f32 	[%rd7+512], {%f102, %f113};
	st.local.v2.f32 	[%rd7+520], {%f78, %f113};
	st.local.v2.f32 	[%rd7+528], {%f101, %f113};
	st.local.v2.f32 	[%rd7+536], {%f80, %f105};
	st.local.v2.f32 	[%rd7+544], {%f106, %f104};
	st.local.v2.f32 	[%rd7+552], {%f78, %f78};
	st.local.v2.f32 	[%rd7+560], {%f101, %f78};
	st.local.v2.f32 	[%rd7+568], {%f98, %f79};
	st.local.v2.f32 	[%rd7+576], {%f99, %f79};
	st.local.v2.f32 	[%rd7+584], {%f99, %f95};
	st.local.v2.f32 	[%rd7+592], {%f98, %f95};
	st.local.v2.f32 	[%rd7+600], {%f101, %f78};
	st.local.v2.f32 	[%rd7+608], {%f106, %f78};
	st.local.v2.f32 	[%rd7+616], {%f80, %f79};
	st.local.v2.f32 	[%rd7+624], {%f101, %f107};
	st.local.v2.f32 	[%rd7+632], {%f78, %f107};
	st.local.v2.f32 	[%rd7+640], {%f102, %f107};
	st.local.v2.f32 	[%rd7+648], {%f81, %f79};
	st.local.v2.f32 	[%rd7+656], {%f108, %f78};
	st.local.v2.f32 	[%rd7+664], {%f81, %f95};
	st.local.v2.f32 	[%rd7+672], {%f102, %f109};
	st.local.v2.f32 	[%rd7+680], {%f78, %f109};
	st.local.v2.f32 	[%rd7+688], {%f101, %f109};
	st.local.v2.f32 	[%rd7+696], {%f80, %f95};
	st.local.v2.f32 	[%rd7+704], {%f83, %f78};
	st.local.v2.f32 	[%rd7+712], {%f110, %f79};
	st.local.v2.f32 	[%rd7+720], {%f106, %f93};
	st.local.v2.f32 	[%rd7+728], {%f80, %f84};
	st.local.v2.f32 	[%rd7+736], {%f98, %f84};
	st.local.v2.f32 	[%rd7+744], {%f99, %f84};
	st.local.v2.f32 	[%rd7+752], {%f81, %f84};
	st.local.v2.f32 	[%rd7+760], {%f108, %f93};
	st.local.v2.f32 	[%rd7+768], {%f112, %f79};
	st.local.v2.f32 	[%rd7+776], {%f85, %f78};
	st.local.v2.f32 	[%rd7+784], {%f112, %f95};
	st.local.v2.f32 	[%rd7+792], {%f108, %f82};
	st.local.v2.f32 	[%rd7+800], {%f81, %f86};
	st.local.v2.f32 	[%rd7+808], {%f99, %f86};
	st.local.v2.f32 	[%rd7+816], {%f98, %f86};
	st.local.v2.f32 	[%rd7+824], {%f80, %f86};
	st.local.v2.f32 	[%rd7+832], {%f106, %f82};
	st.local.v2.f32 	[%rd7+840], {%f110, %f95};
	st.local.v2.f32 	[%rd7+848], {%f98, %f97};
	st.local.v2.f32 	[%rd7+856], {%f99, %f97};
	st.local.v2.f32 	[%rd7+864], {%f78, %f100};
	st.local.v2.f32 	[%rd7+872], {%f80, %f97};
	st.local.v2.f32 	[%rd7+880], {%f101, %f103};
	st.local.v2.f32 	[%rd7+888], {%f78, %f103};
	st.local.v2.f32 	[%rd7+896], {%f102, %f103};
	st.local.v2.f32 	[%rd7+904], {%f81, %f97};
	st.local.v2.f32 	[%rd7+912], {%f102, %f104};
	st.local.v2.f32 	[%rd7+920], {%f99, %f105};
	st.local.v2.f32 	[%rd7+928], {%f98, %f105};
	st.local.v2.f32 	[%rd7+936], {%f101, %f104};
	st.local.v2.f32 	[%rd7+944], {%f110, %f97};
	st.local.v2.f32 	[%rd7+952], {%f106, %f103};
	st.local.v2.f32 	[%rd7+960], {%f80, %f111};
	st.local.v2.f32 	[%rd7+968], {%f98, %f111};
	st.local.v2.f32 	[%rd7+976], {%f99, %f111};
	st.local.v2.f32 	[%rd7+984], {%f81, %f111};
	st.local.v2.f32 	[%rd7+992], {%f108, %f103};
	st.local.v2.f32 	[%rd7+1000], {%f112, %f97};
	st.local.v2.f32 	[%rd7+1008], {%f108, %f104};
	st.local.v2.f32 	[%rd7+1016], {%f81, %f105};
	st.local.v2.f32 	[%rd7+1024], {%f102, %f113};
	st.local.v2.f32 	[%rd7+1032], {%f78, %f113};
	st.local.v2.f32 	[%rd7+1040], {%f101, %f113};
	st.local.v2.f32 	[%rd7+1048], {%f80, %f105};
	st.local.v2.f32 	[%rd7+1056], {%f106, %f104};
	st.local.v2.f32 	[%rd7+1064], {%f78, %f78};
	st.local.v2.f32 	[%rd7+1072], {%f101, %f78};
	st.local.v2.f32 	[%rd7+1080], {%f98, %f79};
	st.local.v2.f32 	[%rd7+1088], {%f99, %f79};
	st.local.v2.f32 	[%rd7+1096], {%f99, %f95};
	st.local.v2.f32 	[%rd7+1104], {%f98, %f95};
	st.local.v2.f32 	[%rd7+1112], {%f101, %f78};
	st.local.v2.f32 	[%rd7+1120], {%f106, %f78};
	st.local.v2.f32 	[%rd7+1128], {%f80, %f79};
	st.local.v2.f32 	[%rd7+1136], {%f101, %f107};
	st.local.v2.f32 	[%rd7+1144], {%f78, %f107};
	st.local.v2.f32 	[%rd7+1152], {%f102, %f107};
	st.local.v2.f32 	[%rd7+1160], {%f81, %f79};
	st.local.v2.f32 	[%rd7+1168], {%f108, %f78};
	st.local.v2.f32 	[%rd7+1176], {%f81, %f95};
	st.local.v2.f32 	[%rd7+1184], {%f102, %f109};
	st.local.v2.f32 	[%rd7+1192], {%f78, %f109};
	st.local.v2.f32 	[%rd7+1200], {%f101, %f109};
	st.local.v2.f32 	[%rd7+1208], {%f80, %f95};
	st.local.v2.f32 	[%rd7+1216], {%f98, %f97};
	st.local.v2.f32 	[%rd7+1224], {%f99, %f97};
	st.local.v2.f32 	[%rd7+1232], {%f78, %f100};
	st.local.v2.f32 	[%rd7+1240], {%f80, %f97};
	st.local.v2.f32 	[%rd7+1248], {%f101, %f103};
	st.local.v2.f32 	[%rd7+1256], {%f78, %f103};
	st.local.v2.f32 	[%rd7+1264], {%f102, %f103};
	st.local.v2.f32 	[%rd7+1272], {%f81, %f97};
	st.local.v2.f32 	[%rd7+1280], {%f102, %f104};
	st.local.v2.f32 	[%rd7+1288], {%f99, %f105};
	st.local.v2.f32 	[%rd7+1296], {%f98, %f105};
	st.local.v2.f32 	[%rd7+1304], {%f101, %f104};
	st.local.v2.f32 	[%rd7+1312], {%f78, %f78};
	st.local.v2.f32 	[%rd7+1320], {%f101, %f78};
	st.local.v2.f32 	[%rd7+1328], {%f98, %f79};
	st.local.v2.f32 	[%rd7+1336], {%f99, %f79};
	st.local.v2.f32 	[%rd7+1344], {%f102, %f78};
	st.local.v2.f32 	[%rd7+1352], {%f99, %f95};
	st.local.v2.f32 	[%rd7+1360], {%f98, %f95};
	st.local.v2.f32 	[%rd7+1368], {%f98, %f97};
	st.local.v2.f32 	[%rd7+1376], {%f99, %f97};
	st.local.v2.f32 	[%rd7+1384], {%f78, %f100};
	st.local.v2.f32 	[%rd7+1392], {%f78, %f78};
	setp.ge.s32 	%p15, %r774, %r346;
	@%p15 bra 	$L__BB0_333;
	mul.wide.s32 	%rd58, %r4, 4;
	add.s64 	%rd9, %rd1, %rd58;
	setp.lt.s32 	%p16, %r345, 1;
	@%p16 bra 	$L__BB0_291;
	ld.param.u32 	%r595, [_Z34query_and_interpolation_sphere_gpuiiiiiPKfS0_S0_S0_S0_bPf_param_2];
	mul.lo.s32 	%r392, %r345, %r1;
	mul.lo.s32 	%r393, %r392, %r347;
	mul.wide.s32 	%rd77, %r393, 4;
	add.s64 	%rd10, %rd2, %rd77;
	add.s32 	%r7, %r347, -1;
	and.b32  	%r8, %r347, 7;
	add.s32 	%r9, %r8, -1;
	and.b32  	%r10, %r347, 3;
	add.s32 	%r11, %r10, -1;
	add.s32 	%r394, %r347, -3;
	add.s32 	%r12, %r347, -4;
	add.s32 	%r395, %r347, 5;
	and.b32  	%r396, %r395, 7;
	add.s32 	%r13, %r396, -1;
	add.s32 	%r397, %r347, 1;
	and.b32  	%r398, %r397, 3;
	add.s32 	%r14, %r398, -1;
	and.b32  	%r15, %r347, 2147483640;
	and.b32  	%r16, %r347, 1;
	mul.f32 	%f144, %f1, 0fC0000000;
	cvt.f64.f32 	%fd56, %f144;
	mul.f64 	%fd57, %fd56, 0d4010000000000000;
	div.rn.f64 	%fd1, %fd57, 0d4008000000000000;
	neg.f32 	%f145, %f1;
	cvt.f64.f32 	%fd58, %f145;
	mul.f64 	%fd59, %fd58, 0d4010000000000000;
	div.rn.f64 	%fd2, %fd59, 0d4008000000000000;
	mul.f32 	%f146, %f1, 0f00000000;
	cvt.f64.f32 	%fd60, %f146;
	mul.f64 	%fd61, %fd60, 0d4010000000000000;
	div.rn.f64 	%fd3, %fd61, 0d4008000000000000;
	cvt.f64.f32 	%fd62, %f1;
	mul.f64 	%fd63, %fd62, 0d4010000000000000;
	div.rn.f64 	%fd4, %fd63, 0d4008000000000000;
	add.f32 	%f147, %f1, %f1;
	cvt.f64.f32 	%fd64, %f147;
	mul.f64 	%fd65, %fd64, 0d4010000000000000;
	div.rn.f64 	%fd5, %fd65, 0d4008000000000000;
	mul.f32 	%f148, %f146, 0f40800000;
	cvt.f64.f32 	%fd66, %f148;
	div.rn.f64 	%fd6, %fd66, 0d4003989374BC6A7F;
	and.b32  	%r17, %r394, 7;
	and.b32  	%r18, %r394, -8;
	and.b32  	%r19, %r395, 3;
	neg.s32 	%r20, %r15;
	add.s64 	%rd79, %rd58, %rd1;
	add.s64 	%rd11, %rd79, 16;
	mul.f32 	%f149, %f1, 0f41800000;
	mul.f32 	%f5, %f1, %f149;
	cvt.s64.s32 	%rd12, %r392;
	mul.lo.s32 	%r399, %r2, %r595;
	cvt.s64.s32 	%rd13, %r399;
	mul.lo.s32 	%r400, %r2, %r345;
	cvt.s64.s32 	%rd14, %r400;
	cvta.to.global.u64 	%rd15, %rd44;
	cvta.to.global.u64 	%rd16, %rd43;
	cvta.to.global.u64 	%rd17, %rd45;
$L__BB0_3:
	setp.lt.s32 	%p45, %r347, 1;
	mov.b32 	%r401, 0;
	st.local.u32 	[%rd8], %r401;
	st.local.u32 	[%rd8+4], %r401;
	st.local.u32 	[%rd8+8], %r401;
	st.local.u32 	[%rd8+12], %r401;
	st.local.u32 	[%rd8+16], %r401;
	st.local.u32 	[%rd8+20], %r401;
	st.local.u32 	[%rd8+24], %r401;
	st.local.u32 	[%rd8+28], %r401;
	st.local.u32 	[%rd8+32], %r401;
	st.local.u32 	[%rd8+36], %r401;
	st.local.u32 	[%rd8+40], %r401;
	st.local.u32 	[%rd8+44], %r401;
	st.local.u32 	[%rd8+48], %r401;
	st.local.u32 	[%rd8+52], %r401;
	st.local.u32 	[%rd8+56], %r401;
	st.local.u32 	[%rd8+60], %r401;
	st.local.u32 	[%rd8+64], %r401;
	st.local.u32 	[%rd8+68], %r401;
	st.local.u32 	[%rd8+72], %r401;
	st.local.u32 	[%rd8+76], %r401;
	st.local.u32 	[%rd8+80], %r401;
	st.local.u32 	[%rd8+84], %r401;
	st.local.u32 	[%rd8+88], %r401;
	st.local.u32 	[%rd8+92], %r401;
	st.local.u32 	[%rd8+96], %r401;
	st.local.u32 	[%rd8+100], %r401;
	st.local.u32 	[%rd8+104], %r401;
	st.local.u32 	[%rd8+108], %r401;
	st.local.u32 	[%rd8+112], %r401;
	st.local.u32 	[%rd8+116], %r401;
	st.local.u32 	[%rd8+120], %r401;
	st.local.u32 	[%rd8+124], %r401;
	st.local.u32 	[%rd8+128], %r401;
	st.local.u32 	[%rd8+132], %r401;
	st.local.u32 	[%rd8+136], %r401;
	st.local.u32 	[%rd8+140], %r401;
	st.local.u32 	[%rd8+144], %r401;
	st.local.u32 	[%rd8+148], %r401;
	st.local.u32 	[%rd8+152], %r401;
	st.local.u32 	[%rd8+156], %r401;
	st.local.u32 	[%rd8+160], %r401;
	st.local.u32 	[%rd8+164], %r401;
	st.local.u32 	[%rd8+168], %r401;
	st.local.u32 	[%rd8+172], %r401;
	st.local.u32 	[%rd8+176], %r401;
	st.local.u32 	[%rd8+180], %r401;
	st.local.u32 	[%rd8+184], %r401;
	st.local.u32 	[%rd8+188], %r401;
	st.local.u32 	[%rd8+192], %r401;
	st.local.u32 	[%rd8+196], %r401;
	st.local.u32 	[%rd8+200], %r401;
	st.local.u32 	[%rd8+204], %r401;
	st.local.u32 	[%rd8+208], %r401;
	st.local.u32 	[%rd8+212], %r401;
	st.local.u32 	[%rd8+216], %r401;
	st.local.u32 	[%rd8+220], %r401;
	st.local.u32 	[%rd8+224], %r401;
	st.local.u32 	[%rd8+228], %r401;
	st.local.u32 	[%rd8+232], %r401;
	st.local.u32 	[%rd8+236], %r401;
	st.local.u32 	[%rd8+240], %r401;
	st.local.u32 	[%rd8+244], %r401;
	st.local.u32 	[%rd8+248], %r401;
	st.local.u32 	[%rd8+252], %r401;
	st.local.u32 	[%rd8+256], %r401;
	st.local.u32 	[%rd8+260], %r401;
	st.local.u32 	[%rd8+264], %r401;
	st.local.u32 	[%rd8+268], %r401;
	st.local.u32 	[%rd8+272], %r401;
	st.local.u32 	[%rd8+276], %r401;
	st.local.u32 	[%rd8+280], %r401;
	st.local.u32 	[%rd8+284], %r401;
	st.local.u32 	[%rd8+288], %r401;
	st.local.u32 	[%rd8+292], %r401;
	st.local.u32 	[%rd8+296], %r401;
	st.local.u32 	[%rd8+300], %r401;
	st.local.u32 	[%rd8+304], %r401;
	st.local.u32 	[%rd8+308], %r401;
	st.local.u32 	[%rd8+312], %r401;
	st.local.u32 	[%rd8+316], %r401;
	st.local.u32 	[%rd8+320], %r401;
	st.local.u32 	[%rd8+324], %r401;
	st.local.u32 	[%rd8+328], %r401;
	st.local.u32 	[%rd8+332], %r401;
	st.local.u32 	[%rd8+336], %r401;
	st.local.u32 	[%rd8+340], %r401;
	st.local.u32 	[%rd8+344], %r401;
	st.local.u32 	[%rd8+348], %r401;
	st.local.u32 	[%rd8+352], %r401;
	st.local.u32 	[%rd8+356], %r401;
	st.local.u32 	[%rd8+360], %r401;
	st.local.u32 	[%rd8+364], %r401;
	st.local.u32 	[%rd8+368], %r401;
	st.local.u32 	[%rd8+372], %r401;
	st.local.u32 	[%rd8+376], %r401;
	st.local.u32 	[%rd8+380], %r401;
	st.local.u32 	[%rd8+384], %r401;
	st.local.u32 	[%rd8+388], %r401;
	st.local.u32 	[%rd8+392], %r401;
	st.local.u32 	[%rd8+396], %r401;
	st.local.u32 	[%rd8+400], %r401;
	st.local.u32 	[%rd8+404], %r401;
	st.local.u32 	[%rd8+408], %r401;
	st.local.u32 	[%rd8+412], %r401;
	st.local.u32 	[%rd8+416], %r401;
	st.local.u32 	[%rd8+420], %r401;
	st.local.u32 	[%rd8+424], %r401;
	st.local.u32 	[%rd8+428], %r401;
	st.local.u32 	[%rd8+432], %r401;
	st.local.u32 	[%rd8+436], %r401;
	st.local.u32 	[%rd8+440], %r401;
	st.local.u32 	[%rd8+444], %r401;
	st.local.u32 	[%rd8+448], %r401;
	st.local.u32 	[%rd8+452], %r401;
	st.local.u32 	[%rd8+456], %r401;
	st.local.u32 	[%rd8+460], %r401;
	st.local.u32 	[%rd8+464], %r401;
	st.local.u32 	[%rd8+468], %r401;
	st.local.u32 	[%rd8+472], %r401;
	st.local.u32 	[%rd8+476], %r401;
	st.local.u32 	[%rd8+480], %r401;
	st.local.u32 	[%rd8+484], %r401;
	st.local.u32 	[%rd8+488], %r401;
	st.local.u32 	[%rd8+492], %r401;
	st.local.u32 	[%rd8+496], %r401;
	st.local.u32 	[%rd8+500], %r401;
	st.local.u32 	[%rd8+504], %r401;
	st.local.u32 	[%rd8+508], %r401;
	st.local.u32 	[%rd8+512], %r401;
	st.local.u32 	[%rd8+516], %r401;
	st.local.u32 	[%rd8+520], %r401;
	st.local.u32 	[%rd8+524], %r401;
	st.local.u32 	[%rd8+528], %r401;
	st.local.u32 	[%rd8+532], %r401;
	st.local.u32 	[%rd8+536], %r401;
	st.local.u32 	[%rd8+540], %r401;
	st.local.u32 	[%rd8+544], %r401;
	st.local.u32 	[%rd8+548], %r401;
	st.local.u32 	[%rd8+552], %r401;
	st.local.u32 	[%rd8+556], %r401;
	st.local.u32 	[%rd8+560], %r401;
	st.local.u32 	[%rd8+564], %r401;
	st.local.u32 	[%rd8+568], %r401;
	st.local.u32 	[%rd8+572], %r401;
	st.local.u32 	[%rd8+576], %r401;
	st.local.u32 	[%rd8+580], %r401;
	st.local.u32 	[%rd8+584], %r401;
	st.local.u32 	[%rd8+588], %r401;
	st.local.u32 	[%rd8+592], %r401;
	st.local.u32 	[%rd8+596], %r401;
	st.local.u32 	[%rd8+600], %r401;
	st.local.u32 	[%rd8+604], %r401;
	st.local.u32 	[%rd8+608], %r401;
	st.local.u32 	[%rd8+612], %r401;
	st.local.u32 	[%rd8+616], %r401;
	st.local.u32 	[%rd8+620], %r401;
	st.local.u32 	[%rd8+624], %r401;
	st.local.u32 	[%rd8+628], %r401;
	st.local.u32 	[%rd8+632], %r401;
	st.local.u32 	[%rd8+636], %r401;
	st.local.u32 	[%rd8+640], %r401;
	st.local.u32 	[%rd8+644], %r401;
	st.local.u32 	[%rd8+648], %r401;
	st.local.u32 	[%rd8+652], %r401;
	st.local.u32 	[%rd8+656], %r401;
	st.local.u32 	[%rd8+660], %r401;
	st.local.u32 	[%rd8+664], %r401;
	st.local.u32 	[%rd8+668], %r401;
	st.local.u32 	[%rd8+672], %r401;
	st.local.u32 	[%rd8+676], %r401;
	st.local.u32 	[%rd8+680], %r401;
	st.local.u32 	[%rd8+684], %r401;
	st.local.u32 	[%rd8+688], %r401;
	st.local.u32 	[%rd8+692], %r401;
	st.local.u32 	[%rd8+696], %r401;
	mul.lo.s32 	%r22, %r774, %r3;
	@%p45 bra 	$L__BB0_66;
	mov.b32 	%r636, 0;
$L__BB0_5:
	setp.lt.u32 	%p46, %r7, 7;
	add.s32 	%r404, %r636, %r22;
	mul.lo.s32 	%r86, %r404, %r347;
	mov.b32 	%r640, 0;
	mov.u32 	%r637, %r86;
	mov.u32 	%r638, %r20;
	@%p46 bra 	$L__BB0_57;
	bra.uni 	$L__BB0_56;
$L__BB0_6:
	ld.global.f32 	%f6, [%rd25];
	ld.global.f32 	%f7, [%rd25+4];
	ld.global.f32 	%f8, [%rd25+8];
	mul.lo.s32 	%r415, %r23, 3;
	cvt.u64.u32 	%rd92, %r415;
	add.s64 	%rd93, %rd14, %rd92;
	shl.b64 	%rd94, %rd93, 2;
	add.s64 	%rd95, %rd16, %rd94;
	ld.global.f32 	%f9, [%rd95];
	ld.global.f32 	%f10, [%rd95+4];
	ld.global.f32 	%f11, [%rd95+8];
	sub.f32 	%f150, %f6, %f9;
	sub.f32 	%f151, %f7, %f10;
	mul.f32 	%f152, %f151, %f151;
	fma.rn.f32 	%f153, %f150, %f150, %f152;
	sub.f32 	%f154, %f8, %f11;
	fma.rn.f32 	%f155, %f154, %f154, %f153;
	max.f32 	%f156, %f155, 0f1E3CE508;
	setp.gtu.f32 	%p54, %f156, %f5;
	@%p54 bra 	$L__BB0_10;
	setp.eq.s32 	%p55, %r348, 1;
	cvt.u64.u32 	%rd96, %r23;
	add.s64 	%rd97, %rd12, %rd96;
	shl.b64 	%rd98, %rd97, 2;
	add.s64 	%rd18, %rd17, %rd98;
	mov.b32 	%r644, 0;
	@%p55 bra 	$L__BB0_67;
$L__BB0_8:
	setp.eq.s32 	%p218, %r348, 2;
	@%p218 bra 	$L__BB0_52;
$L__BB0_9:
	setp.eq.s32 	%p246, %r348, 3;
	@%p246 bra 	$L__BB0_48;
$L__BB0_10:
	add.s32 	%r23, %r23, 1;
	setp.eq.s32 	%p274, %r23, %r345;
	@%p274 bra 	$L__BB0_32;
	bra.uni 	$L__BB0_6;
$L__BB0_11:
	setp.gt.s32 	%p290, %r643, 510;
	add.s32 	%r643, %r643, 1;
	sqrt.rn.f32 	%f166, %f34;
	ld.global.f32 	%f167, [%rd18];
	mul.f32 	%f168, %f166, %f167;
	cvt.f64.f32 	%fd70, %f168;
	rcp.rn.f64 	%fd71, %fd70;
	cvt.f64.f32 	%fd72, %f2005;
	add.f64 	%fd73, %fd71, %fd72;
	cvt.rn.f32.f64 	%f2005, %fd73;
$L__BB0_12:
	st.local.f32 	[%rd8], %f2005;
	mov.b32 	%r644, 1;
	mov.b16 	%rs133, 0;
	@%p290 bra 	$L__BB0_31;
	add.f64 	%fd74, %fd2, %fd11;
	cvt.rn.f32.f64 	%f169, %fd74;
	sub.f32 	%f170, %f169, %f11;
	mul.f32 	%f14, %f170, %f170;
	mov.b32 	%r644, 1;
	mov.b32 	%r603, 0;
$L__BB0_14:
	mov.u32 	%r28, %r644;
	shl.b32 	%r420, %r28, 1;
	mul.wide.u32 	%rd99, %r420, 4;
	add.s64 	%rd100, %rd5, %rd99;
	ld.local.v2.f32 	{%f171, %f172}, [%rd100];
	mul.f32 	%f173, %f1, %f171;
	mul.f32 	%f174, %f173, 0f40800000;
	cvt.f64.f32 	%fd75, %f174;
	div.rn.f64 	%fd76, %fd75, 0d4003989374BC6A7F;
	add.f64 	%fd77, %fd76, %fd9;
	cvt.rn.f32.f64 	%f175, %fd77;
	mul.f32 	%f176, %f1, %f172;
	mul.f32 	%f177, %f176, 0f40800000;
	cvt.f64.f32 	%fd78, %f177;
	div.rn.f64 	%fd79, %fd78, 0d4003989374BC6A7F;
	add.f64 	%fd80, %fd79, %fd10;
	cvt.rn.f32.f64 	%f178, %fd80;
	sub.f32 	%f179, %f175, %f9;
	sub.f32 	%f180, %f178, %f10;
	mul.f32 	%f181, %f180, %f180;
	fma.rn.f32 	%f182, %f179, %f179, %f181;
	add.f32 	%f183, %f14, %f182;
	max.f32 	%f15, %f183, 0f1E3CE508;
	setp.gtu.f32 	%p60, %f15, %f2;
	mov.b16 	%rs125, 1;
	@%p60 bra 	$L__BB0_16;
	sqrt.rn.f32 	%f184, %f15;
	ld.global.f32 	%f185, [%rd18];
	mul.f32 	%f186, %f184, %f185;
	cvt.f64.f32 	%fd81, %f186;
	rcp.rn.f64 	%fd82, %fd81;
	mul.wide.u32 	%rd101, %r28, 4;
	add.s64 	%rd102, %rd8, %rd101;
	ld.local.f32 	%f187, [%rd102];
	cvt.f64.f32 	%fd83, %f187;
	add.f64 	%fd84, %fd82, %fd83;
	cvt.rn.f32.f64 	%f188, %fd84;
	st.local.f32 	[%rd102], %f188;
	add.s32 	%r30, %r643, 1;
	setp.lt.s32 	%p61, %r643, 511;
	selp.u16 	%rs125, 1, 0, %p61;
	mov.u32 	%r643, %r30;
$L__BB0_16:
	add.s32 	%r644, %r28, 1;
	setp.lt.u32 	%p62, %r603, 2;
	and.b16  	%rs50, %rs125, 255;
	setp.ne.s16 	%p63, %rs50, 0;
	and.pred  	%p64, %p62, %p63;
	mov.u32 	%r603, %r28;
	@%p64 bra 	$L__BB0_14;
	setp.eq.s16 	%p65, %rs125, 0;
	@%p65 bra 	$L__BB0_31;
	add.f64 	%fd85, %fd3, %fd11;
	cvt.rn.f32.f64 	%f189, %fd85;
	sub.f32 	%f190, %f189, %f11;
	mul.f32 	%f16, %f190, %f190;
	mov.b32 	%r605, 0;
$L__BB0_19:
	shl.b32 	%r422, %r644, 1;
	mul.wide.u32 	%rd103, %r422, 4;
	add.s64 	%rd104, %rd5, %rd103;
	ld.local.v2.f32 	{%f191, %f192}, [%rd104];
	mul.f32 	%f193, %f1, %f191;
	mul.f32 	%f194, %f193, 0f40800000;
	cvt.f64.f32 	%fd86, %f194;
	div.rn.f64 	%fd87, %fd86, 0d4003989374BC6A7F;
	add.f64 	%fd88, %fd87, %fd9;
	cvt.rn.f32.f64 	%f195, %fd88;
	mul.f32 	%f196, %f1, %f192;
	mul.f32 	%f197, %f196, 0f40800000;
	cvt.f64.f32 	%fd89, %f197;
	div.rn.f64 	%fd90, %fd89, 0d4003989374BC6A7F;
	add.f64 	%fd91, %fd90, %fd10;
	cvt.rn.f32.f64 	%f198, %fd91;
	sub.f32 	%f199, %f195, %f9;
	sub.f32 	%f200, %f198, %f10;
	mul.f32 	%f201, %f200, %f200;
	fma.rn.f32 	%f202, %f199, %f199, %f201;
	add.f32 	%f203, %f16, %f202;
	max.f32 	%f17, %f203, 0f1E3CE508;
	setp.gtu.f32 	%p66, %f17, %f2;
	mov.b16 	%rs126, 1;
	@%p66 bra 	$L__BB0_21;
	sqrt.rn.f32 	%f204, %f17;
	ld.global.f32 	%f205, [%rd18];
	mul.f32 	%f206, %f204, %f205;
	cvt.f64.f32 	%fd92, %f206;
	rcp.rn.f64 	%fd93, %fd92;
	mul.wide.u32 	%rd105, %r644, 4;
	add.s64 	%rd106, %rd8, %rd105;
	ld.local.f32 	%f207, [%rd106];
	cvt.f64.f32 	%fd94, %f207;
	add.f64 	%fd95, %fd93, %fd94;
	cvt.rn.f32.f64 	%f208, %fd95;
	st.local.f32 	[%rd106], %f208;
	add.s32 	%r36, %r643, 1;
	setp.lt.s32 	%p67, %r643, 511;
	selp.u16 	%rs126, 1, 0, %p67;
	mov.u32 	%r643, %r36;
$L__BB0_21:
	add.s32 	%r644, %r644, 1;
	add.s32 	%r39, %r605, 1;
	setp.lt.u32 	%p68, %r605, 6;
	and.b16  	%rs54, %rs126, 255;
	setp.ne.s16 	%p69, %rs54, 0;
	and.pred  	%p70, %p68, %p69;
	mov.u32 	%r605, %r39;
	@%p70 bra 	$L__BB0_19;
	setp.eq.s16 	%p71, %rs126, 0;
	@%p71 bra 	$L__BB0_31;
	add.f64 	%fd96, %fd4, %fd11;
	cvt.rn.f32.f64 	%f209, %fd96;
	sub.f32 	%f210, %f209, %f11;
	mul.f32 	%f18, %f210, %f210;
	mov.b32 	%r609, 0;
$L__BB0_24:
	mov.u32 	%r41, %r644;
	shl.b32 	%r424, %r41, 1;
	mul.wide.u32 	%rd107, %r424, 4;
	add.s64 	%rd19, %rd5, %rd107;
	ld.local.v2.f32 	{%f211, %f212}, [%rd19];
	mul.f32 	%f213, %f1, %f211;
	mul.f32 	%f214, %f213, 0f40800000;
	cvt.f64.f32 	%fd97, %f214;
	div.rn.f64 	%fd98, %fd97, 0d4003989374BC6A7F;
	add.f64 	%fd99, %fd98, %fd9;
	cvt.rn.f32.f64 	%f215, %fd99;
	mul.f32 	%f216, %f1, %f212;
	mul.f32 	%f217, %f216, 0f40800000;
	cvt.f64.f32 	%fd100, %f217;
	div.rn.f64 	%fd101, %fd100, 0d4003989374BC6A7F;
	add.f64 	%fd102, %fd101, %fd10;
	cvt.rn.f32.f64 	%f218, %fd102;
	sub.f32 	%f219, %f215, %f9;
	sub.f32 	%f220, %f218, %f10;
	mul.f32 	%f221, %f220, %f220;
	fma.rn.f32 	%f222, %f219, %f219, %f221;
	add.f32 	%f223, %f18, %f222;
	max.f32 	%f19, %f223, 0f1E3CE508;
	setp.gtu.f32 	%p72, %f19, %f2;
	mul.wide.u32 	%rd108, %r41, 4;
	add.s64 	%rd20, %rd8, %rd108;
	mov.b16 	%rs127, 1;
	@%p72 bra 	$L__BB0_26;
	sqrt.rn.f32 	%f224, %f19;
	ld.global.f32 	%f225, [%rd18];
	mul.f32 	%f226, %f224, %f225;
	cvt.f64.f32 	%fd103, %f226;
	rcp.rn.f64 	%fd104, %fd103;
	ld.local.f32 	%f227, [%rd20];
	cvt.f64.f32 	%fd105, %f227;
	add.f64 	%fd106, %fd104, %fd105;
	cvt.rn.f32.f64 	%f228, %fd106;
	st.local.f32 	[%rd20], %f228;
	add.s32 	%r43, %r643, 1;
	setp.lt.s32 	%p73, %r643, 511;
	selp.u16 	%rs127, 1, 0, %p73;
	mov.u32 	%r643, %r43;
$L__BB0_26:
	add.s32 	%r644, %r41, 1;
	add.s32 	%r46, %r609, 1;
	setp.lt.u32 	%p74, %r609, 2;
	and.b16  	%rs58, %rs127, 255;
	setp.ne.s16 	%p75, %rs58, 0;
	and.pred  	%p76, %p74, %p75;
	mov.u32 	%r609, %r46;
	@%p76 bra 	$L__BB0_24;
	setp.eq.s16 	%p77, %rs127, 0;
	@%p77 bra 	$L__BB0_31;
	add.f64 	%fd107, %fd5, %fd11;
	cvt.rn.f32.f64 	%f229, %fd107;
	sub.f32 	%f230, %f229, %f11;
	ld.local.v2.f32 	{%f231, %f232}, [%rd19+8];
	mul.f32 	%f233, %f1, %f231;
	mul.f32 	%f234, %f233, 0f40800000;
	cvt.f64.f32 	%fd108, %f234;
	div.rn.f64 	%fd109, %fd108, 0d4003989374BC6A7F;
	add.f64 	%fd110, %fd109, %fd9;
	cvt.rn.f32.f64 	%f235, %fd110;
	mul.f32 	%f236, %f1, %f232;
	mul.f32 	%f237, %f236, 0f40800000;
	cvt.f64.f32 	%fd111, %f237;
	div.rn.f64 	%fd112, %fd111, 0d4003989374BC6A7F;
	add.f64 	%fd113, %fd112, %fd10;
	cvt.rn.f32.f64 	%f238, %fd113;
	sub.f32 	%f239, %f235, %f9;
	sub.f32 	%f240, %f238, %f10;
	mul.f32 	%f241, %f240, %f240;
	fma.rn.f32 	%f242, %f239, %f239, %f241;
	fma.rn.f32 	%f243, %f230, %f230, %f242;
	max.f32 	%f20, %f243, 0f1E3CE508;
	setp.gtu.f32 	%p78, %f20, %f2;
	mov.b16 	%rs133, 1;
	@%p78 bra 	$L__BB0_30;
	setp.lt.s32 	%p79, %r643, 511;
	selp.u16 	%rs133, 1, 0, %p79;
	add.s32 	%r643, %r643, 1;
	sqrt.rn.f32 	%f244, %f20;
	ld.global.f32 	%f245, [%rd18];
	mul.f32 	%f246, %f244, %f245;
	cvt.f64.f32 	%fd114, %f246;
	rcp.rn.f64 	%fd115, %fd114;
	ld.local.f32 	%f247, [%rd20+4];
	cvt.f64.f32 	%fd116, %f247;
	add.f64 	%fd117, %fd115, %fd116;
	cvt.rn.f32.f64 	%f248, %fd117;
	st.local.f32 	[%rd20+4], %f248;
$L__BB0_30:
	add.s32 	%r644, %r41, 2;
$L__BB0_31:
	setp.eq.s16 	%p217, %rs133, 0;
	@%p217 bra 	$L__BB0_32;
	bra.uni 	$L__BB0_8;
$L__BB0_32:
	@%p45 bra 	$L__BB0_290;
	mov.b32 	%r756, 0;
$L__BB0_34:
	setp.lt.u32 	%p276, %r7, 7;
	mul.wide.u32 	%rd471, %r756, 4;
	add.s64 	%rd472, %rd8, %rd471;
	ld.local.f32 	%f76, [%rd472];
	add.s32 	%r586, %r756, %r22;
	mul.lo.s32 	%r297, %r586, %r347;
	mov.b32 	%r759, 0;
	@%p276 bra 	$L__BB0_277;
	cvt.f64.f32 	%fd279, %f76;
	rcp.rn.f64 	%fd12, %fd279;
	mov.b32 	%r757, 0;
$L__BB0_36:
	.pragma "nounroll";
	setp.eq.f32 	%p277, %f76, 0f00000000;
	@%p277 bra 	$L__BB0_276;
	add.s32 	%r588, %r757, %r297;
	mul.wide.s32 	%rd473, %r588, 4;
	add.s64 	%rd474, %rd9, %rd473;
	ld.global.f32 	%f1975, [%rd474];
	cvt.f64.f32 	%fd280, %f1975;
	mul.f64 	%fd281, %fd12, %fd280;
	cvt.rn.f32.f64 	%f1976, %fd281;
	st.global.f32 	[%rd474], %f1976;
	ld.global.f32 	%f1977, [%rd474+4];
	cvt.f64.f32 	%fd282, %f1977;
	mul.f64 	%fd283, %fd12, %fd282;
	cvt.rn.f32.f64 	%f1978, %fd283;
	st.global.f32 	[%rd474+4], %f1978;
	ld.global.f32 	%f1979, [%rd474+8];
	cvt.f64.f32 	%fd284, %f1979;
	mul.f64 	%fd285, %fd12, %fd284;
	cvt.rn.f32.f64 	%f1980, %fd285;
	st.global.f32 	[%rd474+8], %f1980;
	ld.global.f32 	%f1981, [%rd474+12];
	cvt.f64.f32 	%fd286, %f1981;
	mul.f64 	%fd287, %fd12, %fd286;
	cvt.rn.f32.f64 	%f1982, %fd287;
	st.global.f32 	[%rd474+12], %f1982;
	ld.global.f32 	%f1983, [%rd474+16];
	cvt.f64.f32 	%fd288, %f1983;
	mul.f64 	%fd289, %fd12, %fd288;
	cvt.rn.f32.f64 	%f1984, %fd289;
	st.global.f32 	[%rd474+16], %f1984;
	ld.global.f32 	%f1985, [%rd474+20];
	cvt.f64.f32 	%fd290, %f1985;
	mul.f64 	%fd291, %fd12, %fd290;
	cvt.rn.f32.f64 	%f1986, %fd291;
	st.global.f32 	[%rd474+20], %f1986;
	ld.global.f32 	%f1987, [%rd474+24];
	cvt.f64.f32 	%fd292, %f1987;
	mul.f64 	%fd293, %fd12, %fd292;
	cvt.rn.f32.f64 	%f1988, %fd293;
	st.global.f32 	[%rd474+24], %f1988;
	ld.global.f32 	%f1989, [%rd474+28];
	cvt.f64.f32 	%fd294, %f1989;
	mul.f64 	%fd295, %fd12, %fd294;
	cvt.rn.f32.f64 	%f1990, %fd295;
	st.global.f32 	[%rd474+28], %f1990;
	bra.uni 	$L__BB0_276;
$L__BB0_38:
	shl.b32 	%r552, %r644, 1;
	mul.wide.s32 	%rd396, %r552, 4;
	add.s64 	%rd397, %rd6, %rd396;
	ld.local.v2.f32 	{%f1637, %f1638}, [%rd397];
	fma.rn.f32 	%f1639, %f1, %f1637, %f6;
	fma.rn.f32 	%f1640, %f1, %f1638, %f7;
	sub.f32 	%f1641, %f1639, %f9;
	sub.f32 	%f1642, %f1640, %f10;
	mul.f32 	%f1643, %f1642, %f1642;
	fma.rn.f32 	%f1644, %f1641, %f1641, %f1643;
	add.f32 	%f1645, %f24, %f1644;
	max.f32 	%f21, %f1645, 0f1E3CE508;
	setp.gtu.f32 	%p221, %f21, %f3;
	mov.b16 	%rs129, 1;
	@%p221 bra 	$L__BB0_40;
	sqrt.rn.f32 	%f1646, %f21;
	ld.global.f32 	%f1647, [%rd18];
	mul.f32 	%f1648, %f1646, %f1647;
	rcp.rn.f32 	%f1649, %f1648;
	mul.wide.s32 	%rd398, %r644, 4;
	add.s64 	%rd399, %rd8, %rd398;
	ld.local.f32 	%f1650, [%rd399];
	add.f32 	%f1651, %f1650, %f1649;
	st.local.f32 	[%rd399], %f1651;
	add.s32 	%r553, %r644, %r22;
	mul.lo.s32 	%r554, %r553, %r347;
	ld.global.f32 	%f1652, [%rd23];
	ld.global.f32 	%f1653, [%rd25];
	sub.f32 	%f1654, %f1652, %f1653;
	div.rn.f32 	%f1655, %f1654, %f1648;
	mul.wide.s32 	%rd400, %r554, 4;
	add.s64 	%rd401, %rd9, %rd400;
	ld.global.f32 	%f1656, [%rd401];
	add.f32 	%f1657, %f1656, %f1655;
	st.global.f32 	[%rd401], %f1657;
	ld.global.f32 	%f1658, [%rd23+4];
	ld.global.f32 	%f1659, [%rd25+4];
	sub.f32 	%f1660, %f1658, %f1659;
	ld.global.f32 	%f1661, [%rd18];
	mul.f32 	%f1662, %f1646, %f1661;
	div.rn.f32 	%f1663, %f1660, %f1662;
	ld.global.f32 	%f1664, [%rd401+4];
	add.f32 	%f1665, %f1664, %f1663;
	st.global.f32 	[%rd401+4], %f1665;
	ld.global.f32 	%f1666, [%rd23+8];
	ld.global.f32 	%f1667, [%rd25+8];
	sub.f32 	%f1668, %f1666, %f1667;
	ld.global.f32 	%f1669, [%rd18];
	mul.f32 	%f1670, %f1646, %f1669;
	div.rn.f32 	%f1671, %f1668, %f1670;
	ld.global.f32 	%f1672, [%rd401+8];
	add.f32 	%f1673, %f1672, %f1671;
	st.global.f32 	[%rd401+8], %f1673;
	add.s32 	%r57, %r643, 1;
	setp.lt.s32 	%p222, %r643, 511;
	selp.u16 	%rs129, 1, 0, %p222;
	mov.u32 	%r643, %r57;
$L__BB0_40:
	add.s32 	%r644, %r644, 1;
	add.s32 	%r618, %r618, 1;
	setp.lt.s32 	%p223, %r618, %r53;
	and.b16  	%rs104, %rs129, 255;
	setp.ne.s16 	%p224, %rs104, 0;
	and.pred  	%p225, %p223, %p224;
	@%p225 bra 	$L__BB0_38;
$L__BB0_41:
	add.s32 	%r63, %r615, 1;
	setp.lt.s32 	%p226, %r615, 4;
	and.b16  	%rs106, %rs129, 255;
	setp.ne.s16 	%p227, %rs106, 0;
	and.pred  	%p228, %p226, %p227;
	mov.u32 	%r615, %r63;
	@%p228 bra 	$L__BB0_54;
$L__BB0_42:
	setp.eq.s16 	%p245, %rs129, 0;
	@%p245 bra 	$L__BB0_32;
	bra.uni 	$L__BB0_9;
$L__BB0_43:
	shl.b32 	%r569, %r644, 1;
	mul.wide.s32 	%rd435, %r569, 4;
	add.s64 	%rd436, %rd7, %rd435;
	ld.local.v2.f32 	{%f1808, %f1809}, [%rd436];
	fma.rn.f32 	%f1810, %f1, %f1808, %f6;
	fma.rn.f32 	%f1811, %f1, %f1809, %f7;
	sub.f32 	%f1812, %f1810, %f9;
	sub.f32 	%f1813, %f1811, %f10;
	mul.f32 	%f1814, %f1813, %f1813;
	fma.rn.f32 	%f1815, %f1812, %f1812, %f1814;
	add.f32 	%f1816, %f23, %f1815;
	max.f32 	%f22, %f1816, 0f1E3CE508;
	setp.gtu.f32 	%p249, %f22, %f4;
	mov.b16 	%rs131, 1;
	@%p249 bra 	$L__BB0_45;
	sqrt.rn.f32 	%f1817, %f22;
	ld.global.f32 	%f1818, [%rd18];
	mul.f32 	%f1819, %f1817, %f1818;
	rcp.rn.f32 	%f1820, %f1819;
	mul.wide.s32 	%rd437, %r644, 4;
	add.s64 	%rd438, %rd8, %rd437;
	ld.local.f32 	%f1821, [%rd438];
	add.f32 	%f1822, %f1821, %f1820;
	st.local.f32 	[%rd438], %f1822;
	add.s32 	%r570, %r644, %r22;
	mul.lo.s32 	%r571, %r570, %r347;
	ld.global.f32 	%f1823, [%rd21];
	ld.global.f32 	%f1824, [%rd25];
	sub.f32 	%f1825, %f1823, %f1824;
	div.rn.f32 	%f1826, %f1825, %f1819;
	mul.wide.s32 	%rd439, %r571, 4;
	add.s64 	%rd440, %rd9, %rd439;
	ld.global.f32 	%f1827, [%rd440];
	add.f32 	%f1828, %f1827, %f1826;
	st.global.f32 	[%rd440], %f1828;
	ld.global.f32 	%f1829, [%rd21+4];
	ld.global.f32 	%f1830, [%rd25+4];
	sub.f32 	%f1831, %f1829, %f1830;
	ld.global.f32 	%f1832, [%rd18];
	mul.f32 	%f1833, %f1817, %f1832;
	div.rn.f32 	%f1834, %f1831, %f1833;
	ld.global.f32 	%f1835, [%rd440+4];
	add.f32 	%f1836, %f1835, %f1834;
	st.global.f32 	[%rd440+4], %f1836;
	ld.global.f32 	%f1837, [%rd21+8];
	ld.global.f32 	%f1838, [%rd25+8];
	sub.f32 	%f1839, %f1837, %f1838;
	ld.global.f32 	%f1840, [%rd18];
	mul.f32 	%f1841, %f1817, %f1840;
	div.rn.f32 	%f1842, %f1839, %f1841;
	ld.global.f32 	%f1843, [%rd440+8];
	add.f32 	%f1844, %f1843, %f1842;
	st.global.f32 	[%rd440+8], %f1844;
	add.s32 	%r73, %r643, 1;
	setp.lt.s32 	%p250, %r643, 511;
	selp.u16 	%rs131, 1, 0, %p250;
	mov.u32 	%r643, %r73;
$L__BB0_45:
	add.s32 	%r644, %r644, 1;
	add.s32 	%r629, %r629, 1;
	setp.lt.s32 	%p251, %r629, %r69;
	and.b16  	%rs116, %rs131, 255;
	setp.ne.s16 	%p252, %rs116, 0;
	and.pred  	%p253, %p251, %p252;
	@%p253 bra 	$L__BB0_43;
$L__BB0_46:
	add.s32 	%r79, %r626, 1;
	setp.lt.s32 	%p254, %r626, 6;
	and.b16  	%rs118, %rs131, 255;
	setp.ne.s16 	%p255, %rs118, 0;
	and.pred  	%p256, %p254, %p255;
	mov.u32 	%r626, %r79;
	@%p256 bra 	$L__BB0_50;
$L__BB0_47:
	setp.eq.s16 	%p273, %rs131, 0;
	@%p273 bra 	$L__BB0_32;
	bra.uni 	$L__BB0_10;
$L__BB0_48:
	setp.gt.s32 	%p247, %r347, 3;
	cvt.f64.f32 	%fd7, %f8;
	mul.lo.s32 	%r82, %r23, %r347;
	@%p247 bra 	$L__BB0_258;
	mul.wide.s32 	%rd432, %r82, 4;
	add.s64 	%rd21, %rd10, %rd432;
	mov.b32 	%r626, -6;
$L__BB0_50:
	mul.wide.s32 	%rd433, %r626, 4;
	add.s64 	%rd434, %rd4, %rd433;
	ld.local.u32 	%r69, [%rd434+24];
	setp.gt.s32 	%p248, %r69, 0;
	mov.b16 	%rs131, 1;
	@%p248 bra 	$L__BB0_51;
	bra.uni 	$L__BB0_46;
$L__BB0_51:
	cvt.rn.f32.s32 	%f1804, %r626;
	mul.f32 	%f1805, %f1, %f1804;
	cvt.f64.f32 	%fd275, %f1805;
	fma.rn.f64 	%fd276, %fd275, 0d3FCCED916872B021, %fd7;
	cvt.rn.f32.f64 	%f1806, %fd276;
	sub.f32 	%f1807, %f1806, %f11;
	mul.f32 	%f23, %f1807, %f1807;
	mov.b32 	%r629, 0;
	bra.uni 	$L__BB0_43;
$L__BB0_52:
	setp.gt.s32 	%p219, %r347, 3;
	cvt.f64.f32 	%fd8, %f8;
	mul.lo.s32 	%r83, %r23, %r347;
	@%p219 bra 	$L__BB0_240;
	mul.wide.s32 	%rd393, %r83, 4;
	add.s64 	%rd23, %rd10, %rd393;
	mov.b32 	%r615, -4;
$L__BB0_54:
	mul.wide.s32 	%rd394, %r615, 4;
	add.s64 	%rd395, %rd3, %rd394;
	ld.local.u32 	%r53, [%rd395+16];
	setp.gt.s32 	%p220, %r53, 0;
	mov.b16 	%rs129, 1;
	@%p220 bra 	$L__BB0_55;
	bra.uni 	$L__BB0_41;
$L__BB0_55:
	cvt.rn.f32.s32 	%f1633, %r615;
	mul.f32 	%f1634, %f1, %f1633;
	cvt.f64.f32 	%fd271, %f1634;
	fma.rn.f64 	%fd272, %fd271, 0d3FD4000000000000, %fd8;
	cvt.rn.f32.f64 	%f1635, %fd272;
	sub.f32 	%f1636, %f1635, %f11;
	mul.f32 	%f24, %f1636, %f1636;
	mov.b32 	%r618, 0;
	bra.uni 	$L__BB0_38;
$L__BB0_56:
	.pragma "nounroll";
	mul.wide.s32 	%rd80, %r637, 4;
	add.s64 	%rd81, %rd11, %rd80;
	mov.b32 	%r405, 0;
	st.global.u32 	[%rd81+-16], %r405;
	st.global.u32 	[%rd81+-12], %r405;
	st.global.u32 	[%rd81+-8], %r405;
	st.global.u32 	[%rd81+-4], %r405;
	st.global.u32 	[%rd81], %r405;
	st.global.u32 	[%rd81+4], %r405;
	st.global.u32 	[%rd81+8], %r405;
	st.global.u32 	[%rd81+12], %r405;
	add.s32 	%r638, %r638, 8;
	add.s32 	%r637, %r637, 8;
	setp.eq.s32 	%p47, %r638, 0;
	mov.u32 	%r640, %r15;
	@%p47 bra 	$L__BB0_57;
	bra.uni 	$L__BB0_56;
$L__BB0_57:
	setp.eq.s32 	%p48, %r8, 0;
	@%p48 bra 	$L__BB0_65;
	setp.lt.u32 	%p49, %r9, 3;
	@%p49 bra 	$L__BB0_60;
	add.s32 	%r406, %r640, %r86;
	mul.wide.s32 	%rd82, %r406, 4;
	add.s64 	%rd83, %rd9, %rd82;
	mov.b32 	%r407, 0;
	st.global.u32 	[%rd83], %r407;
	st.global.u32 	[%rd83+4], %r407;
	st.global.u32 	[%rd83+8], %r407;
	st.global.u32 	[%rd83+12], %r407;
	add.s32 	%r640, %r640, 4;
$L__BB0_60:
	setp.eq.s32 	%p50, %r10, 0;
	@%p50 bra 	$L__BB0_65;
	setp.eq.s32 	%p51, %r11, 0;
	@%p51 bra 	$L__BB0_63;
	add.s32 	%r408, %r640, %r86;
	mul.wide.s32 	%rd84, %r408, 4;
	add.s64 	%rd85, %rd9, %rd84;
	mov.b32 	%r409, 0;
	st.global.u32 	[%rd85], %r409;
	st.global.u32 	[%rd85+4], %r409;
	add.s32 	%r640, %r640, 2;
$L__BB0_63:
	setp.eq.s32 	%p52, %r16, 0;
	@%p52 bra 	$L__BB0_65;
	add.s32 	%r410, %r640, %r86;
	mul.wide.s32 	%rd86, %r410, 4;
	add.s64 	%rd87, %rd9, %rd86;
	mov.b32 	%r411, 0;
	st.global.u32 	[%rd87], %r411;
$L__BB0_65:
	add.s32 	%r636, %r636, 1;
	setp.eq.s32 	%p53, %r636, %r3;
	@%p53 bra 	$L__BB0_66;
	bra.uni 	$L__BB0_5;
$L__BB0_66:
	mul.lo.s32 	%r413, %r774, 3;
	cvt.u64.u32 	%rd88, %r413;
	add.s64 	%rd89, %rd13, %rd88;
	shl.b64 	%rd90, %rd89, 2;
	add.s64 	%rd25, %rd15, %rd90;
	mul.lo.s32 	%r414, %r22, %r347;
	mul.wide.s32 	%rd91, %r414, 4;
	add.s64 	%rd26, %rd9, %rd91;
	mov.b32 	%r23, 0;
	mov.u32 	%r643, %r23;
	bra.uni 	$L__BB0_6;
$L__BB0_67:
	setp.eq.s16 	%p56, %rs46, 1;
	cvt.f64.f32 	%fd9, %f6;
	cvt.f64.f32 	%fd10, %f7;
	cvt.f64.f32 	%fd11, %f8;
	mul.lo.s32 	%r84, %r23, %r347;
	@%p56 bra 	$L__BB0_164;
	setp.gt.s32 	%p57, %r347, 0;
	@%p57 bra 	$L__BB0_151;
	add.f64 	%fd67, %fd1, %fd11;
	cvt.rn.f32.f64 	%f157, %fd67;
	sub.f32 	%f158, %f157, %f11;
	add.f64 	%fd68, %fd6, %fd9;
	cvt.rn.f32.f64 	%f159, %fd68;
	add.f64 	%fd69, %fd6, %fd10;
	cvt.rn.f32.f64 	%f160, %fd69;
	sub.f32 	%f161, %f159, %f9;
	sub.f32 	%f162, %f160, %f10;
	mul.f32 	%f163, %f162, %f162;
	fma.rn.f32 	%f164, %f161, %f161, %f163;
	fma.rn.f32 	%f165, %f158, %f158, %f164;
	max.f32 	%f34, %f165, 0f1E3CE508;
	setp.gtu.f32 	%p59, %f34, %f2;
	ld.local.f32 	%f2005, [%rd8];
	mov.pred 	%p290, 0;
	@%p59 bra 	$L__BB0_12;
	bra.uni 	$L__BB0_11;
$L__BB0_70:
	add.f64 	%fd176, %fd2, %fd11;
	cvt.rn.f32.f64 	%f819, %fd176;
	sub.f32 	%f820, %f819, %f11;
	mul.f32 	%f25, %f820, %f820;
	mov.b32 	%r644, 1;
	mov.b32 	%r647, 0;
$L__BB0_71:
	mov.u32 	%r102, %r644;
	shl.b32 	%r486, %r102, 1;
	mul.wide.u32 	%rd250, %r486, 4;
	add.s64 	%rd251, %rd5, %rd250;
	ld.local.v2.f32 	{%f821, %f822}, [%rd251];
	mul.f32 	%f823, %f1, %f821;
	mul.f32 	%f824, %f823, 0f40800000;
	cvt.f64.f32 	%fd177, %f824;
	div.rn.f64 	%fd178, %fd177, 0d4003989374BC6A7F;
	add.f64 	%fd179, %fd178, %fd9;
	cvt.rn.f32.f64 	%f825, %fd179;
	mul.f32 	%f826, %f1, %f822;
	mul.f32 	%f827, %f826, 0f40800000;
	cvt.f64.f32 	%fd180, %f827;
	div.rn.f64 	%fd181, %fd180, 0d4003989374BC6A7F;
	add.f64 	%fd182, %fd181, %fd10;
	cvt.rn.f32.f64 	%f828, %fd182;
	sub.f32 	%f829, %f825, %f9;
	sub.f32 	%f830, %f828, %f10;
	mul.f32 	%f831, %f830, %f830;
	fma.rn.f32 	%f832, %f829, %f829, %f831;
	add.f32 	%f833, %f25, %f832;
	max.f32 	%f26, %f833, 0f1E3CE508;
	setp.gtu.f32 	%p140, %f26, %f2;
	mov.b16 	%rs134, 1;
	@%p140 bra 	$L__BB0_73;
	sqrt.rn.f32 	%f834, %f26;
	ld.global.f32 	%f835, [%rd18];
	mul.f32 	%f836, %f834, %f835;
	cvt.f64.f32 	%fd183, %f836;
	rcp.rn.f64 	%fd184, %fd183;
	mul.wide.u32 	%rd252, %r102, 4;
	add.s64 	%rd253, %rd8, %rd252;
	ld.local.f32 	%f837, [%rd253];
	cvt.f64.f32 	%fd185, %f837;
	add.f64 	%fd186, %fd184, %fd185;
	cvt.rn.f32.f64 	%f838, %fd186;
	st.local.f32 	[%rd253], %f838;
	add.s32 	%r487, %r102, %r22;
	mul.lo.s32 	%r488, %r487, %r347;
	ld.global.f32 	%f839, [%rd32];
	ld.global.f32 	%f840, [%rd25];
	sub.f32 	%f841, %f839, %f840;
	div.rn.f32 	%f842, %f841, %f836;
	mul.wide.s32 	%rd254, %r488, 4;
	add.s64 	%rd255, %rd9, %rd254;
	ld.global.f32 	%f843, [%rd255];
	add.f32 	%f844, %f843, %f842;
	st.global.f32 	[%rd255], %f844;
	ld.global.f32 	%f845, [%rd32+4];
	ld.global.f32 	%f846, [%rd25+4];
	sub.f32 	%f847, %f845, %f846;
	ld.global.f32 	%f848, [%rd18];
	mul.f32 	%f849, %f834, %f848;
	div.rn.f32 	%f850, %f847, %f849;
	ld.global.f32 	%f851, [%rd255+4];
	add.f32 	%f852, %f851, %f850;
	st.global.f32 	[%rd255+4], %f852;
	ld.global.f32 	%f853, [%rd32+8];
	ld.global.f32 	%f854, [%rd25+8];
	sub.f32 	%f855, %f853, %f854;
	ld.global.f32 	%f856, [%rd18];
	mul.f32 	%f857, %f834, %f856;
	div.rn.f32 	%f858, %f855, %f857;
	ld.global.f32 	%f859, [%rd255+8];
	add.f32 	%f860, %f859, %f858;
	st.global.f32 	[%rd255+8], %f860;
	add.s32 	%r104, %r643, 1;
	setp.lt.s32 	%p141, %r643, 511;
	selp.u16 	%rs134, 1, 0, %p141;
	mov.u32 	%r643, %r104;
$L__BB0_73:
	add.s32 	%r644, %r102, 1;
	setp.lt.u32 	%p142, %r647, 2;
	and.b16  	%rs77, %rs134, 255;
	setp.ne.s16 	%p143, %rs77, 0;
	and.pred  	%p144, %p142, %p143;
	mov.u32 	%r647, %r102;
	@%p144 bra 	$L__BB0_71;
	setp.eq.s16 	%p145, %rs134, 0;
	@%p145 bra 	$L__BB0_31;
	add.f64 	%fd187, %fd3, %fd11;
	cvt.rn.f32.f64 	%f861, %fd187;
	sub.f32 	%f862, %f861, %f11;
	mul.f32 	%f27, %f862, %f862;
	mov.b32 	%r649, 0;
$L__BB0_76:
	shl.b32 	%r490, %r644, 1;
	mul.wide.u32 	%rd256, %r490, 4;
	add.s64 	%rd257, %rd5, %rd256;
	ld.local.v2.f32 	{%f863, %f864}, [%rd257];
	mul.f32 	%f865, %f1, %f863;
	mul.f32 	%f866, %f865, 0f40800000;
	cvt.f64.f32 	%fd188, %f866;
	div.rn.f64 	%fd189, %fd188, 0d4003989374BC6A7F;
	add.f64 	%fd190, %fd189, %fd9;
	cvt.rn.f32.f64 	%f867, %fd190;
	mul.f32 	%f868, %f1, %f864;
	mul.f32 	%f869, %f868, 0f40800000;
	cvt.f64.f32 	%fd191, %f869;
	div.rn.f64 	%fd192, %fd191, 0d4003989374BC6A7F;
	add.f64 	%fd193, %fd192, %fd10;
	cvt.rn.f32.f64 	%f870, %fd193;
	sub.f32 	%f871, %f867, %f9;
	sub.f32 	%f872, %f870, %f10;
	mul.f32 	%f873, %f872, %f872;
	fma.rn.f32 	%f874, %f871, %f871, %f873;
	add.f32 	%f875, %f27, %f874;
	max.f32 	%f28, %f875, 0f1E3CE508;
	setp.gtu.f32 	%p146, %f28, %f2;
	mov.b16 	%rs135, 1;
	@%p146 bra 	$L__BB0_78;
	sqrt.rn.f32 	%f876, %f28;
	ld.global.f32 	%f877, [%rd18];
	mul.f32 	%f878, %f876, %f877;
	cvt.f64.f32 	%fd194, %f878;
	rcp.rn.f64 	%fd195, %fd194;
	mul.wide.u32 	%rd258, %r644, 4;
	add.s64 	%rd259, %rd8, %rd258;
	ld.local.f32 	%f879, [%rd259];
	cvt.f64.f32 	%fd196, %f879;
	add.f64 	%fd197, %fd195, %fd196;
	cvt.rn.f32.f64 	%f880, %fd197;
	st.local.f32 	[%rd259], %f880;
	add.s32 	%r491, %r644, %r22;
	mul.lo.s32 	%r492, %r491, %r347;
	ld.global.f32 	%f881, [%rd32];
	ld.global.f32 	%f882, [%rd25];
	sub.f32 	%f883, %f881, %f882;
	div.rn.f32 	%f884, %f883, %f878;
	mul.wide.s32 	%rd260, %r492, 4;
	add.s64 	%rd261, %rd9, %rd260;
	ld.global.f32 	%f885, [%rd261];
	add.f32 	%f886, %f885, %f884;
	st.global.f32 	[%rd261], %f886;
	ld.global.f32 	%f887, [%rd32+4];
	ld.global.f32 	%f888, [%rd25+4];
	sub.f32 	%f889, %f887, %f888;
	ld.global.f32 	%f890, [%rd18];
	mul.f32 	%f891, %f876, %f890;
	div.rn.f32 	%f892, %f889, %f891;
	ld.global.f32 	%f893, [%rd261+4];
	add.f32 	%f894, %f893, %f892;
	st.global.f32 	[%rd261+4], %f894;
	ld.global.f32 	%f895, [%rd32+8];
	ld.global.f32 	%f896, [%rd25+8];
	sub.f32 	%f897, %f895, %f896;
	ld.global.f32 	%f898, [%rd18];
	mul.f32 	%f899, %f876, %f898;
	div.rn.f32 	%f900, %f897, %f899;
	ld.global.f32 	%f901, [%rd261+8];
	add.f32 	%f902, %f901, %f900;
	st.global.f32 	[%rd261+8], %f902;
	add.s32 	%r110, %r643, 1;
	setp.lt.s32 	%p147, %r643, 511;
	selp.u16 	%rs135, 1, 0, %p147;
	mov.u32 	%r643, %r110;
$L__BB0_78:
	add.s32 	%r644, %r644, 1;
	add.s32 	%r113, %r649, 1;
	setp.lt.u32 	%p148, %r649, 6;
	and.b16  	%rs81, %rs135, 255;
	setp.ne.s16 	%p149, %rs81, 0;
	and.pred  	%p150, %p148, %p149;
	mov.u32 	%r649, %r113;
	@%p150 bra 	$L__BB0_76;
	setp.eq.s16 	%p151, %rs135, 0;
	@%p151 bra 	$L__BB0_31;
	add.f64 	%fd198, %fd4, %fd11;
	cvt.rn.f32.f64 	%f903, %fd198;
	sub.f32 	%f904, %f903, %f11;
	mul.f32 	%f29, %f904, %f904;
	mov.b32 	%r653, 0;
$L__BB0_81:
	mov.u32 	%r115, %r644;
	shl.b32 	%r494, %r115, 1;
	mul.wide.u32 	%rd262, %r494, 4;
	add.s64 	%rd27, %rd5, %rd262;
	ld.local.v2.f32 	{%f905, %f906}, [%rd27];
	mul.f32 	%f907, %f1, %f905;
	mul.f32 	%f908, %f907, 0f40800000;
	cvt.f64.f32 	%fd199, %f908;
	div.rn.f64 	%fd200, %fd199, 0d4003989374BC6A7F;
	add.f64 	%fd201, %fd200, %fd9;
	cvt.rn.f32.f64 	%f909, %fd201;
	mul.f32 	%f910, %f1, %f906;
	mul.f32 	%f911, %f910, 0f40800000;
	cvt.f64.f32 	%fd202, %f911;
	div.rn.f64 	%fd203, %fd202, 0d4003989374BC6A7F;
	add.f64 	%fd204, %fd203, %fd10;
	cvt.rn.f32.f64 	%f912, %fd204;
	sub.f32 	%f913, %f909, %f9;
	sub.f32 	%f914, %f912, %f10;
	mul.f32 	%f915, %f914, %f914;
	fma.rn.f32 	%f916, %f913, %f913, %f915;
	add.f32 	%f917, %f29, %f916;
	max.f32 	%f30, %f917, 0f1E3CE508;
	setp.gtu.f32 	%p152, %f30, %f2;
	mul.wide.u32 	%rd263, %r115, 4;
	add.s64 	%rd28, %rd8, %rd263;
	mov.b16 	%rs136, 1;
	@%p152 bra 	$L__BB0_83;
	sqrt.rn.f32 	%f918, %f30;
	ld.global.f32 	%f919, [%rd18];
	mul.f32 	%f920, %f918, %f919;
	cvt.f64.f32 	%fd205, %f920;
	rcp.rn.f64 	%fd206, %fd205;
	ld.local.f32 	%f921, [%rd28];
	cvt.f64.f32 	%fd207, %f921;
	add.f64 	%fd208, %fd206, %fd207;
	cvt.rn.f32.f64 	%f922, %fd208;
	st.local.f32 	[%rd28], %f922;
	add.s32 	%r495, %r115, %r22;
	mul.lo.s32 	%r496, %r495, %r347;
	ld.global.f32 	%f923, [%rd32];
	ld.global.f32 	%f924, [%rd25];
	sub.f32 	%f925, %f923, %f924;
	div.rn.f32 	%f926, %f925, %f920;
	mul.wide.s32 	%rd264, %r496, 4;
	add.s64 	%rd265, %rd9, %rd264;
	ld.global.f32 	%f927, [%rd265];
	add.f32 	%f928, %f927, %f926;
	st.global.f32 	[%rd265], %f928;
	ld.global.f32 	%f929, [%rd32+4];
	ld.global.f32 	%f930, [%rd25+4];
	sub.f32 	%f931, %f929, %f930;
	ld.global.f32 	%f932, [%rd18];
	mul.f32 	%f933, %f918, %f932;
	div.rn.f32 	%f934, %f931, %f933;
	ld.global.f32 	%f935, [%rd265+4];
	add.f32 	%f936, %f935, %f934;
	st.global.f32 	[%rd265+4], %f936;
	ld.global.f32 	%f937, [%rd32+8];
	ld.global.f32 	%f938, [%rd25+8];
	sub.f32 	%f939, %f937, %f938;
	ld.global.f32 	%f940, [%rd18];
	mul.f32 	%f941, %f918, %f940;
	div.rn.f32 	%f942, %f939, %f941;
	ld.global.f32 	%f943, [%rd265+8];
	add.f32 	%f944, %f943, %f942;
	st.global.f32 	[%rd265+8], %f944;
	add.s32 	%r117, %r643, 1;
	setp.lt.s32 	%p153, %r643, 511;
	selp.u16 	%rs136, 1, 0, %p153;
	mov.u32 	%r643, %r117;
$L__BB0_83:
	add.s32 	%r644, %r115, 1;
	add.s32 	%r120, %r653, 1;
	setp.lt.u32 	%p154, %r653, 2;
	and.b16  	%rs85, %rs136, 255;
	setp.ne.s16 	%p155, %rs85, 0;
	and.pred  	%p156, %p154, %p155;
	mov.u32 	%r653, %r120;
	@%p156 bra 	$L__BB0_81;
	setp.eq.s16 	%p157, %rs136, 0;
	@%p157 bra 	$L__BB0_31;
	add.f64 	%fd209, %fd5, %fd11;
	cvt.rn.f32.f64 	%f945, %fd209;
	sub.f32 	%f946, %f945, %f11;
	ld.local.v2.f32 	{%f947, %f948}, [%rd27+8];
	mul.f32 	%f949, %f1, %f947;
	mul.f32 	%f950, %f949, 0f40800000;
	cvt.f64.f32 	%fd210, %f950;
	div.rn.f64 	%fd211, %fd210, 0d4003989374BC6A7F;
	add.f64 	%fd212, %fd211, %fd9;
	cvt.rn.f32.f64 	%f951, %fd212;
	mul.f32 	%f952, %f1, %f948;
	mul.f32 	%f953, %f952, 0f40800000;
	cvt.f64.f32 	%fd213, %f953;
	div.rn.f64 	%fd214, %fd213, 0d4003989374BC6A7F;
	add.f64 	%fd215, %fd214, %fd10;
	cvt.rn.f32.f64 	%f954, %fd215;
	sub.f32 	%f955, %f951, %f9;
	sub.f32 	%f956, %f954, %f10;
	mul.f32 	%f957, %f956, %f956;
	fma.rn.f32 	%f958, %f955, %f955, %f957;
	fma.rn.f32 	%f959, %f946, %f946, %f958;
	max.f32 	%f31, %f959, 0f1E3CE508;
	setp.gtu.f32 	%p158, %f31, %f2;
	add.s32 	%r497, %r644, %r22;
	mul.lo.s32 	%r498, %r497, %r347;
	cvt.s64.s32 	%rd29, %r498;
	mov.b16 	%rs133, 1;
	@%p158 bra 	$L__BB0_87;
	shl.b64 	%rd266, %rd29, 2;
	add.s64 	%rd267, %rd9, %rd266;
	setp.lt.s32 	%p159, %r643, 511;
	selp.u16 	%rs133, 1, 0, %p159;
	add.s32 	%r643, %r643, 1;
	sqrt.rn.f32 	%f960, %f31;
	ld.global.f32 	%f961, [%rd18];
	mul.f32 	%f962, %f960, %f961;
	cvt.f64.f32 	%fd216, %f962;
	rcp.rn.f64 	%fd217, %fd216;
	ld.local.f32 	%f963, [%rd28+4];
	cvt.f64.f32 	%fd218, %f963;
	add.f64 	%fd219, %fd217, %fd218;
	cvt.rn.f32.f64 	%f964, %fd219;
	st.local.f32 	[%rd28+4], %f964;
	ld.global.f32 	%f965, [%rd32];
	ld.global.f32 	%f966, [%rd25];
	sub.f32 	%f967, %f965, %f966;
	div.rn.f32 	%f968, %f967, %f962;
	ld.global.f32 	%f969, [%rd267];
	add.f32 	%f970, %f969, %f968;
	st.global.f32 	[%rd267], %f970;
	ld.global.f32 	%f971, [%rd32+4];
	ld.global.f32 	%f972, [%rd25+4];
	sub.f32 	%f973, %f971, %f972;
	ld.global.f32 	%f974, [%rd18];
	mul.f32 	%f975, %f960, %f974;
	div.rn.f32 	%f976, %f973, %f975;
	ld.global.f32 	%f977, [%rd267+4];
	add.f32 	%f978, %f977, %f976;
	st.global.f32 	[%rd267+4], %f978;
	ld.global.f32 	%f979, [%rd32+8];
	ld.global.f32 	%f980, [%rd25+8];
	sub.f32 	%f981, %f979, %f980;
	ld.global.f32 	%f982, [%rd18];
	mul.f32 	%f983, %f960, %f982;
	div.rn.f32 	%f984, %f981, %f983;
	ld.global.f32 	%f985, [%rd267+8];
	add.f32 	%f986, %f985, %f984;
	st.global.f32 	[%rd267+8], %f986;
$L__BB0_87:
	add.s32 	%r644, %r115, 2;
	bra.uni 	$L__BB0_31;
$L__BB0_88:
	setp.gt.s32 	%p291, %r643, 510;
	add.s32 	%r643, %r643, 1;
	sqrt.rn.f32 	%f795, %f52;
	ld.global.f32 	%f796, [%rd18];
	mul.f32 	%f797, %f795, %f796;
	cvt.f64.f32 	%fd172, %f797;
	rcp.rn.f64 	%fd173, %fd172;
	cvt.f64.f32 	%fd174, %f2006;
	add.f64 	%fd175, %fd173, %fd174;
	cvt.rn.f32.f64 	%f2006, %fd175;
	ld.global.f32 	%f798, [%rd32];
	sub.f32 	%f799, %f798, %f6;
	div.rn.f32 	%f800, %f799, %f797;
	ld.global.f32 	%f801, [%rd26];
	add.f32 	%f802, %f801, %f800;
	st.global.f32 	[%rd26], %f802;
	ld.global.f32 	%f803, [%rd32+4];
	ld.global.f32 	%f804, [%rd25+4];
	sub.f32 	%f805, %f803, %f804;
	ld.global.f32 	%f806, [%rd18];
	mul.f32 	%f807, %f795, %f806;
	div.rn.f32 	%f808, %f805, %f807;
	ld.global.f32 	%f809, [%rd26+4];
	add.f32 	%f810, %f809, %f808;
	st.global.f32 	[%rd26+4], %f810;
	ld.global.f32 	%f811, [%rd32+8];
	ld.global.f32 	%f812, [%rd25+8];
	sub.f32 	%f813, %f811, %f812;
	ld.global.f32 	%f814, [%rd18];
	mul.f32 	%f815, %f795, %f814;
	div.rn.f32 	%f816, %f813, %f815;
	ld.global.f32 	%f817, [%rd26+8];
	add.f32 	%f818, %f817, %f816;
	st.global.f32 	[%rd26+8], %f818;
$L__BB0_89:
	st.local.f32 	[%rd8], %f2006;
	mov.b32 	%r644, 1;
	mov.b16 	%rs133, 0;
	@%p291 bra 	$L__BB0_31;
	bra.uni 	$L__BB0_70;
$L__BB0_90:
	add.f64 	%fd125, %fd2, %fd11;
	cvt.rn.f32.f64 	%f350, %fd125;
	sub.f32 	%f351, %f350, %f11;
	mul.f32 	%f36, %f351, %f351;
	mov.b32 	%r644, 1;
	mov.b32 	%r661, 0;
	mov.u32 	%r660, %r643;
$L__BB0_91:
	mov.u32 	%r127, %r644;
	shl.b32 	%r434, %r127, 1;
	mul.wide.u32 	%rd135, %r434, 4;
	add.s64 	%rd136, %rd5, %rd135;
	ld.local.v2.f32 	{%f352, %f353}, [%rd136];
	mul.f32 	%f354, %f1, %f352;
	mul.f32 	%f355, %f354, 0f40800000;
	cvt.f64.f32 	%fd126, %f355;
	div.rn.f64 	%fd127, %fd126, 0d4003989374BC6A7F;
	add.f64 	%fd128, %fd127, %fd9;
	cvt.rn.f32.f64 	%f356, %fd128;
	mul.f32 	%f357, %f1, %f353;
	mul.f32 	%f358, %f357, 0f40800000;
	cvt.f64.f32 	%fd129, %f358;
	div.rn.f64 	%fd130, %fd129, 0d4003989374BC6A7F;
	add.f64 	%fd131, %fd130, %fd10;
	cvt.rn.f32.f64 	%f359, %fd131;
	sub.f32 	%f360, %f356, %f9;
	sub.f32 	%f361, %f359, %f10;
	mul.f32 	%f362, %f361, %f361;
	fma.rn.f32 	%f363, %f360, %f360, %f362;
	add.f32 	%f364, %f36, %f363;
	max.f32 	%f37, %f364, 0f1E3CE508;
	setp.gtu.f32 	%p89, %f37, %f2;
	mov.b16 	%rs138, 1;
	mov.u32 	%r643, %r660;
	@%p89 bra 	$L__BB0_104;
	setp.lt.u32 	%p90, %r7, 7;
	sqrt.rn.f32 	%f38, %f37;
	ld.global.f32 	%f365, [%rd18];
	mul.f32 	%f366, %f38, %f365;
	cvt.f64.f32 	%fd132, %f366;
	rcp.rn.f64 	%fd133, %fd132;
	mul.wide.u32 	%rd137, %r127, 4;
	add.s64 	%rd138, %rd8, %rd137;
	ld.local.f32 	%f367, [%rd138];
	cvt.f64.f32 	%fd134, %f367;
	add.f64 	%fd135, %fd133, %fd134;
	cvt.rn.f32.f64 	%f368, %fd135;
	st.local.f32 	[%rd138], %f368;
	add.s32 	%r436, %r127, %r22;
	mul.lo.s32 	%r129, %r436, %r347;
	mov.b32 	%r664, 0;
	@%p90 bra 	$L__BB0_95;
	mov.b32 	%r662, 0;
$L__BB0_94:
	.pragma "nounroll";
	add.s32 	%r438, %r662, %r84;
	mul.wide.u32 	%rd139, %r438, 4;
	add.s64 	%rd140, %rd10, %rd139;
	ld.global.f32 	%f369, [%rd140];
	ld.global.f32 	%f370, [%rd18];
	mul.f32 	%f371, %f38, %f370;
	div.rn.f32 	%f372, %f369, %f371;
	add.s32 	%r439, %r662, %r129;
	mul.wide.s32 	%rd141, %r439, 4;
	add.s64 	%rd142, %rd9, %rd141;
	ld.global.f32 	%f373, [%rd142];
	add.f32 	%f374, %f373, %f372;
	st.global.f32 	[%rd142], %f374;
	ld.global.f32 	%f375, [%rd140+4];
	ld.global.f32 	%f376, [%rd18];
	mul.f32 	%f377, %f38, %f376;
	div.rn.f32 	%f378, %f375, %f377;
	ld.global.f32 	%f379, [%rd142+4];
	add.f32 	%f380, %f379, %f378;
	st.global.f32 	[%rd142+4], %f380;
	ld.global.f32 	%f381, [%rd140+8];
	ld.global.f32 	%f382, [%rd18];
	mul.f32 	%f383, %f38, %f382;
	div.rn.f32 	%f384, %f381, %f383;
	ld.global.f32 	%f385, [%rd142+8];
	add.f32 	%f386, %f385, %f384;
	st.global.f32 	[%rd142+8], %f386;
	ld.global.f32 	%f387, [%rd140+12];
	ld.global.f32 	%f388, [%rd18];
	mul.f32 	%f389, %f38, %f388;
	div.rn.f32 	%f390, %f387, %f389;
	ld.global.f32 	%f391, [%rd142+12];
	add.f32 	%f392, %f391, %f390;
	st.global.f32 	[%rd142+12], %f392;
	ld.global.f32 	%f393, [%rd140+16];
	ld.global.f32 	%f394, [%rd18];
	mul.f32 	%f395, %f38, %f394;
	div.rn.f32 	%f396, %f393, %f395;
	ld.global.f32 	%f397, [%rd142+16];
	add.f32 	%f398, %f397, %f396;
	st.global.f32 	[%rd142+16], %f398;
	ld.global.f32 	%f399, [%rd140+20];
	ld.global.f32 	%f400, [%rd18];
	mul.f32 	%f401, %f38, %f400;
	div.rn.f32 	%f402, %f399, %f401;
	ld.global.f32 	%f403, [%rd142+20];
	add.f32 	%f404, %f403, %f402;
	st.global.f32 	[%rd142+20], %f404;
	ld.global.f32 	%f405, [%rd140+24];
	ld.global.f32 	%f406, [%rd18];
	mul.f32 	%f407, %f38, %f406;
	div.rn.f32 	%f408, %f405, %f407;
	ld.global.f32 	%f409, [%rd142+24];
	add.f32 	%f410, %f409, %f408;
	st.global.f32 	[%rd142+24], %f410;
	ld.global.f32 	%f411, [%rd140+28];
	ld.global.f32 	%f412, [%rd18];
	mul.f32 	%f413, %f38, %f412;
	div.rn.f32 	%f414, %f411, %f413;
	ld.global.f32 	%f415, [%rd142+28];
	add.f32 	%f416, %f415, %f414;
	st.global.f32 	[%rd142+28], %f416;
	add.s32 	%r662, %r662, 8;
	setp.ne.s32 	%p91, %r662, %r15;
	mov.u32 	%r664, %r15;
	@%p91 bra 	$L__BB0_94;
$L__BB0_95:
	setp.eq.s32 	%p92, %r8, 0;
	@%p92 bra 	$L__BB0_103;
	setp.lt.u32 	%p93, %r9, 3;
	@%p93 bra 	$L__BB0_98;
	add.s32 	%r440, %r664, %r84;
	mul.wide.u32 	%rd143, %r440, 4;
	add.s64 	%rd144, %rd10, %rd143;
	ld.global.f32 	%f417, [%rd144];
	ld.global.f32 	%f418, [%rd18];
	mul.f32 	%f419, %f38, %f418;
	div.rn.f32 	%f420, %f417, %f419;
	add.s32 	%r441, %r664, %r129;
	mul.wide.s32 	%rd145, %r441, 4;
	add.s64 	%rd146, %rd9, %rd145;
	ld.global.f32 	%f421, [%rd146];
	add.f32 	%f422, %f421, %f420;
	st.global.f32 	[%rd146], %f422;
	cvt.u64.u32 	%rd147, %r84;
	cvt.u64.u32 	%rd148, %r664;
	add.s64 	%rd149, %rd148, %rd147;
	shl.b64 	%rd150, %rd149, 2;
	add.s64 	%rd151, %rd10, %rd150;
	ld.global.f32 	%f423, [%rd151+4];
	ld.global.f32 	%f424, [%rd18];
	mul.f32 	%f425, %f38, %f424;
	div.rn.f32 	%f426, %f423, %f425;
	ld.global.f32 	%f427, [%rd146+4];
	add.f32 	%f428, %f427, %f426;
	st.global.f32 	[%rd146+4], %f428;
	ld.global.f32 	%f429, [%rd151+8];
	ld.global.f32 	%f430, [%rd18];
	mul.f32 	%f431, %f38, %f430;
	div.rn.f32 	%f432, %f429, %f431;
	ld.global.f32 	%f433, [%rd146+8];
	add.f32 	%f434, %f433, %f432;
	st.global.f32 	[%rd146+8], %f434;
	ld.global.f32 	%f435, [%rd151+12];
	ld.global.f32 	%f436, [%rd18];
	mul.f32 	%f437, %f38, %f436;
	div.rn.f32 	%f438, %f435, %f437;
	ld.global.f32 	%f439, [%rd146+12];
	add.f32 	%f440, %f439, %f438;
	st.global.f32 	[%rd146+12], %f440;
	add.s32 	%r664, %r664, 4;
$L__BB0_98:
	setp.eq.s32 	%p94, %r10, 0;
	@%p94 bra 	$L__BB0_103;
	setp.eq.s32 	%p95, %r11, 0;
	@%p95 bra 	$L__BB0_101;
	add.s32 	%r442, %r664, %r84;
	mul.wide.u32 	%rd152, %r442, 4;
	add.s64 	%rd153, %rd10, %rd152;
	ld.global.f32 	%f441, [%rd153];
	ld.global.f32 	%f442, [%rd18];
	mul.f32 	%f443, %f38, %f442;
	div.rn.f32 	%f444, %f441, %f443;
	add.s32 	%r443, %r664, %r129;
	mul.wide.s32 	%rd154, %r443, 4;
	add.s64 	%rd155, %rd9, %rd154;
	ld.global.f32 	%f445, [%rd155];
	add.f32 	%f446, %f445, %f444;
	st.global.f32 	[%rd155], %f446;
	cvt.u64.u32 	%rd156, %r84;
	cvt.u64.u32 	%rd157, %r664;
	add.s64 	%rd158, %rd157, %rd156;
	shl.b64 	%rd159, %rd158, 2;
	add.s64 	%rd160, %rd10, %rd159;
	ld.global.f32 	%f447, [%rd160+4];
	ld.global.f32 	%f448, [%rd18];
	mul.f32 	%f449, %f38, %f448;
	div.rn.f32 	%f450, %f447, %f449;
	ld.global.f32 	%f451, [%rd155+4];
	add.f32 	%f452, %f451, %f450;
	st.global.f32 	[%rd155+4], %f452;
	add.s32 	%r664, %r664, 2;
$L__BB0_101:
	setp.eq.s32 	%p96, %r16, 0;
	@%p96 bra 	$L__BB0_103;
	add.s32 	%r444, %r664, %r84;
	mul.wide.u32 	%rd161, %r444, 4;
	add.s64 	%rd162, %rd10, %rd161;
	ld.global.f32 	%f453, [%rd162];
	ld.global.f32 	%f454, [%rd18];
	mul.f32 	%f455, %f38, %f454;
	div.rn.f32 	%f456, %f453, %f455;
	add.s32 	%r445, %r664, %r129;
	mul.wide.s32 	%rd163, %r445, 4;
	add.s64 	%rd164, %rd9, %rd163;
	ld.global.f32 	%f457, [%rd164];
	add.f32 	%f458, %f457, %f456;
	st.global.f32 	[%rd164], %f458;
$L__BB0_103:
	add.s32 	%r643, %r660, 1;
	setp.lt.s32 	%p97, %r660, 511;
	selp.u16 	%rs138, 1, 0, %p97;
	mov.u32 	%r660, %r643;
$L__BB0_104:
	add.s32 	%r644, %r127, 1;
	setp.lt.u32 	%p98, %r661, 2;
	and.b16  	%rs64, %rs138, 255;
	setp.ne.s16 	%p99, %rs64, 0;
	and.pred  	%p100, %p98, %p99;
	mov.u32 	%r661, %r127;
	@%p100 bra 	$L__BB0_91;
	setp.eq.s16 	%p101, %rs138, 0;
	@%p101 bra 	$L__BB0_31;
	add.f64 	%fd136, %fd3, %fd11;
	cvt.rn.f32.f64 	%f459, %fd136;
	sub.f32 	%f460, %f459, %f11;
	mul.f32 	%f39, %f460, %f460;
	mov.b32 	%r667, 0;
	mov.u32 	%r669, %r643;
$L__BB0_107:
	shl.b32 	%r447, %r644, 1;
	mul.wide.u32 	%rd165, %r447, 4;
	add.s64 	%rd166, %rd5, %rd165;
	ld.local.v2.f32 	{%f461, %f462}, [%rd166];
	mul.f32 	%f463, %f1, %f461;
	mul.f32 	%f464, %f463, 0f40800000;
	cvt.f64.f32 	%fd137, %f464;
	div.rn.f64 	%fd138, %fd137, 0d4003989374BC6A7F;
	add.f64 	%fd139, %fd138, %fd9;
	cvt.rn.f32.f64 	%f465, %fd139;
	mul.f32 	%f466, %f1, %f462;
	mul.f32 	%f467, %f466, 0f40800000;
	cvt.f64.f32 	%fd140, %f467;
	div.rn.f64 	%fd141, %fd140, 0d4003989374BC6A7F;
	add.f64 	%fd142, %fd141, %fd10;
	cvt.rn.f32.f64 	%f468, %fd142;
	sub.f32 	%f469, %f465, %f9;
	sub.f32 	%f470, %f468, %f10;
	mul.f32 	%f471, %f470, %f470;
	fma.rn.f32 	%f472, %f469, %f469, %f471;
	add.f32 	%f473, %f39, %f472;
	max.f32 	%f40, %f473, 0f1E3CE508;
	setp.gtu.f32 	%p102, %f40, %f2;
	mov.b16 	%rs139, 1;
	mov.u32 	%r643, %r669;
	@%p102 bra 	$L__BB0_120;
	setp.lt.u32 	%p103, %r7, 7;
	sqrt.rn.f32 	%f41, %f40;
	ld.global.f32 	%f474, [%rd18];
	mul.f32 	%f475, %f41, %f474;
	cvt.f64.f32 	%fd143, %f475;
	rcp.rn.f64 	%fd144, %fd143;
	mul.wide.u32 	%rd167, %r644, 4;
	add.s64 	%rd168, %rd8, %rd167;
	ld.local.f32 	%f476, [%rd168];
	cvt.f64.f32 	%fd145, %f476;
	add.f64 	%fd146, %fd144, %fd145;
	cvt.rn.f32.f64 	%f477, %fd146;
	st.local.f32 	[%rd168], %f477;
	add.s32 	%r449, %r644, %r22;
	mul.lo.s32 	%r143, %r449, %r347;
	mov.b32 	%r672, 0;
	@%p103 bra 	$L__BB0_111;
	mov.b32 	%r670, 0;
$L__BB0_110:
	.pragma "nounroll";
	add.s32 	%r451, %r670, %r84;
	mul.wide.u32 	%rd169, %r451, 4;
	add.s64 	%rd170, %rd10, %rd169;
	ld.global.f32 	%f478, [%rd170];
	ld.global.f32 	%f479, [%rd18];
	mul.f32 	%f480, %f41, %f479;
	div.rn.f32 	%f481, %f478, %f480;
	add.s32 	%r452, %r670, %r143;
	mul.wide.s32 	%rd171, %r452, 4;
	add.s64 	%rd172, %rd9, %rd171;
	ld.global.f32 	%f482, [%rd172];
	add.f32 	%f483, %f482, %f481;
	st.global.f32 	[%rd172], %f483;
	ld.global.f32 	%f484, [%rd170+4];
	ld.global.f32 	%f485, [%rd18];
	mul.f32 	%f486, %f41, %f485;
	div.rn.f32 	%f487, %f484, %f486;
	ld.global.f32 	%f488, [%rd172+4];
	add.f32 	%f489, %f488, %f487;
	st.global.f32 	[%rd172+4], %f489;
	ld.global.f32 	%f490, [%rd170+8];
	ld.global.f32 	%f491, [%rd18];
	mul.f32 	%f492, %f41, %f491;
	div.rn.f32 	%f493, %f490, %f492;
	ld.global.f32 	%f494, [%rd172+8];
	add.f32 	%f495, %f494, %f493;
	st.global.f32 	[%rd172+8], %f495;
	ld.global.f32 	%f496, [%rd170+12];
	ld.global.f32 	%f497, [%rd18];
	mul.f32 	%f498, %f41, %f497;
	div.rn.f32 	%f499, %f496, %f498;
	ld.global.f32 	%f500, [%rd172+12];
	add.f32 	%f501, %f500, %f499;
	st.global.f32 	[%rd172+12], %f501;
	ld.global.f32 	%f502, [%rd170+16];
	ld.global.f32 	%f503, [%rd18];
	mul.f32 	%f504, %f41, %f503;
	div.rn.f32 	%f505, %f502, %f504;
	ld.global.f32 	%f506, [%rd172+16];
	add.f32 	%f507, %f506, %f505;
	st.global.f32 	[%rd172+16], %f507;
	ld.global.f32 	%f508, [%rd170+20];
	ld.global.f32 	%f509, [%rd18];
	mul.f32 	%f510, %f41, %f509;
	div.rn.f32 	%f511, %f508, %f510;
	ld.global.f32 	%f512, [%rd172+20];
	add.f32 	%f513, %f512, %f511;
	st.global.f32 	[%rd172+20], %f513;
	ld.global.f32 	%f514, [%rd170+24];
	ld.global.f32 	%f515, [%rd18];
	mul.f32 	%f516, %f41, %f515;
	div.rn.f32 	%f517, %f514, %f516;
	ld.global.f32 	%f518, [%rd172+24];
	add.f32 	%f519, %f518, %f517;
	st.global.f32 	[%rd172+24], %f519;
	ld.global.f32 	%f520, [%rd170+28];
	ld.global.f32 	%f521, [%rd18];
	mul.f32 	%f522, %f41, %f521;
	div.rn.f32 	%f523, %f520, %f522;
	ld.global.f32 	%f524, [%rd172+28];
	add.f32 	%f525, %f524, %f523;
	st.global.f32 	[%rd172+28], %f525;
	add.s32 	%r670, %r670, 8;
	setp.ne.s32 	%p104, %r670, %r15;
	mov.u32 	%r672, %r15;
	@%p104 bra 	$L__BB0_110;
$L__BB0_111:
	setp.eq.s32 	%p105, %r8, 0;
	@%p105 bra 	$L__BB0_119;
	setp.lt.u32 	%p106, %r9, 3;
	@%p106 bra 	$L__BB0_114;
	add.s32 	%r453, %r672, %r84;
	mul.wide.u32 	%rd173, %r453, 4;
	add.s64 	%rd174, %rd10, %rd173;
	ld.global.f32 	%f526, [%rd174];
	ld.global.f32 	%f527, [%rd18];
	mul.f32 	%f528, %f41, %f527;
	div.rn.f32 	%f529, %f526, %f528;
	add.s32 	%r454, %r672, %r143;
	mul.wide.s32 	%rd175, %r454, 4;
	add.s64 	%rd176, %rd9, %rd175;
	ld.global.f32 	%f530, [%rd176];
	add.f32 	%f531, %f530, %f529;
	st.global.f32 	[%rd176], %f531;
	cvt.u64.u32 	%rd177, %r84;
	cvt.u64.u32 	%rd178, %r672;
	add.s64 	%rd179, %rd178, %rd177;
	shl.b64 	%rd180, %rd179, 2;
	add.s64 	%rd181, %rd10, %rd180;
	ld.global.f32 	%f532, [%rd181+4];
	ld.global.f32 	%f533, [%rd18];
	mul.f32 	%f534, %f41, %f533;
	div.rn.f32 	%f535, %f532, %f534;
	ld.global.f32 	%f536, [%rd176+4];
	add.f32 	%f537, %f536, %f535;
	st.global.f32 	[%rd176+4], %f537;
	ld.global.f32 	%f538, [%rd181+8];
	ld.global.f32 	%f539, [%rd18];
	mul.f32 	%f540, %f41, %f539;
	div.rn.f32 	%f541, %f538, %f540;
	ld.global.f32 	%f542, [%rd176+8];
	add.f32 	%f543, %f542, %f541;
	st.global.f32 	[%rd176+8], %f543;
	ld.global.f32 	%f544, [%rd181+12];
	ld.global.f32 	%f545, [%rd18];
	mul.f32 	%f546, %f41, %f545;
	div.rn.f32 	%f547, %f544, %f546;
	ld.global.f32 	%f548, [%rd176+12];
	add.f32 	%f549, %f548, %f547;
	st.global.f32 	[%rd176+12], %f549;
	add.s32 	%r672, %r672, 4;
$L__BB0_114:
	setp.eq.s32 	%p107, %r10, 0;
	@%p107 bra 	$L__BB0_119;
	setp.eq.s32 	%p108, %r11, 0;
	@%p108 bra 	$L__BB0_117;
	add.s32 	%r455, %r672, %r84;
	mul.wide.u32 	%rd182, %r455, 4;
	add.s64 	%rd183, %rd10, %rd182;
	ld.global.f32 	%f550, [%rd183];
	ld.global.f32 	%f551, [%rd18];
	mul.f32 	%f552, %f41, %f551;
	div.rn.f32 	%f553, %f550, %f552;
	add.s32 	%r456, %r672, %r143;
	mul.wide.s32 	%rd184, %r456, 4;
	add.s64 	%rd185, %rd9, %rd184;
	ld.global.f32 	%f554, [%rd185];
	add.f32 	%f555, %f554, %f553;
	st.global.f32 	[%rd185], %f555;
	cvt.u64.u32 	%rd186, %r84;
	cvt.u64.u32 	%rd187, %r672;
	add.s64 	%rd188, %rd187, %rd186;
	shl.b64 	%rd189, %rd188, 2;
	add.s64 	%rd190, %rd10, %rd189;
	ld.global.f32 	%f556, [%rd190+4];
	ld.global.f32 	%f557, [%rd18];
	mul.f32 	%f558, %f41, %f557;
	div.rn.f32 	%f559, %f556, %f558;
	ld.global.f32 	%f560, [%rd185+4];
	add.f32 	%f561, %f560, %f559;
	st.global.f32 	[%rd185+4], %f561;
	add.s32 	%r672, %r672, 2;
$L__BB0_117:
	setp.eq.s32 	%p109, %r16, 0;
	@%p109 bra 	$L__BB0_119;
	add.s32 	%r457, %r672, %r84;
	mul.wide.u32 	%rd191, %r457, 4;
	add.s64 	%rd192, %rd10, %rd191;
	ld.global.f32 	%f562, [%rd192];
	ld.global.f32 	%f563, [%rd18];
	mul.f32 	%f564, %f41, %f563;
	div.rn.f32 	%f565, %f562, %f564;
	add.s32 	%r458, %r672, %r143;
	mul.wide.s32 	%rd193, %r458, 4;
	add.s64 	%rd194, %rd9, %rd193;
	ld.global.f32 	%f566, [%rd194];
	add.f32 	%f567, %f566, %f565;
	st.global.f32 	[%rd194], %f567;
$L__BB0_119:
	add.s32 	%r643, %r669, 1;
	setp.lt.s32 	%p110, %r669, 511;
	selp.u16 	%rs139, 1, 0, %p110;
	mov.u32 	%r669, %r643;
$L__BB0_120:
	add.s32 	%r644, %r644, 1;
	add.s32 	%r154, %r667, 1;
	setp.lt.u32 	%p111, %r667, 6;
	and.b16  	%rs68, %rs139, 255;
	setp.ne.s16 	%p112, %rs68, 0;
	and.pred  	%p113, %p111, %p112;
	mov.u32 	%r667, %r154;
	@%p113 bra 	$L__BB0_107;
	setp.eq.s16 	%p114, %rs139, 0;
	@%p114 bra 	$L__BB0_31;
	add.f64 	%fd147, %fd4, %fd11;
	cvt.rn.f32.f64 	%f568, %fd147;
	sub.f32 	%f569, %f568, %f11;
	mul.f32 	%f42, %f569, %f569;
	mov.b32 	%r675, 0;
$L__BB0_123:
	mov.u32 	%r156, %r644;
	shl.b32 	%r460, %r156, 1;
	mul.wide.u32 	%rd195, %r460, 4;
	add.s64 	%rd30, %rd5, %rd195;
	ld.local.v2.f32 	{%f570, %f571}, [%rd30];
	mul.f32 	%f572, %f1, %f570;
	mul.f32 	%f573, %f572, 0f40800000;
	cvt.f64.f32 	%fd148, %f573;
	div.rn.f64 	%fd149, %fd148, 0d4003989374BC6A7F;
	add.f64 	%fd150, %fd149, %fd9;
	cvt.rn.f32.f64 	%f574, %fd150;
	mul.f32 	%f575, %f1, %f571;
	mul.f32 	%f576, %f575, 0f40800000;
	cvt.f64.f32 	%fd151, %f576;
	div.rn.f64 	%fd152, %fd151, 0d4003989374BC6A7F;
	add.f64 	%fd153, %fd152, %fd10;
	cvt.rn.f32.f64 	%f577, %fd153;
	sub.f32 	%f578, %f574, %f9;
	sub.f32 	%f579, %f577, %f10;
	mul.f32 	%f580, %f579, %f579;
	fma.rn.f32 	%f581, %f578, %f578, %f580;
	add.f32 	%f582, %f42, %f581;
	max.f32 	%f43, %f582, 0f1E3CE508;
	setp.gtu.f32 	%p115, %f43, %f2;
	mul.wide.u32 	%rd196, %r156, 4;
	add.s64 	%rd31, %rd8, %rd196;
	mov.b16 	%rs140, 1;
	mov.u32 	%r682, %r643;
	@%p115 bra 	$L__BB0_136;
	setp.lt.u32 	%p116, %r7, 7;
	sqrt.rn.f32 	%f44, %f43;
	ld.global.f32 	%f583, [%rd18];
	mul.f32 	%f584, %f44, %f583;
	cvt.f64.f32 	%fd154, %f584;
	rcp.rn.f64 	%fd155, %fd154;
	ld.local.f32 	%f585, [%rd31];
	cvt.f64.f32 	%fd156, %f585;
	add.f64 	%fd157, %fd155, %fd156;
	cvt.rn.f32.f64 	%f586, %fd157;
	st.local.f32 	[%rd31], %f586;
	add.s32 	%r462, %r156, %r22;
	mul.lo.s32 	%r158, %r462, %r347;
	mov.b32 	%r680, 0;
	@%p116 bra 	$L__BB0_127;
	mov.b32 	%r678, 0;
$L__BB0_126:
	.pragma "nounroll";
	add.s32 	%r464, %r678, %r84;
	mul.wide.u32 	%rd197, %r464, 4;
	add.s64 	%rd198, %rd10, %rd197;
	ld.global.f32 	%f587, [%rd198];
	ld.global.f32 	%f588, [%rd18];
	mul.f32 	%f589, %f44, %f588;
	div.rn.f32 	%f590, %f587, %f589;
	add.s32 	%r465, %r678, %r158;
	mul.wide.s32 	%rd199, %r465, 4;
	add.s64 	%rd200, %rd9, %rd199;
	ld.global.f32 	%f591, [%rd200];
	add.f32 	%f592, %f591, %f590;
	st.global.f32 	[%rd200], %f592;
	ld.global.f32 	%f593, [%rd198+4];
	ld.global.f32 	%f594, [%rd18];
	mul.f32 	%f595, %f44, %f594;
	div.rn.f32 	%f596, %f593, %f595;
	ld.global.f32 	%f597, [%rd200+4];
	add.f32 	%f598, %f597, %f596;
	st.global.f32 	[%rd200+4], %f598;
	ld.global.f32 	%f599, [%rd198+8];
	ld.global.f32 	%f600, [%rd18];
	mul.f32 	%f601, %f44, %f600;
	div.rn.f32 	%f602, %f599, %f601;
	ld.global.f32 	%f603, [%rd200+8];
	add.f32 	%f604, %f603, %f602;
	st.global.f32 	[%rd200+8], %f604;
	ld.global.f32 	%f605, [%rd198+12];
	ld.global.f32 	%f606, [%rd18];
	mul.f32 	%f607, %f44, %f606;
	div.rn.f32 	%f608, %f605, %f607;
	ld.global.f32 	%f609, [%rd200+12];
	add.f32 	%f610, %f609, %f608;
	st.global.f32 	[%rd200+12], %f610;
	ld.global.f32 	%f611, [%rd198+16];
	ld.global.f32 	%f612, [%rd18];
	mul.f32 	%f613, %f44, %f612;
	div.rn.f32 	%f614, %f611, %f613;
	ld.global.f32 	%f615, [%rd200+16];
	add.f32 	%f616, %f615, %f614;
	st.global.f32 	[%rd200+16], %f616;
	ld.global.f32 	%f617, [%rd198+20];
	ld.global.f32 	%f618, [%rd18];
	mul.f32 	%f619, %f44, %f618;
	div.rn.f32 	%f620, %f617, %f619;
	ld.global.f32 	%f621, [%rd200+20];
	add.f32 	%f622, %f621, %f620;
	st.global.f32 	[%rd200+20], %f622;
	ld.global.f32 	%f623, [%rd198+24];
	ld.global.f32 	%f624, [%rd18];
	mul.f32 	%f625, %f44, %f624;
	div.rn.f32 	%f626, %f623, %f625;
	ld.global.f32 	%f627, [%rd200+24];
	add.f32 	%f628, %f627, %f626;
	st.global.f32 	[%rd200+24], %f628;
	ld.global.f32 	%f629, [%rd198+28];
	ld.global.f32 	%f630, [%rd18];
	mul.f32 	%f631, %f44, %f630;
	div.rn.f32 	%f632, %f629, %f631;
	ld.global.f32 	%f633, [%rd200+28];
	add.f32 	%f634, %f633, %f632;
	st.global.f32 	[%rd200+28], %f634;
	add.s32 	%r678, %r678, 8;
	setp.ne.s32 	%p117, %r678, %r15;
	mov.u32 	%r680, %r15;
	@%p117 bra 	$L__BB0_126;
$L__BB0_127:
	setp.eq.s32 	%p118, %r8, 0;
	@%p118 bra 	$L__BB0_135;
	setp.lt.u32 	%p119, %r9, 3;
	@%p119 bra 	$L__BB0_130;
	add.s32 	%r466, %r680, %r84;
	mul.wide.u32 	%rd201, %r466, 4;
	add.s64 	%rd202, %rd10, %rd201;
	ld.global.f32 	%f635, [%rd202];
	ld.global.f32 	%f636, [%rd18];
	mul.f32 	%f637, %f44, %f636;
	div.rn.f32 	%f638, %f635, %f637;
	add.s32 	%r467, %r680, %r158;
	mul.wide.s32 	%rd203, %r467, 4;
	add.s64 	%rd204, %rd9, %rd203;
	ld.global.f32 	%f639, [%rd204];
	add.f32 	%f640, %f639, %f638;
	st.global.f32 	[%rd204], %f640;
	cvt.u64.u32 	%rd205, %r84;
	cvt.u64.u32 	%rd206, %r680;
	add.s64 	%rd207, %rd206, %rd205;
	shl.b64 	%rd208, %rd207, 2;
	add.s64 	%rd209, %rd10, %rd208;
	ld.global.f32 	%f641, [%rd209+4];
	ld.global.f32 	%f642, [%rd18];
	mul.f32 	%f643, %f44, %f642;
	div.rn.f32 	%f644, %f641, %f643;
	ld.global.f32 	%f645, [%rd204+4];
	add.f32 	%f646, %f645, %f644;
	st.global.f32 	[%rd204+4], %f646;
	ld.global.f32 	%f647, [%rd209+8];
	ld.global.f32 	%f648, [%rd18];
	mul.f32 	%f649, %f44, %f648;
	div.rn.f32 	%f650, %f647, %f649;
	ld.global.f32 	%f651, [%rd204+8];
	add.f32 	%f652, %f651, %f650;
	st.global.f32 	[%rd204+8], %f652;
	ld.global.f32 	%f653, [%rd209+12];
	ld.global.f32 	%f654, [%rd18];
	mul.f32 	%f655, %f44, %f654;
	div.rn.f32 	%f656, %f653, %f655;
	ld.global.f32 	%f657, [%rd204+12];
	add.f32 	%f658, %f657, %f656;
	st.global.f32 	[%rd204+12], %f658;
	add.s32 	%r680, %r680, 4;
$L__BB0_130:
	setp.eq.s32 	%p120, %r10, 0;
	@%p120 bra 	$L__BB0_135;
	setp.eq.s32 	%p121, %r11, 0;
	@%p121 bra 	$L__BB0_133;
	add.s32 	%r468, %r680, %r84;
	mul.wide.u32 	%rd210, %r468, 4;
	add.s64 	%rd211, %rd10, %rd210;
	ld.global.f32 	%f659, [%rd211];
	ld.global.f32 	%f660, [%rd18];
	mul.f32 	%f661, %f44, %f660;
	div.rn.f32 	%f662, %f659, %f661;
	add.s32 	%r469, %r680, %r158;
	mul.wide.s32 	%rd212, %r469, 4;
	add.s64 	%rd213, %rd9, %rd212;
	ld.global.f32 	%f663, [%rd213];
	add.f32 	%f664, %f663, %f662;
	st.global.f32 	[%rd213], %f664;
	cvt.u64.u32 	%rd214, %r84;
	cvt.u64.u32 	%rd215, %r680;
	add.s64 	%rd216, %rd215, %rd214;
	shl.b64 	%rd217, %rd216, 2;
	add.s64 	%rd218, %rd10, %rd217;
	ld.global.f32 	%f665, [%rd218+4];
	ld.global.f32 	%f666, [%rd18];
	mul.f32 	%f667, %f44, %f666;
	div.rn.f32 	%f668, %f665, %f667;
	ld.global.f32 	%f669, [%rd213+4];
	add.f32 	%f670, %f669, %f668;
	st.global.f32 	[%rd213+4], %f670;
	add.s32 	%r680, %r680, 2;
$L__BB0_133:
	setp.eq.s32 	%p122, %r16, 0;
	@%p122 bra 	$L__BB0_135;
	add.s32 	%r470, %r680, %r84;
	mul.wide.u32 	%rd219, %r470, 4;
	add.s64 	%rd220, %rd10, %rd219;
	ld.global.f32 	%f671, [%rd220];
	ld.global.f32 	%f672, [%rd18];
	mul.f32 	%f673, %f44, %f672;
	div.rn.f32 	%f674, %f671, %f673;
	add.s32 	%r471, %r680, %r158;
	mul.wide.s32 	%rd221, %r471, 4;
	add.s64 	%rd222, %rd9, %rd221;
	ld.global.f32 	%f675, [%rd222];
	add.f32 	%f676, %f675, %f674;
	st.global.f32 	[%rd222], %f676;
$L__BB0_135:
	add.s32 	%r682, %r643, 1;
	setp.lt.s32 	%p123, %r643, 511;
	selp.u16 	%rs140, 1, 0, %p123;
	mov.u32 	%r643, %r682;
$L__BB0_136:
	add.s32 	%r644, %r156, 1;
	add.s32 	%r169, %r675, 1;
	setp.lt.u32 	%p124, %r675, 2;
	and.b16  	%rs72, %rs140, 255;
	setp.ne.s16 	%p125, %rs72, 0;
	and.pred  	%p126, %p124, %p125;
	mov.u32 	%r675, %r169;
	@%p126 bra 	$L__BB0_123;
	setp.eq.s16 	%p127, %rs140, 0;
	mov.u32 	%r643, %r682;
	@%p127 bra 	$L__BB0_31;
	add.f64 	%fd158, %fd5, %fd11;
	cvt.rn.f32.f64 	%f677, %fd158;
	sub.f32 	%f678, %f677, %f11;
	ld.local.v2.f32 	{%f679, %f680}, [%rd30+8];
	mul.f32 	%f681, %f1, %f679;
	mul.f32 	%f682, %f681, 0f40800000;
	cvt.f64.f32 	%fd159, %f682;
	div.rn.f64 	%fd160, %fd159, 0d4003989374BC6A7F;
	add.f64 	%fd161, %fd160, %fd9;
	cvt.rn.f32.f64 	%f683, %fd161;
	mul.f32 	%f684, %f1, %f680;
	mul.f32 	%f685, %f684, 0f40800000;
	cvt.f64.f32 	%fd162, %f685;
	div.rn.f64 	%fd163, %fd162, 0d4003989374BC6A7F;
	add.f64 	%fd164, %fd163, %fd10;
	cvt.rn.f32.f64 	%f686, %fd164;
	sub.f32 	%f687, %f683, %f9;
	sub.f32 	%f688, %f686, %f10;
	mul.f32 	%f689, %f688, %f688;
	fma.rn.f32 	%f690, %f687, %f687, %f689;
	fma.rn.f32 	%f691, %f678, %f678, %f690;
	max.f32 	%f45, %f691, 0f1E3CE508;
	setp.gtu.f32 	%p129, %f45, %f2;
	add.s32 	%r472, %r644, %r22;
	mul.lo.s32 	%r170, %r472, %r347;
	mov.pred 	%p292, -1;
	mov.u32 	%r643, %r682;
	@%p129 bra 	$L__BB0_150;
	setp.lt.u32 	%p130, %r7, 7;
	sqrt.rn.f32 	%f46, %f45;
	ld.global.f32 	%f692, [%rd18];
	mul.f32 	%f693, %f46, %f692;
	cvt.f64.f32 	%fd165, %f693;
	rcp.rn.f64 	%fd166, %fd165;
	ld.local.f32 	%f694, [%rd31+4];
	cvt.f64.f32 	%fd167, %f694;
	add.f64 	%fd168, %fd166, %fd167;
	cvt.rn.f32.f64 	%f695, %fd168;
	st.local.f32 	[%rd31+4], %f695;
	mov.b32 	%r685, 0;
	@%p130 bra 	$L__BB0_142;
	mov.b32 	%r683, 0;
$L__BB0_141:
	.pragma "nounroll";
	add.s32 	%r475, %r683, %r84;
	mul.wide.u32 	%rd223, %r475, 4;
	add.s64 	%rd224, %rd10, %rd223;
	ld.global.f32 	%f696, [%rd224];
	ld.global.f32 	%f697, [%rd18];
	mul.f32 	%f698, %f46, %f697;
	div.rn.f32 	%f699, %f696, %f698;
	add.s32 	%r476, %r683, %r170;
	mul.wide.s32 	%rd225, %r476, 4;
	add.s64 	%rd226, %rd9, %rd225;
	ld.global.f32 	%f700, [%rd226];
	add.f32 	%f701, %f700, %f699;
	st.global.f32 	[%rd226], %f701;
	ld.global.f32 	%f702, [%rd224+4];
	ld.global.f32 	%f703, [%rd18];
	mul.f32 	%f704, %f46, %f703;
	div.rn.f32 	%f705, %f702, %f704;
	ld.global.f32 	%f706, [%rd226+4];
	add.f32 	%f707, %f706, %f705;
	st.global.f32 	[%rd226+4], %f707;
	ld.global.f32 	%f708, [%rd224+8];
	ld.global.f32 	%f709, [%rd18];
	mul.f32 	%f710, %f46, %f709;
	div.rn.f32 	%f711, %f708, %f710;
	ld.global.f32 	%f712, [%rd226+8];
	add.f32 	%f713, %f712, %f711;
	st.global.f32 	[%rd226+8], %f713;
	ld.global.f32 	%f714, [%rd224+12];
	ld.global.f32 	%f715, [%rd18];
	mul.f32 	%f716, %f46, %f715;
	div.rn.f32 	%f717, %f714, %f716;
	ld.global.f32 	%f718, [%rd226+12];
	add.f32 	%f719, %f718, %f717;
	st.global.f32 	[%rd226+12], %f719;
	ld.global.f32 	%f720, [%rd224+16];
	ld.global.f32 	%f721, [%rd18];
	mul.f32 	%f722, %f46, %f721;
	div.rn.f32 	%f723, %f720, %f722;
	ld.global.f32 	%f724, [%rd226+16];
	add.f32 	%f725, %f724, %f723;
	st.global.f32 	[%rd226+16], %f725;
	ld.global.f32 	%f726, [%rd224+20];
	ld.global.f32 	%f727, [%rd18];
	mul.f32 	%f728, %f46, %f727;
	div.rn.f32 	%f729, %f726, %f728;
	ld.global.f32 	%f730, [%rd226+20];
	add.f32 	%f731, %f730, %f729;
	st.global.f32 	[%rd226+20], %f731;
	ld.global.f32 	%f732, [%rd224+24];
	ld.global.f32 	%f733, [%rd18];
	mul.f32 	%f734, %f46, %f733;
	div.rn.f32 	%f735, %f732, %f734;
	ld.global.f32 	%f736, [%rd226+24];
	add.f32 	%f737, %f736, %f735;
	st.global.f32 	[%rd226+24], %f737;
	ld.global.f32 	%f738, [%rd224+28];
	ld.global.f32 	%f739, [%rd18];
	mul.f32 	%f740, %f46, %f739;
	div.rn.f32 	%f741, %f738, %f740;
	ld.global.f32 	%f742, [%rd226+28];
	add.f32 	%f743, %f742, %f741;
	st.global.f32 	[%rd226+28], %f743;
	add.s32 	%r683, %r683, 8;
	setp.ne.s32 	%p131, %r683, %r15;
	mov.u32 	%r685, %r15;
	@%p131 bra 	$L__BB0_141;
$L__BB0_142:
	add.s32 	%r643, %r682, 1;
	setp.lt.s32 	%p292, %r682, 511;
	setp.eq.s32 	%p132, %r8, 0;
	@%p132 bra 	$L__BB0_150;
	setp.lt.u32 	%p133, %r9, 3;
	@%p133 bra 	$L__BB0_145;
	add.s32 	%r477, %r685, %r84;
	mul.wide.u32 	%rd227, %r477, 4;
	add.s64 	%rd228, %rd10, %rd227;
	ld.global.f32 	%f744, [%rd228];
	ld.global.f32 	%f745, [%rd18];
	mul.f32 	%f746, %f46, %f745;
	div.rn.f32 	%f747, %f744, %f746;
	add.s32 	%r478, %r685, %r170;
	mul.wide.s32 	%rd229, %r478, 4;
	add.s64 	%rd230, %rd9, %rd229;
	ld.global.f32 	%f748, [%rd230];
	add.f32 	%f749, %f748, %f747;
	st.global.f32 	[%rd230], %f749;
	cvt.u64.u32 	%rd231, %r84;
	cvt.u64.u32 	%rd232, %r685;
	add.s64 	%rd233, %rd232, %rd231;
	shl.b64 	%rd234, %rd233, 2;
	add.s64 	%rd235, %rd10, %rd234;
	ld.global.f32 	%f750, [%rd235+4];
	ld.global.f32 	%f751, [%rd18];
	mul.f32 	%f752, %f46, %f751;
	div.rn.f32 	%f753, %f750, %f752;
	ld.global.f32 	%f754, [%rd230+4];
	add.f32 	%f755, %f754, %f753;
	st.global.f32 	[%rd230+4], %f755;
	ld.global.f32 	%f756, [%rd235+8];
	ld.global.f32 	%f757, [%rd18];
	mul.f32 	%f758, %f46, %f757;
	div.rn.f32 	%f759, %f756, %f758;
	ld.global.f32 	%f760, [%rd230+8];
	add.f32 	%f761, %f760, %f759;
	st.global.f32 	[%rd230+8], %f761;
	ld.global.f32 	%f762, [%rd235+12];
	ld.global.f32 	%f763, [%rd18];
	mul.f32 	%f764, %f46, %f763;
	div.rn.f32 	%f765, %f762, %f764;
	ld.global.f32 	%f766, [%rd230+12];
	add.f32 	%f767, %f766, %f765;
	st.global.f32 	[%rd230+12], %f767;
	add.s32 	%r685, %r685, 4;
$L__BB0_145:
	setp.eq.s32 	%p134, %r10, 0;
	@%p134 bra 	$L__BB0_150;
	setp.eq.s32 	%p135, %r11, 0;
	@%p135 bra 	$L__BB0_148;
	add.s32 	%r479, %r685, %r84;
	mul.wide.u32 	%rd236, %r479, 4;
	add.s64 	%rd237, %rd10, %rd236;
	ld.global.f32 	%f768, [%rd237];
	ld.global.f32 	%f769, [%rd18];
	mul.f32 	%f770, %f46, %f769;
	div.rn.f32 	%f771, %f768, %f770;
	add.s32 	%r480, %r685, %r170;
	mul.wide.s32 	%rd238, %r480, 4;
	add.s64 	%rd239, %rd9, %rd238;
	ld.global.f32 	%f772, [%rd239];
	add.f32 	%f773, %f772, %f771;
	st.global.f32 	[%rd239], %f773;
	cvt.u64.u32 	%rd240, %r84;
	cvt.u64.u32 	%rd241, %r685;
	add.s64 	%rd242, %rd241, %rd240;
	shl.b64 	%rd243, %rd242, 2;
	add.s64 	%rd244, %rd10, %rd243;
	ld.global.f32 	%f774, [%rd244+4];
	ld.global.f32 	%f775, [%rd18];
	mul.f32 	%f776, %f46, %f775;
	div.rn.f32 	%f777, %f774, %f776;
	ld.global.f32 	%f778, [%rd239+4];
	add.f32 	%f779, %f778, %f777;
	st.global.f32 	[%rd239+4], %f779;
	add.s32 	%r685, %r685, 2;
$L__BB0_148:
	setp.eq.s32 	%p136, %r16, 0;
	@%p136 bra 	$L__BB0_150;
	add.s32 	%r481, %r685, %r84;
	mul.wide.u32 	%rd245, %r481, 4;
	add.s64 	%rd246, %rd10, %rd245;
	ld.global.f32 	%f780, [%rd246];
	ld.global.f32 	%f781, [%rd18];
	mul.f32 	%f782, %f46, %f781;
	div.rn.f32 	%f783, %f780, %f782;
	add.s32 	%r482, %r685, %r170;
	mul.wide.s32 	%rd247, %r482, 4;
	add.s64 	%rd248, %rd9, %rd247;
	ld.global.f32 	%f784, [%rd248];
	add.f32 	%f785, %f784, %f783;
	st.global.f32 	[%rd248], %f785;
$L__BB0_150:
	selp.u16 	%rs133, 1, 0, %p292;
	add.s32 	%r644, %r156, 2;
	bra.uni 	$L__BB0_31;
$L__BB0_151:
	add.f64 	%fd118, %fd1, %fd11;
	cvt.rn.f32.f64 	%f249, %fd118;
	sub.f32 	%f250, %f249, %f11;
	add.f64 	%fd119, %fd6, %fd9;
	cvt.rn.f32.f64 	%f251, %fd119;
	add.f64 	%fd120, %fd6, %fd10;
	cvt.rn.f32.f64 	%f252, %fd120;
	sub.f32 	%f253, %f251, %f9;
	sub.f32 	%f254, %f252, %f10;
	mul.f32 	%f255, %f254, %f254;
	fma.rn.f32 	%f256, %f253, %f253, %f255;
	fma.rn.f32 	%f257, %f250, %f250, %f256;
	max.f32 	%f47, %f257, 0f1E3CE508;
	setp.gtu.f32 	%p81, %f47, %f2;
	ld.local.f32 	%f2007, [%rd8];
	mov.pred 	%p293, 0;
	@%p81 bra 	$L__BB0_163;
	setp.lt.u32 	%p82, %r7, 7;
	sqrt.rn.f32 	%f49, %f47;
	ld.global.f32 	%f258, [%rd18];
	mul.f32 	%f259, %f49, %f258;
	cvt.f64.f32 	%fd121, %f259;
	rcp.rn.f64 	%fd122, %fd121;
	cvt.f64.f32 	%fd123, %f2007;
	add.f64 	%fd124, %fd122, %fd123;
	cvt.rn.f32.f64 	%f2007, %fd124;
	mov.b32 	%r691, 0;
	@%p82 bra 	$L__BB0_155;
	mov.b32 	%r688, 0;
$L__BB0_154:
	.pragma "nounroll";
	add.s32 	%r427, %r688, %r84;
	mul.wide.u32 	%rd109, %r427, 4;
	add.s64 	%rd110, %rd10, %rd109;
	ld.global.f32 	%f260, [%rd110];
	ld.global.f32 	%f261, [%rd18];
	mul.f32 	%f262, %f49, %f261;
	div.rn.f32 	%f263, %f260, %f262;
	mul.wide.s32 	%rd111, %r688, 4;
	add.s64 	%rd112, %rd26, %rd111;
	ld.global.f32 	%f264, [%rd112];
	add.f32 	%f265, %f264, %f263;
	st.global.f32 	[%rd112], %f265;
	ld.global.f32 	%f266, [%rd110+4];
	ld.global.f32 	%f267, [%rd18];
	mul.f32 	%f268, %f49, %f267;
	div.rn.f32 	%f269, %f266, %f268;
	ld.global.f32 	%f270, [%rd112+4];
	add.f32 	%f271, %f270, %f269;
	st.global.f32 	[%rd112+4], %f271;
	ld.global.f32 	%f272, [%rd110+8];
	ld.global.f32 	%f273, [%rd18];
	mul.f32 	%f274, %f49, %f273;
	div.rn.f32 	%f275, %f272, %f274;
	ld.global.f32 	%f276, [%rd112+8];
	add.f32 	%f277, %f276, %f275;
	st.global.f32 	[%rd112+8], %f277;
	ld.global.f32 	%f278, [%rd110+12];
	ld.global.f32 	%f279, [%rd18];
	mul.f32 	%f280, %f49, %f279;
	div.rn.f32 	%f281, %f278, %f280;
	ld.global.f32 	%f282, [%rd112+12];
	add.f32 	%f283, %f282, %f281;
	st.global.f32 	[%rd112+12], %f283;
	ld.global.f32 	%f284, [%rd110+16];
	ld.global.f32 	%f285, [%rd18];
	mul.f32 	%f286, %f49, %f285;
	div.rn.f32 	%f287, %f284, %f286;
	ld.global.f32 	%f288, [%rd112+16];
	add.f32 	%f289, %f288, %f287;
	st.global.f32 	[%rd112+16], %f289;
	ld.global.f32 	%f290, [%rd110+20];
	ld.global.f32 	%f291, [%rd18];
	mul.f32 	%f292, %f49, %f291;
	div.rn.f32 	%f293, %f290, %f292;
	ld.global.f32 	%f294, [%rd112+20];
	add.f32 	%f295, %f294, %f293;
	st.global.f32 	[%rd112+20], %f295;
	ld.global.f32 	%f296, [%rd110+24];
	ld.global.f32 	%f297, [%rd18];
	mul.f32 	%f298, %f49, %f297;
	div.rn.f32 	%f299, %f296, %f298;
	ld.global.f32 	%f300, [%rd112+24];
	add.f32 	%f301, %f300, %f299;
	st.global.f32 	[%rd112+24], %f301;
	ld.global.f32 	%f302, [%rd110+28];
	ld.global.f32 	%f303, [%rd18];
	mul.f32 	%f304, %f49, %f303;
	div.rn.f32 	%f305, %f302, %f304;
	ld.global.f32 	%f306, [%rd112+28];
	add.f32 	%f307, %f306, %f305;
	st.global.f32 	[%rd112+28], %f307;
	add.s32 	%r688, %r688, 8;
	setp.eq.s32 	%p83, %r688, %r15;
	mov.u32 	%r691, %r15;
	@%p83 bra 	$L__BB0_155;
	bra.uni 	$L__BB0_154;
$L__BB0_155:
	add.s32 	%r185, %r643, 1;
	setp.gt.s32 	%p293, %r643, 510;
	setp.eq.s32 	%p84, %r8, 0;
	mov.u32 	%r643, %r185;
	@%p84 bra 	$L__BB0_163;
	setp.lt.u32 	%p85, %r9, 3;
	@%p85 bra 	$L__BB0_158;
	add.s32 	%r428, %r691, %r84;
	mul.wide.u32 	%rd113, %r428, 4;
	add.s64 	%rd114, %rd10, %rd113;
	ld.global.f32 	%f308, [%rd114];
	ld.global.f32 	%f309, [%rd18];
	mul.f32 	%f310, %f49, %f309;
	div.rn.f32 	%f311, %f308, %f310;
	mul.wide.u32 	%rd115, %r691, 4;
	add.s64 	%rd116, %rd26, %rd115;
	ld.global.f32 	%f312, [%rd116];
	add.f32 	%f313, %f312, %f311;
	st.global.f32 	[%rd116], %f313;
	cvt.u64.u32 	%rd117, %r84;
	cvt.u64.u32 	%rd118, %r691;
	add.s64 	%rd119, %rd118, %rd117;
	shl.b64 	%rd120, %rd119, 2;
	add.s64 	%rd121, %rd10, %rd120;
	ld.global.f32 	%f314, [%rd121+4];
	ld.global.f32 	%f315, [%rd18];
	mul.f32 	%f316, %f49, %f315;
	div.rn.f32 	%f317, %f314, %f316;
	ld.global.f32 	%f318, [%rd116+4];
	add.f32 	%f319, %f318, %f317;
	st.global.f32 	[%rd116+4], %f319;
	ld.global.f32 	%f320, [%rd121+8];
	ld.global.f32 	%f321, [%rd18];
	mul.f32 	%f322, %f49, %f321;
	div.rn.f32 	%f323, %f320, %f322;
	ld.global.f32 	%f324, [%rd116+8];
	add.f32 	%f325, %f324, %f323;
	st.global.f32 	[%rd116+8], %f325;
	ld.global.f32 	%f326, [%rd121+12];
	ld.global.f32 	%f327, [%rd18];
	mul.f32 	%f328, %f49, %f327;
	div.rn.f32 	%f329, %f326, %f328;
	ld.global.f32 	%f330, [%rd116+12];
	add.f32 	%f331, %f330, %f329;
	st.global.f32 	[%rd116+12], %f331;
	add.s32 	%r691, %r691, 4;
$L__BB0_158:
	setp.eq.s32 	%p86, %r10, 0;
	mov.u32 	%r643, %r185;
	@%p86 bra 	$L__BB0_163;
	setp.eq.s32 	%p87, %r11, 0;
	@%p87 bra 	$L__BB0_161;
	add.s32 	%r429, %r691, %r84;
	mul.wide.u32 	%rd122, %r429, 4;
	add.s64 	%rd123, %rd10, %rd122;
	ld.global.f32 	%f332, [%rd123];
	ld.global.f32 	%f333, [%rd18];
	mul.f32 	%f334, %f49, %f333;
	div.rn.f32 	%f335, %f332, %f334;
	cvt.s64.s32 	%rd124, %r691;
	mul.wide.s32 	%rd125, %r691, 4;
	add.s64 	%rd126, %rd26, %rd125;
	ld.global.f32 	%f336, [%rd126];
	add.f32 	%f337, %f336, %f335;
	st.global.f32 	[%rd126], %f337;
	cvt.u64.u32 	%rd127, %r84;
	add.s64 	%rd128, %rd124, %rd127;
	shl.b64 	%rd129, %rd128, 2;
	add.s64 	%rd130, %rd10, %rd129;
	ld.global.f32 	%f338, [%rd130+4];
	ld.global.f32 	%f339, [%rd18];
	mul.f32 	%f340, %f49, %f339;
	div.rn.f32 	%f341, %f338, %f340;
	ld.global.f32 	%f342, [%rd126+4];
	add.f32 	%f343, %f342, %f341;
	st.global.f32 	[%rd126+4], %f343;
	add.s32 	%r691, %r691, 2;
$L__BB0_161:
	setp.eq.s32 	%p88, %r16, 0;
	mov.u32 	%r643, %r185;
	@%p88 bra 	$L__BB0_163;
	add.s32 	%r430, %r691, %r84;
	mul.wide.u32 	%rd131, %r430, 4;
	add.s64 	%rd132, %rd10, %rd131;
	ld.global.f32 	%f344, [%rd132];
	ld.global.f32 	%f345, [%rd18];
	mul.f32 	%f346, %f49, %f345;
	div.rn.f32 	%f347, %f344, %f346;
	mul.wide.s32 	%rd133, %r691, 4;
	add.s64 	%rd134, %rd26, %rd133;
	ld.global.f32 	%f348, [%rd134];
	add.f32 	%f349, %f348, %f347;
	st.global.f32 	[%rd134], %f349;
	mov.u32 	%r643, %r185;
$L__BB0_163:
	st.local.f32 	[%rd8], %f2007;
	mov.b32 	%r644, 1;
	mov.b16 	%rs133, 0;
	@%p293 bra 	$L__BB0_31;
	bra.uni 	$L__BB0_90;
$L__BB0_164:
	setp.gt.s32 	%p137, %r347, 3;
	@%p137 bra 	$L__BB0_227;
	add.f64 	%fd169, %fd1, %fd11;
	cvt.rn.f32.f64 	%f786, %fd169;
	sub.f32 	%f787, %f786, %f11;
	add.f64 	%fd170, %fd6, %fd9;
	cvt.rn.f32.f64 	%f788, %fd170;
	add.f64 	%fd171, %fd6, %fd10;
	cvt.rn.f32.f64 	%f789, %fd171;
	sub.f32 	%f790, %f788, %f9;
	sub.f32 	%f791, %f789, %f10;
	mul.f32 	%f792, %f791, %f791;
	fma.rn.f32 	%f793, %f790, %f790, %f792;
	fma.rn.f32 	%f794, %f787, %f787, %f793;
	max.f32 	%f52, %f794, 0f1E3CE508;
	setp.gtu.f32 	%p139, %f52, %f2;
	mul.wide.s32 	%rd249, %r84, 4;
	add.s64 	%rd32, %rd10, %rd249;
	ld.local.f32 	%f2006, [%rd8];
	mov.pred 	%p291, 0;
	@%p139 bra 	$L__BB0_89;
	bra.uni 	$L__BB0_88;
$L__BB0_166:
	add.f64 	%fd227, %fd2, %fd11;
	cvt.rn.f32.f64 	%f1109, %fd227;
	sub.f32 	%f1110, %f1109, %f11;
	mul.f32 	%f54, %f1110, %f1110;
	mov.b32 	%r644, 1;
	mov.b32 	%r695, 0;
	mov.u32 	%r694, %r643;
$L__BB0_167:
	mov.u32 	%r191, %r644;
	shl.b32 	%r509, %r191, 1;
	mul.wide.u32 	%rd291, %r509, 4;
	add.s64 	%rd292, %rd5, %rd291;
	ld.local.v2.f32 	{%f1111, %f1112}, [%rd292];
	mul.f32 	%f1113, %f1, %f1111;
	mul.f32 	%f1114, %f1113, 0f40800000;
	cvt.f64.f32 	%fd228, %f1114;
	div.rn.f64 	%fd229, %fd228, 0d4003989374BC6A7F;
	add.f64 	%fd230, %fd229, %fd9;
	cvt.rn.f32.f64 	%f1115, %fd230;
	mul.f32 	%f1116, %f1, %f1112;
	mul.f32 	%f1117, %f1116, 0f40800000;
	cvt.f64.f32 	%fd231, %f1117;
	div.rn.f64 	%fd232, %fd231, 0d4003989374BC6A7F;
	add.f64 	%fd233, %fd232, %fd10;
	cvt.rn.f32.f64 	%f1118, %fd233;
	sub.f32 	%f1119, %f1115, %f9;
	sub.f32 	%f1120, %f1118, %f10;
	mul.f32 	%f1121, %f1120, %f1120;
	fma.rn.f32 	%f1122, %f1119, %f1119, %f1121;
	add.f32 	%f1123, %f54, %f1122;
	max.f32 	%f55, %f1123, 0f1E3CE508;
	setp.gtu.f32 	%p169, %f55, %f2;
	mov.b16 	%rs141, 1;
	mov.u32 	%r643, %r694;
	@%p169 bra 	$L__BB0_180;
	setp.lt.u32 	%p170, %r12, 7;
	sqrt.rn.f32 	%f56, %f55;
	ld.global.f32 	%f1124, [%rd18];
	mul.f32 	%f1125, %f56, %f1124;
	cvt.f64.f32 	%fd234, %f1125;
	rcp.rn.f64 	%fd235, %fd234;
	mul.wide.u32 	%rd293, %r191, 4;
	add.s64 	%rd294, %rd8, %rd293;
	ld.local.f32 	%f1126, [%rd294];
	cvt.f64.f32 	%fd236, %f1126;
	add.f64 	%fd237, %fd235, %fd236;
	cvt.rn.f32.f64 	%f1127, %fd237;
	st.local.f32 	[%rd294], %f1127;
	add.s32 	%r511, %r191, %r22;
	mul.lo.s32 	%r512, %r511, %r347;
	ld.global.f32 	%f1128, [%rd40];
	ld.global.f32 	%f1129, [%rd25];
	sub.f32 	%f1130, %f1128, %f1129;
	div.rn.f32 	%f1131, %f1130, %f1125;
	mul.wide.s32 	%rd295, %r512, 4;
	add.s64 	%rd33, %rd9, %rd295;
	ld.global.f32 	%f1132, [%rd33];
	add.f32 	%f1133, %f1132, %f1131;
	st.global.f32 	[%rd33], %f1133;
	ld.global.f32 	%f1134, [%rd40+4];
	ld.global.f32 	%f1135, [%rd25+4];
	sub.f32 	%f1136, %f1134, %f1135;
	ld.global.f32 	%f1137, [%rd18];
	mul.f32 	%f1138, %f56, %f1137;
	div.rn.f32 	%f1139, %f1136, %f1138;
	ld.global.f32 	%f1140, [%rd33+4];
	add.f32 	%f1141, %f1140, %f1139;
	st.global.f32 	[%rd33+4], %f1141;
	ld.global.f32 	%f1142, [%rd40+8];
	ld.global.f32 	%f1143, [%rd25+8];
	sub.f32 	%f1144, %f1142, %f1143;
	ld.global.f32 	%f1145, [%rd18];
	mul.f32 	%f1146, %f56, %f1145;
	div.rn.f32 	%f1147, %f1144, %f1146;
	ld.global.f32 	%f1148, [%rd33+8];
	add.f32 	%f1149, %f1148, %f1147;
	st.global.f32 	[%rd33+8], %f1149;
	mov.b32 	%r698, 3;
	@%p170 bra 	$L__BB0_171;
	mov.b32 	%r696, 3;
$L__BB0_170:
	.pragma "nounroll";
	add.s32 	%r514, %r696, %r84;
	mul.wide.u32 	%rd296, %r514, 4;
	add.s64 	%rd297, %rd10, %rd296;
	ld.global.f32 	%f1150, [%rd297];
	ld.global.f32 	%f1151, [%rd18];
	mul.f32 	%f1152, %f56, %f1151;
	div.rn.f32 	%f1153, %f1150, %f1152;
	mul.wide.s32 	%rd298, %r696, 4;
	add.s64 	%rd299, %rd33, %rd298;
	ld.global.f32 	%f1154, [%rd299];
	add.f32 	%f1155, %f1154, %f1153;
	st.global.f32 	[%rd299], %f1155;
	mul.wide.u32 	%rd300, %r696, 4;
	add.s64 	%rd301, %rd40, %rd300;
	ld.global.f32 	%f1156, [%rd301+4];
	ld.global.f32 	%f1157, [%rd18];
	mul.f32 	%f1158, %f56, %f1157;
	div.rn.f32 	%f1159, %f1156, %f1158;
	ld.global.f32 	%f1160, [%rd299+4];
	add.f32 	%f1161, %f1160, %f1159;
	st.global.f32 	[%rd299+4], %f1161;
	ld.global.f32 	%f1162, [%rd301+8];
	ld.global.f32 	%f1163, [%rd18];
	mul.f32 	%f1164, %f56, %f1163;
	div.rn.f32 	%f1165, %f1162, %f1164;
	ld.global.f32 	%f1166, [%rd299+8];
	add.f32 	%f1167, %f1166, %f1165;
	st.global.f32 	[%rd299+8], %f1167;
	ld.global.f32 	%f1168, [%rd301+12];
	ld.global.f32 	%f1169, [%rd18];
	mul.f32 	%f1170, %f56, %f1169;
	div.rn.f32 	%f1171, %f1168, %f1170;
	ld.global.f32 	%f1172, [%rd299+12];
	add.f32 	%f1173, %f1172, %f1171;
	st.global.f32 	[%rd299+12], %f1173;
	ld.global.f32 	%f1174, [%rd301+16];
	ld.global.f32 	%f1175, [%rd18];
	mul.f32 	%f1176, %f56, %f1175;
	div.rn.f32 	%f1177, %f1174, %f1176;
	ld.global.f32 	%f1178, [%rd299+16];
	add.f32 	%f1179, %f1178, %f1177;
	st.global.f32 	[%rd299+16], %f1179;
	ld.global.f32 	%f1180, [%rd301+20];
	ld.global.f32 	%f1181, [%rd18];
	mul.f32 	%f1182, %f56, %f1181;
	div.rn.f32 	%f1183, %f1180, %f1182;
	ld.global.f32 	%f1184, [%rd299+20];
	add.f32 	%f1185, %f1184, %f1183;
	st.global.f32 	[%rd299+20], %f1185;
	ld.global.f32 	%f1186, [%rd301+24];
	ld.global.f32 	%f1187, [%rd18];
	mul.f32 	%f1188, %f56, %f1187;
	div.rn.f32 	%f1189, %f1186, %f1188;
	ld.global.f32 	%f1190, [%rd299+24];
	add.f32 	%f1191, %f1190, %f1189;
	st.global.f32 	[%rd299+24], %f1191;
	ld.global.f32 	%f1192, [%rd301+28];
	ld.global.f32 	%f1193, [%rd18];
	mul.f32 	%f1194, %f56, %f1193;
	div.rn.f32 	%f1195, %f1192, %f1194;
	ld.global.f32 	%f1196, [%rd299+28];
	add.f32 	%f1197, %f1196, %f1195;
	st.global.f32 	[%rd299+28], %f1197;
	add.s32 	%r698, %r696, 8;
	add.s32 	%r515, %r696, 5;
	setp.ne.s32 	%p171, %r515, %r18;
	mov.u32 	%r696, %r698;
	@%p171 bra 	$L__BB0_170;
$L__BB0_171:
	setp.eq.s32 	%p172, %r17, 0;
	@%p172 bra 	$L__BB0_179;
	setp.lt.u32 	%p173, %r13, 3;
	@%p173 bra 	$L__BB0_174;
	add.s32 	%r516, %r698, %r84;
	mul.wide.u32 	%rd302, %r516, 4;
	add.s64 	%rd303, %rd10, %rd302;
	ld.global.f32 	%f1198, [%rd303];
	ld.global.f32 	%f1199, [%rd18];
	mul.f32 	%f1200, %f56, %f1199;
	div.rn.f32 	%f1201, %f1198, %f1200;
	mul.wide.s32 	%rd304, %r698, 4;
	add.s64 	%rd305, %rd33, %rd304;
	ld.global.f32 	%f1202, [%rd305];
	add.f32 	%f1203, %f1202, %f1201;
	st.global.f32 	[%rd305], %f1203;
	mul.wide.u32 	%rd306, %r698, 4;
	add.s64 	%rd307, %rd40, %rd306;
	ld.global.f32 	%f1204, [%rd307+4];
	ld.global.f32 	%f1205, [%rd18];
	mul.f32 	%f1206, %f56, %f1205;
	div.rn.f32 	%f1207, %f1204, %f1206;
	ld.global.f32 	%f1208, [%rd305+4];
	add.f32 	%f1209, %f1208, %f1207;
	st.global.f32 	[%rd305+4], %f1209;
	ld.global.f32 	%f1210, [%rd307+8];
	ld.global.f32 	%f1211, [%rd18];
	mul.f32 	%f1212, %f56, %f1211;
	div.rn.f32 	%f1213, %f1210, %f1212;
	ld.global.f32 	%f1214, [%rd305+8];
	add.f32 	%f1215, %f1214, %f1213;
	st.global.f32 	[%rd305+8], %f1215;
	ld.global.f32 	%f1216, [%rd307+12];
	ld.global.f32 	%f1217, [%rd18];
	mul.f32 	%f1218, %f56, %f1217;
	div.rn.f32 	%f1219, %f1216, %f1218;
	ld.global.f32 	%f1220, [%rd305+12];
	add.f32 	%f1221, %f1220, %f1219;
	st.global.f32 	[%rd305+12], %f1221;
	add.s32 	%r698, %r698, 4;
$L__BB0_174:
	setp.eq.s32 	%p174, %r19, 0;
	@%p174 bra 	$L__BB0_179;
	setp.eq.s32 	%p175, %r14, 0;
	@%p175 bra 	$L__BB0_177;
	add.s32 	%r517, %r698, %r84;
	mul.wide.u32 	%rd308, %r517, 4;
	add.s64 	%rd309, %rd10, %rd308;
	ld.global.f32 	%f1222, [%rd309];
	ld.global.f32 	%f1223, [%rd18];
	mul.f32 	%f1224, %f56, %f1223;
	div.rn.f32 	%f1225, %f1222, %f1224;
	mul.wide.s32 	%rd310, %r698, 4;
	add.s64 	%rd311, %rd33, %rd310;
	ld.global.f32 	%f1226, [%rd311];
	add.f32 	%f1227, %f1226, %f1225;
	st.global.f32 	[%rd311], %f1227;
	mul.wide.u32 	%rd312, %r698, 4;
	add.s64 	%rd313, %rd40, %rd312;
	ld.global.f32 	%f1228, [%rd313+4];
	ld.global.f32 	%f1229, [%rd18];
	mul.f32 	%f1230, %f56, %f1229;
	div.rn.f32 	%f1231, %f1228, %f1230;
	ld.global.f32 	%f1232, [%rd311+4];
	add.f32 	%f1233, %f1232, %f1231;
	st.global.f32 	[%rd311+4], %f1233;
	add.s32 	%r698, %r698, 2;
$L__BB0_177:
	setp.ne.s32 	%p176, %r16, 0;
	@%p176 bra 	$L__BB0_179;
	add.s32 	%r518, %r698, %r84;
	mul.wide.u32 	%rd314, %r518, 4;
	add.s64 	%rd315, %rd10, %rd314;
	ld.global.f32 	%f1234, [%rd315];
	ld.global.f32 	%f1235, [%rd18];
	mul.f32 	%f1236, %f56, %f1235;
	div.rn.f32 	%f1237, %f1234, %f1236;
	mul.wide.s32 	%rd316, %r698, 4;
	add.s64 	%rd317, %rd33, %rd316;
	ld.global.f32 	%f1238, [%rd317];
	add.f32 	%f1239, %f1238, %f1237;
	st.global.f32 	[%rd317], %f1239;
$L__BB0_179:
	add.s32 	%r643, %r694, 1;
	setp.lt.s32 	%p177, %r694, 511;
	selp.u16 	%rs141, 1, 0, %p177;
	mov.u32 	%r694, %r643;
$L__BB0_180:
	add.s32 	%r644, %r191, 1;
	setp.lt.u32 	%p178, %r695, 2;
	and.b16  	%rs91, %rs141, 255;
	setp.ne.s16 	%p179, %rs91, 0;
	and.pred  	%p180, %p178, %p179;
	mov.u32 	%r695, %r191;
	@%p180 bra 	$L__BB0_167;
	setp.eq.s16 	%p181, %rs141, 0;
	@%p181 bra 	$L__BB0_31;
	add.f64 	%fd238, %fd3, %fd11;
	cvt.rn.f32.f64 	%f1240, %fd238;
	sub.f32 	%f1241, %f1240, %f11;
	mul.f32 	%f57, %f1241, %f1241;
	mov.b32 	%r701, 0;
	mov.u32 	%r703, %r643;
$L__BB0_183:
	shl.b32 	%r520, %r644, 1;
	mul.wide.u32 	%rd318, %r520, 4;
	add.s64 	%rd319, %rd5, %rd318;
	ld.local.v2.f32 	{%f1242, %f1243}, [%rd319];
	mul.f32 	%f1244, %f1, %f1242;
	mul.f32 	%f1245, %f1244, 0f40800000;
	cvt.f64.f32 	%fd239, %f1245;
	div.rn.f64 	%fd240, %fd239, 0d4003989374BC6A7F;
	add.f64 	%fd241, %fd240, %fd9;
	cvt.rn.f32.f64 	%f1246, %fd241;
	mul.f32 	%f1247, %f1, %f1243;
	mul.f32 	%f1248, %f1247, 0f40800000;
	cvt.f64.f32 	%fd242, %f1248;
	div.rn.f64 	%fd243, %fd242, 0d4003989374BC6A7F;
	add.f64 	%fd244, %fd243, %fd10;
	cvt.rn.f32.f64 	%f1249, %fd244;
	sub.f32 	%f1250, %f1246, %f9;
	sub.f32 	%f1251, %f1249, %f10;
	mul.f32 	%f1252, %f1251, %f1251;
	fma.rn.f32 	%f1253, %f1250, %f1250, %f1252;
	add.f32 	%f1254, %f57, %f1253;
	max.f32 	%f58, %f1254, 0f1E3CE508;
	setp.gtu.f32 	%p182, %f58, %f2;
	mov.b16 	%rs142, 1;
	mov.u32 	%r643, %r703;
	@%p182 bra 	$L__BB0_196;
	setp.lt.u32 	%p183, %r12, 7;
	sqrt.rn.f32 	%f59, %f58;
	ld.global.f32 	%f1255, [%rd18];
	mul.f32 	%f1256, %f59, %f1255;
	cvt.f64.f32 	%fd245, %f1256;
	rcp.rn.f64 	%fd246, %fd245;
	mul.wide.u32 	%rd320, %r644, 4;
	add.s64 	%rd321, %rd8, %rd320;
	ld.local.f32 	%f1257, [%rd321];
	cvt.f64.f32 	%fd247, %f1257;
	add.f64 	%fd248, %fd246, %fd247;
	cvt.rn.f32.f64 	%f1258, %fd248;
	st.local.f32 	[%rd321], %f1258;
	add.s32 	%r522, %r644, %r22;
	mul.lo.s32 	%r523, %r522, %r347;
	ld.global.f32 	%f1259, [%rd40];
	ld.global.f32 	%f1260, [%rd25];
	sub.f32 	%f1261, %f1259, %f1260;
	div.rn.f32 	%f1262, %f1261, %f1256;
	mul.wide.s32 	%rd322, %r523, 4;
	add.s64 	%rd34, %rd9, %rd322;
	ld.global.f32 	%f1263, [%rd34];
	add.f32 	%f1264, %f1263, %f1262;
	st.global.f32 	[%rd34], %f1264;
	ld.global.f32 	%f1265, [%rd40+4];
	ld.global.f32 	%f1266, [%rd25+4];
	sub.f32 	%f1267, %f1265, %f1266;
	ld.global.f32 	%f1268, [%rd18];
	mul.f32 	%f1269, %f59, %f1268;
	div.rn.f32 	%f1270, %f1267, %f1269;
	ld.global.f32 	%f1271, [%rd34+4];
	add.f32 	%f1272, %f1271, %f1270;
	st.global.f32 	[%rd34+4], %f1272;
	ld.global.f32 	%f1273, [%rd40+8];
	ld.global.f32 	%f1274, [%rd25+8];
	sub.f32 	%f1275, %f1273, %f1274;
	ld.global.f32 	%f1276, [%rd18];
	mul.f32 	%f1277, %f59, %f1276;
	div.rn.f32 	%f1278, %f1275, %f1277;
	ld.global.f32 	%f1279, [%rd34+8];
	add.f32 	%f1280, %f1279, %f1278;
	st.global.f32 	[%rd34+8], %f1280;
	mov.b32 	%r706, 3;
	@%p183 bra 	$L__BB0_187;
	mov.b32 	%r704, 3;
$L__BB0_186:
	.pragma "nounroll";
	add.s32 	%r525, %r704, %r84;
	mul.wide.u32 	%rd323, %r525, 4;
	add.s64 	%rd324, %rd10, %rd323;
	ld.global.f32 	%f1281, [%rd324];
	ld.global.f32 	%f1282, [%rd18];
	mul.f32 	%f1283, %f59, %f1282;
	div.rn.f32 	%f1284, %f1281, %f1283;
	mul.wide.s32 	%rd325, %r704, 4;
	add.s64 	%rd326, %rd34, %rd325;
	ld.global.f32 	%f1285, [%rd326];
	add.f32 	%f1286, %f1285, %f1284;
	st.global.f32 	[%rd326], %f1286;
	mul.wide.u32 	%rd327, %r704, 4;
	add.s64 	%rd328, %rd40, %rd327;
	ld.global.f32 	%f1287, [%rd328+4];
	ld.global.f32 	%f1288, [%rd18];
	mul.f32 	%f1289, %f59, %f1288;
	div.rn.f32 	%f1290, %f1287, %f1289;
	ld.global.f32 	%f1291, [%rd326+4];
	add.f32 	%f1292, %f1291, %f1290;
	st.global.f32 	[%rd326+4], %f1292;
	ld.global.f32 	%f1293, [%rd328+8];
	ld.global.f32 	%f1294, [%rd18];
	mul.f32 	%f1295, %f59, %f1294;
	div.rn.f32 	%f1296, %f1293, %f1295;
	ld.global.f32 	%f1297, [%rd326+8];
	add.f32 	%f1298, %f1297, %f1296;
	st.global.f32 	[%rd326+8], %f1298;
	ld.global.f32 	%f1299, [%rd328+12];
	ld.global.f32 	%f1300, [%rd18];
	mul.f32 	%f1301, %f59, %f1300;
	div.rn.f32 	%f1302, %f1299, %f1301;
	ld.global.f32 	%f1303, [%rd326+12];
	add.f32 	%f1304, %f1303, %f1302;
	st.global.f32 	[%rd326+12], %f1304;
	ld.global.f32 	%f1305, [%rd328+16];
	ld.global.f32 	%f1306, [%rd18];
	mul.f32 	%f1307, %f59, %f1306;
	div.rn.f32 	%f1308, %f1305, %f1307;
	ld.global.f32 	%f1309, [%rd326+16];
	add.f32 	%f1310, %f1309, %f1308;
	st.global.f32 	[%rd326+16], %f1310;
	ld.global.f32 	%f1311, [%rd328+20];
	ld.global.f32 	%f1312, [%rd18];
	mul.f32 	%f1313, %f59, %f1312;
	div.rn.f32 	%f1314, %f1311, %f1313;
	ld.global.f32 	%f1315, [%rd326+20];
	add.f32 	%f1316, %f1315, %f1314;
	st.global.f32 	[%rd326+20], %f1316;
	ld.global.f32 	%f1317, [%rd328+24];
	ld.global.f32 	%f1318, [%rd18];
	mul.f32 	%f1319, %f59, %f1318;
	div.rn.f32 	%f1320, %f1317, %f1319;
	ld.global.f32 	%f1321, [%rd326+24];
	add.f32 	%f1322, %f1321, %f1320;
	st.global.f32 	[%rd326+24], %f1322;
	ld.global.f32 	%f1323, [%rd328+28];
	ld.global.f32 	%f1324, [%rd18];
	mul.f32 	%f1325, %f59, %f1324;
	div.rn.f32 	%f1326, %f1323, %f1325;
	ld.global.f32 	%f1327, [%rd326+28];
	add.f32 	%f1328, %f1327, %f1326;
	st.global.f32 	[%rd326+28], %f1328;
	add.s32 	%r706, %r704, 8;
	add.s32 	%r526, %r704, 5;
	setp.ne.s32 	%p184, %r526, %r18;
	mov.u32 	%r704, %r706;
	@%p184 bra 	$L__BB0_186;
$L__BB0_187:
	setp.eq.s32 	%p185, %r17, 0;
	@%p185 bra 	$L__BB0_195;
	setp.lt.u32 	%p186, %r13, 3;
	@%p186 bra 	$L__BB0_190;
	add.s32 	%r527, %r706, %r84;
	mul.wide.u32 	%rd329, %r527, 4;
	add.s64 	%rd330, %rd10, %rd329;
	ld.global.f32 	%f1329, [%rd330];
	ld.global.f32 	%f1330, [%rd18];
	mul.f32 	%f1331, %f59, %f1330;
	div.rn.f32 	%f1332, %f1329, %f1331;
	mul.wide.s32 	%rd331, %r706, 4;
	add.s64 	%rd332, %rd34, %rd331;
	ld.global.f32 	%f1333, [%rd332];
	add.f32 	%f1334, %f1333, %f1332;
	st.global.f32 	[%rd332], %f1334;
	mul.wide.u32 	%rd333, %r706, 4;
	add.s64 	%rd334, %rd40, %rd333;
	ld.global.f32 	%f1335, [%rd334+4];
	ld.global.f32 	%f1336, [%rd18];
	mul.f32 	%f1337, %f59, %f1336;
	div.rn.f32 	%f1338, %f1335, %f1337;
	ld.global.f32 	%f1339, [%rd332+4];
	add.f32 	%f1340, %f1339, %f1338;
	st.global.f32 	[%rd332+4], %f1340;
	ld.global.f32 	%f1341, [%rd334+8];
	ld.global.f32 	%f1342, [%rd18];
	mul.f32 	%f1343, %f59, %f1342;
	div.rn.f32 	%f1344, %f1341, %f1343;
	ld.global.f32 	%f1345, [%rd332+8];
	add.f32 	%f1346, %f1345, %f1344;
	st.global.f32 	[%rd332+8], %f1346;
	ld.global.f32 	%f1347, [%rd334+12];
	ld.global.f32 	%f1348, [%rd18];
	mul.f32 	%f1349, %f59, %f1348;
	div.rn.f32 	%f1350, %f1347, %f1349;
	ld.global.f32 	%f1351, [%rd332+12];
	add.f32 	%f1352, %f1351, %f1350;
	st.global.f32 	[%rd332+12], %f1352;
	add.s32 	%r706, %r706, 4;
$L__BB0_190:
	setp.eq.s32 	%p187, %r19, 0;
	@%p187 bra 	$L__BB0_195;
	setp.eq.s32 	%p188, %r14, 0;
	@%p188 bra 	$L__BB0_193;
	add.s32 	%r528, %r706, %r84;
	mul.wide.u32 	%rd335, %r528, 4;
	add.s64 	%rd336, %rd10, %rd335;
	ld.global.f32 	%f1353, [%rd336];
	ld.global.f32 	%f1354, [%rd18];
	mul.f32 	%f1355, %f59, %f1354;
	div.rn.f32 	%f1356, %f1353, %f1355;
	mul.wide.s32 	%rd337, %r706, 4;
	add.s64 	%rd338, %rd34, %rd337;
	ld.global.f32 	%f1357, [%rd338];
	add.f32 	%f1358, %f1357, %f1356;
	st.global.f32 	[%rd338], %f1358;
	mul.wide.u32 	%rd339, %r706, 4;
	add.s64 	%rd340, %rd40, %rd339;
	ld.global.f32 	%f1359, [%rd340+4];
	ld.global.f32 	%f1360, [%rd18];
	mul.f32 	%f1361, %f59, %f1360;
	div.rn.f32 	%f1362, %f1359, %f1361;
	ld.global.f32 	%f1363, [%rd338+4];
	add.f32 	%f1364, %f1363, %f1362;
	st.global.f32 	[%rd338+4], %f1364;
	add.s32 	%r706, %r706, 2;
$L__BB0_193:
	setp.ne.s32 	%p189, %r16, 0;
	@%p189 bra 	$L__BB0_195;
	add.s32 	%r529, %r706, %r84;
	mul.wide.u32 	%rd341, %r529, 4;
	add.s64 	%rd342, %rd10, %rd341;
	ld.global.f32 	%f1365, [%rd342];
	ld.global.f32 	%f1366, [%rd18];
	mul.f32 	%f1367, %f59, %f1366;
	div.rn.f32 	%f1368, %f1365, %f1367;
	mul.wide.s32 	%rd343, %r706, 4;
	add.s64 	%rd344, %rd34, %rd343;
	ld.global.f32 	%f1369, [%rd344];
	add.f32 	%f1370, %f1369, %f1368;
	st.global.f32 	[%rd344], %f1370;
$L__BB0_195:
	add.s32 	%r643, %r703, 1;
	setp.lt.s32 	%p190, %r703, 511;
	selp.u16 	%rs142, 1, 0, %p190;
	mov.u32 	%r703, %r643;
$L__BB0_196:
	add.s32 	%r644, %r644, 1;
	add.s32 	%r216, %r701, 1;
	setp.lt.u32 	%p191, %r701, 6;
	and.b16  	%rs95, %rs142, 255;
	setp.ne.s16 	%p192, %rs95, 0;
	and.pred  	%p193, %p191, %p192;
	mov.u32 	%r701, %r216;
	@%p193 bra 	$L__BB0_183;
	setp.eq.s16 	%p194, %rs142, 0;
	@%p194 bra 	$L__BB0_31;
	add.f64 	%fd249, %fd4, %fd11;
	cvt.rn.f32.f64 	%f1371, %fd249;
	sub.f32 	%f1372, %f1371, %f11;
	mul.f32 	%f60, %f1372, %f1372;
	mov.b32 	%r709, 0;
$L__BB0_199:
	mov.u32 	%r218, %r644;
	shl.b32 	%r531, %r218, 1;
	mul.wide.u32 	%rd345, %r531, 4;
	add.s64 	%rd35, %rd5, %rd345;
	ld.local.v2.f32 	{%f1373, %f1374}, [%rd35];
	mul.f32 	%f1375, %f1, %f1373;
	mul.f32 	%f1376, %f1375, 0f40800000;
	cvt.f64.f32 	%fd250, %f1376;
	div.rn.f64 	%fd251, %fd250, 0d4003989374BC6A7F;
	add.f64 	%fd252, %fd251, %fd9;
	cvt.rn.f32.f64 	%f1377, %fd252;
	mul.f32 	%f1378, %f1, %f1374;
	mul.f32 	%f1379, %f1378, 0f40800000;
	cvt.f64.f32 	%fd253, %f1379;
	div.rn.f64 	%fd254, %fd253, 0d4003989374BC6A7F;
	add.f64 	%fd255, %fd254, %fd10;
	cvt.rn.f32.f64 	%f1380, %fd255;
	sub.f32 	%f1381, %f1377, %f9;
	sub.f32 	%f1382, %f1380, %f10;
	mul.f32 	%f1383, %f1382, %f1382;
	fma.rn.f32 	%f1384, %f1381, %f1381, %f1383;
	add.f32 	%f1385, %f60, %f1384;
	max.f32 	%f61, %f1385, 0f1E3CE508;
	setp.gtu.f32 	%p195, %f61, %f2;
	mul.wide.u32 	%rd346, %r218, 4;
	add.s64 	%rd36, %rd8, %rd346;
	mov.b16 	%rs143, 1;
	mov.u32 	%r716, %r643;
	@%p195 bra 	$L__BB0_212;
	setp.lt.u32 	%p196, %r12, 7;
	sqrt.rn.f32 	%f62, %f61;
	ld.global.f32 	%f1386, [%rd18];
	mul.f32 	%f1387, %f62, %f1386;
	cvt.f64.f32 	%fd256, %f1387;
	rcp.rn.f64 	%fd257, %fd256;
	ld.local.f32 	%f1388, [%rd36];
	cvt.f64.f32 	%fd258, %f1388;
	add.f64 	%fd259, %fd257, %fd258;
	cvt.rn.f32.f64 	%f1389, %fd259;
	st.local.f32 	[%rd36], %f1389;
	add.s32 	%r533, %r218, %r22;
	mul.lo.s32 	%r534, %r533, %r347;
	ld.global.f32 	%f1390, [%rd40];
	ld.global.f32 	%f1391, [%rd25];
	sub.f32 	%f1392, %f1390, %f1391;
	div.rn.f32 	%f1393, %f1392, %f1387;
	mul.wide.s32 	%rd347, %r534, 4;
	add.s64 	%rd37, %rd9, %rd347;
	ld.global.f32 	%f1394, [%rd37];
	add.f32 	%f1395, %f1394, %f1393;
	st.global.f32 	[%rd37], %f1395;
	ld.global.f32 	%f1396, [%rd40+4];
	ld.global.f32 	%f1397, [%rd25+4];
	sub.f32 	%f1398, %f1396, %f1397;
	ld.global.f32 	%f1399, [%rd18];
	mul.f32 	%f1400, %f62, %f1399;
	div.rn.f32 	%f1401, %f1398, %f1400;
	ld.global.f32 	%f1402, [%rd37+4];
	add.f32 	%f1403, %f1402, %f1401;
	st.global.f32 	[%rd37+4], %f1403;
	ld.global.f32 	%f1404, [%rd40+8];
	ld.global.f32 	%f1405, [%rd25+8];
	sub.f32 	%f1406, %f1404, %f1405;
	ld.global.f32 	%f1407, [%rd18];
	mul.f32 	%f1408, %f62, %f1407;
	div.rn.f32 	%f1409, %f1406, %f1408;
	ld.global.f32 	%f1410, [%rd37+8];
	add.f32 	%f1411, %f1410, %f1409;
	st.global.f32 	[%rd37+8], %f1411;
	mov.b32 	%r714, 3;
	@%p196 bra 	$L__BB0_203;
	mov.b32 	%r712, 3;
$L__BB0_202:
	.pragma "nounroll";
	add.s32 	%r536, %r712, %r84;
	mul.wide.u32 	%rd348, %r536, 4;
	add.s64 	%rd349, %rd10, %rd348;
	ld.global.f32 	%f1412, [%rd349];
	ld.global.f32 	%f1413, [%rd18];
	mul.f32 	%f1414, %f62, %f1413;
	div.rn.f32 	%f1415, %f1412, %f1414;
	mul.wide.s32 	%rd350, %r712, 4;
	add.s64 	%rd351, %rd37, %rd350;
	ld.global.f32 	%f1416, [%rd351];
	add.f32 	%f1417, %f1416, %f1415;
	st.global.f32 	[%rd351], %f1417;
	mul.wide.u32 	%rd352, %r712, 4;
	add.s64 	%rd353, %rd40, %rd352;
	ld.global.f32 	%f1418, [%rd353+4];
	ld.global.f32 	%f1419, [%rd18];
	mul.f32 	%f1420, %f62, %f1419;
	div.rn.f32 	%f1421, %f1418, %f1420;
	ld.global.f32 	%f1422, [%rd351+4];
	add.f32 	%f1423, %f1422, %f1421;
	st.global.f32 	[%rd351+4], %f1423;
	ld.global.f32 	%f1424, [%rd353+8];
	ld.global.f32 	%f1425, [%rd18];
	mul.f32 	%f1426, %f62, %f1425;
	div.rn.f32 	%f1427, %f1424, %f1426;
	ld.global.f32 	%f1428, [%rd351+8];
	add.f32 	%f1429, %f1428, %f1427;
	st.global.f32 	[%rd351+8], %f1429;
	ld.global.f32 	%f1430, [%rd353+12];
	ld.global.f32 	%f1431, [%rd18];
	mul.f32 	%f1432, %f62, %f1431;
	div.rn.f32 	%f1433, %f1430, %f1432;
	ld.global.f32 	%f1434, [%rd351+12];
	add.f32 	%f1435, %f1434, %f1433;
	st.global.f32 	[%rd351+12], %f1435;
	ld.global.f32 	%f1436, [%rd353+16];
	ld.global.f32 	%f1437, [%rd18];
	mul.f32 	%f1438, %f62, %f1437;
	div.rn.f32 	%f1439, %f1436, %f1438;
	ld.global.f32 	%f1440, [%rd351+16];
	add.f32 	%f1441, %f1440, %f1439;
	st.global.f32 	[%rd351+16], %f1441;
	ld.global.f32 	%f1442, [%rd353+20];
	ld.global.f32 	%f1443, [%rd18];
	mul.f32 	%f1444, %f62, %f1443;
	div.rn.f32 	%f1445, %f1442, %f1444;
	ld.global.f32 	%f1446, [%rd351+20];
	add.f32 	%f1447, %f1446, %f1445;
	st.global.f32 	[%rd351+20], %f1447;
	ld.global.f32 	%f1448, [%rd353+24];
	ld.global.f32 	%f1449, [%rd18];
	mul.f32 	%f1450, %f62, %f1449;
	div.rn.f32 	%f1451, %f1448, %f1450;
	ld.global.f32 	%f1452, [%rd351+24];
	add.f32 	%f1453, %f1452, %f1451;
	st.global.f32 	[%rd351+24], %f1453;
	ld.global.f32 	%f1454, [%rd353+28];
	ld.global.f32 	%f1455, [%rd18];
	mul.f32 	%f1456, %f62, %f1455;
	div.rn.f32 	%f1457, %f1454, %f1456;
	ld.global.f32 	%f1458, [%rd351+28];
	add.f32 	%f1459, %f1458, %f1457;
	st.global.f32 	[%rd351+28], %f1459;
	add.s32 	%r714, %r712, 8;
	add.s32 	%r537, %r712, 5;
	setp.ne.s32 	%p197, %r537, %r18;
	mov.u32 	%r712, %r714;
	@%p197 bra 	$L__BB0_202;
$L__BB0_203:
	setp.eq.s32 	%p198, %r17, 0;
	@%p198 bra 	$L__BB0_211;
	setp.lt.u32 	%p199, %r13, 3;
	@%p199 bra 	$L__BB0_206;
	add.s32 	%r538, %r714, %r84;
	mul.wide.u32 	%rd354, %r538, 4;
	add.s64 	%rd355, %rd10, %rd354;
	ld.global.f32 	%f1460, [%rd355];
	ld.global.f32 	%f1461, [%rd18];
	mul.f32 	%f1462, %f62, %f1461;
	div.rn.f32 	%f1463, %f1460, %f1462;
	mul.wide.s32 	%rd356, %r714, 4;
	add.s64 	%rd357, %rd37, %rd356;
	ld.global.f32 	%f1464, [%rd357];
	add.f32 	%f1465, %f1464, %f1463;
	st.global.f32 	[%rd357], %f1465;
	mul.wide.u32 	%rd358, %r714, 4;
	add.s64 	%rd359, %rd40, %rd358;
	ld.global.f32 	%f1466, [%rd359+4];
	ld.global.f32 	%f1467, [%rd18];
	mul.f32 	%f1468, %f62, %f1467;
	div.rn.f32 	%f1469, %f1466, %f1468;
	ld.global.f32 	%f1470, [%rd357+4];
	add.f32 	%f1471, %f1470, %f1469;
	st.global.f32 	[%rd357+4], %f1471;
	ld.global.f32 	%f1472, [%rd359+8];
	ld.global.f32 	%f1473, [%rd18];
	mul.f32 	%f1474, %f62, %f1473;
	div.rn.f32 	%f1475, %f1472, %f1474;
	ld.global.f32 	%f1476, [%rd357+8];
	add.f32 	%f1477, %f1476, %f1475;
	st.global.f32 	[%rd357+8], %f1477;
	ld.global.f32 	%f1478, [%rd359+12];
	ld.global.f32 	%f1479, [%rd18];
	mul.f32 	%f1480, %f62, %f1479;
	div.rn.f32 	%f1481, %f1478, %f1480;
	ld.global.f32 	%f1482, [%rd357+12];
	add.f32 	%f1483, %f1482, %f1481;
	st.global.f32 	[%rd357+12], %f1483;
	add.s32 	%r714, %r714, 4;
$L__BB0_206:
	setp.eq.s32 	%p200, %r19, 0;
	@%p200 bra 	$L__BB0_211;
	setp.eq.s32 	%p201, %r14, 0;
	@%p201 bra 	$L__BB0_209;
	add.s32 	%r539, %r714, %r84;
	mul.wide.u32 	%rd360, %r539, 4;
	add.s64 	%rd361, %rd10, %rd360;
	ld.global.f32 	%f1484, [%rd361];
	ld.global.f32 	%f1485, [%rd18];
	mul.f32 	%f1486, %f62, %f1485;
	div.rn.f32 	%f1487, %f1484, %f1486;
	mul.wide.s32 	%rd362, %r714, 4;
	add.s64 	%rd363, %rd37, %rd362;
	ld.global.f32 	%f1488, [%rd363];
	add.f32 	%f1489, %f1488, %f1487;
	st.global.f32 	[%rd363], %f1489;
	mul.wide.u32 	%rd364, %r714, 4;
	add.s64 	%rd365, %rd40, %rd364;
	ld.global.f32 	%f1490, [%rd365+4];
	ld.global.f32 	%f1491, [%rd18];
	mul.f32 	%f1492, %f62, %f1491;
	div.rn.f32 	%f1493, %f1490, %f1492;
	ld.global.f32 	%f1494, [%rd363+4];
	add.f32 	%f1495, %f1494, %f1493;
	st.global.f32 	[%rd363+4], %f1495;
	add.s32 	%r714, %r714, 2;
$L__BB0_209:
	setp.ne.s32 	%p202, %r16, 0;
	@%p202 bra 	$L__BB0_211;
	add.s32 	%r540, %r714, %r84;
	mul.wide.u32 	%rd366, %r540, 4;
	add.s64 	%rd367, %rd10, %rd366;
	ld.global.f32 	%f1496, [%rd367];
	ld.global.f32 	%f1497, [%rd18];
	mul.f32 	%f1498, %f62, %f1497;
	div.rn.f32 	%f1499, %f1496, %f1498;
	mul.wide.s32 	%rd368, %r714, 4;
	add.s64 	%rd369, %rd37, %rd368;
	ld.global.f32 	%f1500, [%rd369];
	add.f32 	%f1501, %f1500, %f1499;
	st.global.f32 	[%rd369], %f1501;
$L__BB0_211:
	add.s32 	%r716, %r643, 1;
	setp.lt.s32 	%p203, %r643, 511;
	selp.u16 	%rs143, 1, 0, %p203;
	mov.u32 	%r643, %r716;
$L__BB0_212:
	add.s32 	%r644, %r218, 1;
	add.s32 	%r230, %r709, 1;
	setp.lt.u32 	%p204, %r709, 2;
	and.b16  	%rs99, %rs143, 255;
	setp.ne.s16 	%p205, %rs99, 0;
	and.pred  	%p206, %p204, %p205;
	mov.u32 	%r709, %r230;
	@%p206 bra 	$L__BB0_199;
	setp.eq.s16 	%p207, %rs143, 0;
	mov.u32 	%r643, %r716;
	@%p207 bra 	$L__BB0_31;
	add.f64 	%fd260, %fd5, %fd11;
	cvt.rn.f32.f64 	%f1502, %fd260;
	sub.f32 	%f1503, %f1502, %f11;
	ld.local.v2.f32 	{%f1504, %f1505}, [%rd35+8];
	mul.f32 	%f1506, %f1, %f1504;
	mul.f32 	%f1507, %f1506, 0f40800000;
	cvt.f64.f32 	%fd261, %f1507;
	div.rn.f64 	%fd262, %fd261, 0d4003989374BC6A7F;
	add.f64 	%fd263, %fd262, %fd9;
	cvt.rn.f32.f64 	%f1508, %fd263;
	mul.f32 	%f1509, %f1, %f1505;
	mul.f32 	%f1510, %f1509, 0f40800000;
	cvt.f64.f32 	%fd264, %f1510;
	div.rn.f64 	%fd265, %fd264, 0d4003989374BC6A7F;
	add.f64 	%fd266, %fd265, %fd10;
	cvt.rn.f32.f64 	%f1511, %fd266;
	sub.f32 	%f1512, %f1508, %f9;
	sub.f32 	%f1513, %f1511, %f10;
	mul.f32 	%f1514, %f1513, %f1513;
	fma.rn.f32 	%f1515, %f1512, %f1512, %f1514;
	fma.rn.f32 	%f1516, %f1503, %f1503, %f1515;
	max.f32 	%f63, %f1516, 0f1E3CE508;
	setp.gtu.f32 	%p209, %f63, %f2;
	add.s32 	%r541, %r644, %r22;
	mul.lo.s32 	%r542, %r541, %r347;
	cvt.s64.s32 	%rd38, %r542;
	mov.pred 	%p294, -1;
	mov.u32 	%r643, %r716;
	@%p209 bra 	$L__BB0_226;
	shl.b64 	%rd370, %rd38, 2;
	add.s64 	%rd39, %rd9, %rd370;
	setp.lt.u32 	%p210, %r12, 7;
	sqrt.rn.f32 	%f64, %f63;
	ld.global.f32 	%f1517, [%rd18];
	mul.f32 	%f1518, %f64, %f1517;
	cvt.f64.f32 	%fd267, %f1518;
	rcp.rn.f64 	%fd268, %fd267;
	ld.local.f32 	%f1519, [%rd36+4];
	cvt.f64.f32 	%fd269, %f1519;
	add.f64 	%fd270, %fd268, %fd269;
	cvt.rn.f32.f64 	%f1520, %fd270;
	st.local.f32 	[%rd36+4], %f1520;
	ld.global.f32 	%f1521, [%rd40];
	ld.global.f32 	%f1522, [%rd25];
	sub.f32 	%f1523, %f1521, %f1522;
	div.rn.f32 	%f1524, %f1523, %f1518;
	ld.global.f32 	%f1525, [%rd39];
	add.f32 	%f1526, %f1525, %f1524;
	st.global.f32 	[%rd39], %f1526;
	ld.global.f32 	%f1527, [%rd40+4];
	ld.global.f32 	%f1528, [%rd25+4];
	sub.f32 	%f1529, %f1527, %f1528;
	ld.global.f32 	%f1530, [%rd18];
	mul.f32 	%f1531, %f64, %f1530;
	div.rn.f32 	%f1532, %f1529, %f1531;
	ld.global.f32 	%f1533, [%rd39+4];
	add.f32 	%f1534, %f1533, %f1532;
	st.global.f32 	[%rd39+4], %f1534;
	ld.global.f32 	%f1535, [%rd40+8];
	ld.global.f32 	%f1536, [%rd25+8];
	sub.f32 	%f1537, %f1535, %f1536;
	ld.global.f32 	%f1538, [%rd18];
	mul.f32 	%f1539, %f64, %f1538;
	div.rn.f32 	%f1540, %f1537, %f1539;
	ld.global.f32 	%f1541, [%rd39+8];
	add.f32 	%f1542, %f1541, %f1540;
	st.global.f32 	[%rd39+8], %f1542;
	mov.b32 	%r719, 3;
	@%p210 bra 	$L__BB0_218;
	mov.b32 	%r717, 3;
$L__BB0_217:
	.pragma "nounroll";
	add.s32 	%r545, %r717, %r84;
	mul.wide.u32 	%rd371, %r545, 4;
	add.s64 	%rd372, %rd10, %rd371;
	ld.global.f32 	%f1543, [%rd372];
	ld.global.f32 	%f1544, [%rd18];
	mul.f32 	%f1545, %f64, %f1544;
	div.rn.f32 	%f1546, %f1543, %f1545;
	mul.wide.s32 	%rd373, %r717, 4;
	add.s64 	%rd374, %rd39, %rd373;
	ld.global.f32 	%f1547, [%rd374];
	add.f32 	%f1548, %f1547, %f1546;
	st.global.f32 	[%rd374], %f1548;
	mul.wide.u32 	%rd375, %r717, 4;
	add.s64 	%rd376, %rd40, %rd375;
	ld.global.f32 	%f1549, [%rd376+4];
	ld.global.f32 	%f1550, [%rd18];
	mul.f32 	%f1551, %f64, %f1550;
	div.rn.f32 	%f1552, %f1549, %f1551;
	ld.global.f32 	%f1553, [%rd374+4];
	add.f32 	%f1554, %f1553, %f1552;
	st.global.f32 	[%rd374+4], %f1554;
	ld.global.f32 	%f1555, [%rd376+8];
	ld.global.f32 	%f1556, [%rd18];
	mul.f32 	%f1557, %f64, %f1556;
	div.rn.f32 	%f1558, %f1555, %f1557;
	ld.global.f32 	%f1559, [%rd374+8];
	add.f32 	%f1560, %f1559, %f1558;
	st.global.f32 	[%rd374+8], %f1560;
	ld.global.f32 	%f1561, [%rd376+12];
	ld.global.f32 	%f1562, [%rd18];
	mul.f32 	%f1563, %f64, %f1562;
	div.rn.f32 	%f1564, %f1561, %f1563;
	ld.global.f32 	%f1565, [%rd374+12];
	add.f32 	%f1566, %f1565, %f1564;
	st.global.f32 	[%rd374+12], %f1566;
	ld.global.f32 	%f1567, [%rd376+16];
	ld.global.f32 	%f1568, [%rd18];
	mul.f32 	%f1569, %f64, %f1568;
	div.rn.f32 	%f1570, %f1567, %f1569;
	ld.global.f32 	%f1571, [%rd374+16];
	add.f32 	%f1572, %f1571, %f1570;
	st.global.f32 	[%rd374+16], %f1572;
	ld.global.f32 	%f1573, [%rd376+20];
	ld.global.f32 	%f1574, [%rd18];
	mul.f32 	%f1575, %f64, %f1574;
	div.rn.f32 	%f1576, %f1573, %f1575;
	ld.global.f32 	%f1577, [%rd374+20];
	add.f32 	%f1578, %f1577, %f1576;
	st.global.f32 	[%rd374+20], %f1578;
	ld.global.f32 	%f1579, [%rd376+24];
	ld.global.f32 	%f1580, [%rd18];
	mul.f32 	%f1581, %f64, %f1580;
	div.rn.f32 	%f1582, %f1579, %f1581;
	ld.global.f32 	%f1583, [%rd374+24];
	add.f32 	%f1584, %f1583, %f1582;
	st.global.f32 	[%rd374+24], %f1584;
	ld.global.f32 	%f1585, [%rd376+28];
	ld.global.f32 	%f1586, [%rd18];
	mul.f32 	%f1587, %f64, %f1586;
	div.rn.f32 	%f1588, %f1585, %f1587;
	ld.global.f32 	%f1589, [%rd374+28];
	add.f32 	%f1590, %f1589, %f1588;
	st.global.f32 	[%rd374+28], %f1590;
	add.s32 	%r719, %r717, 8;
	add.s32 	%r546, %r717, 5;
	setp.ne.s32 	%p211, %r546, %r18;
	mov.u32 	%r717, %r719;
	@%p211 bra 	$L__BB0_217;
$L__BB0_218:
	add.s32 	%r643, %r716, 1;
	setp.lt.s32 	%p294, %r716, 511;
	setp.eq.s32 	%p212, %r17, 0;
	@%p212 bra 	$L__BB0_226;
	setp.lt.u32 	%p213, %r13, 3;
	@%p213 bra 	$L__BB0_221;
	add.s32 	%r547, %r719, %r84;
	mul.wide.u32 	%rd377, %r547, 4;
	add.s64 	%rd378, %rd10, %rd377;
	ld.global.f32 	%f1591, [%rd378];
	ld.global.f32 	%f1592, [%rd18];
	mul.f32 	%f1593, %f64, %f1592;
	div.rn.f32 	%f1594, %f1591, %f1593;
	mul.wide.s32 	%rd379, %r719, 4;
	add.s64 	%rd380, %rd39, %rd379;
	ld.global.f32 	%f1595, [%rd380];
	add.f32 	%f1596, %f1595, %f1594;
	st.global.f32 	[%rd380], %f1596;
	mul.wide.u32 	%rd381, %r719, 4;
	add.s64 	%rd382, %rd40, %rd381;
	ld.global.f32 	%f1597, [%rd382+4];
	ld.global.f32 	%f1598, [%rd18];
	mul.f32 	%f1599, %f64, %f1598;
	div.rn.f32 	%f1600, %f1597, %f1599;
	ld.global.f32 	%f1601, [%rd380+4];
	add.f32 	%f1602, %f1601, %f1600;
	st.global.f32 	[%rd380+4], %f1602;
	ld.global.f32 	%f1603, [%rd382+8];
	ld.global.f32 	%f1604, [%rd18];
	mul.f32 	%f1605, %f64, %f1604;
	div.rn.f32 	%f1606, %f1603, %f1605;
	ld.global.f32 	%f1607, [%rd380+8];
	add.f32 	%f1608, %f1607, %f1606;
	st.global.f32 	[%rd380+8], %f1608;
	ld.global.f32 	%f1609, [%rd382+12];
	ld.global.f32 	%f1610, [%rd18];
	mul.f32 	%f1611, %f64, %f1610;
	div.rn.f32 	%f1612, %f1609, %f1611;
	ld.global.f32 	%f1613, [%rd380+12];
	add.f32 	%f1614, %f1613, %f1612;
	st.global.f32 	[%rd380+12], %f1614;
	add.s32 	%r719, %r719, 4;
$L__BB0_221:
	setp.eq.s32 	%p214, %r19, 0;
	@%p214 bra 	$L__BB0_226;
	setp.eq.s32 	%p215, %r14, 0;
	@%p215 bra 	$L__BB0_224;
	add.s32 	%r548, %r719, %r84;
	mul.wide.u32 	%rd383, %r548, 4;
	add.s64 	%rd384, %rd10, %rd383;
	ld.global.f32 	%f1615, [%rd384];
	ld.global.f32 	%f1616, [%rd18];
	mul.f32 	%f1617, %f64, %f1616;
	div.rn.f32 	%f1618, %f1615, %f1617;
	mul.wide.s32 	%rd385, %r719, 4;
	add.s64 	%rd386, %rd39, %rd385;
	ld.global.f32 	%f1619, [%rd386];
	add.f32 	%f1620, %f1619, %f1618;
	st.global.f32 	[%rd386], %f1620;
	mul.wide.u32 	%rd387, %r719, 4;
	add.s64 	%rd388, %rd40, %rd387;
	ld.global.f32 	%f1621, [%rd388+4];
	ld.global.f32 	%f1622, [%rd18];
	mul.f32 	%f1623, %f64, %f1622;
	div.rn.f32 	%f1624, %f1621, %f1623;
	ld.global.f32 	%f1625, [%rd386+4];
	add.f32 	%f1626, %f1625, %f1624;
	st.global.f32 	[%rd386+4], %f1626;
	add.s32 	%r719, %r719, 2;
$L__BB0_224:
	setp.ne.s32 	%p216, %r16, 0;
	@%p216 bra 	$L__BB0_226;
	add.s32 	%r549, %r719, %r84;
	mul.wide.u32 	%rd389, %r549, 4;
	add.s64 	%rd390, %rd10, %rd389;
	ld.global.f32 	%f1627, [%rd390];
	ld.global.f32 	%f1628, [%rd18];
	mul.f32 	%f1629, %f64, %f1628;
	div.rn.f32 	%f1630, %f1627, %f1629;
	mul.wide.s32 	%rd391, %r719, 4;
	add.s64 	%rd392, %rd39, %rd391;
	ld.global.f32 	%f1631, [%rd392];
	add.f32 	%f1632, %f1631, %f1630;
	st.global.f32 	[%rd392], %f1632;
$L__BB0_226:
	selp.u16 	%rs133, 1, 0, %p294;
	add.s32 	%r644, %r218, 2;
	bra.uni 	$L__BB0_31;
$L__BB0_227:
	add.f64 	%fd220, %fd1, %fd11;
	cvt.rn.f32.f64 	%f987, %fd220;
	sub.f32 	%f988, %f987, %f11;
	add.f64 	%fd221, %fd6, %fd9;
	cvt.rn.f32.f64 	%f989, %fd221;
	add.f64 	%fd222, %fd6, %fd10;
	cvt.rn.f32.f64 	%f990, %fd222;
	sub.f32 	%f991, %f989, %f9;
	sub.f32 	%f992, %f990, %f10;
	mul.f32 	%f993, %f992, %f992;
	fma.rn.f32 	%f994, %f991, %f991, %f993;
	fma.rn.f32 	%f995, %f988, %f988, %f994;
	max.f32 	%f65, %f995, 0f1E3CE508;
	setp.gtu.f32 	%p161, %f65, %f2;
	mul.wide.u32 	%rd268, %r84, 4;
	add.s64 	%rd40, %rd10, %rd268;
	ld.local.f32 	%f2008, [%rd8];
	mov.pred 	%p295, 0;
	@%p161 bra 	$L__BB0_239;
	setp.lt.u32 	%p162, %r12, 7;
	sqrt.rn.f32 	%f67, %f65;
	ld.global.f32 	%f996, [%rd18];
	mul.f32 	%f997, %f67, %f996;
	cvt.f64.f32 	%fd223, %f997;
	rcp.rn.f64 	%fd224, %fd223;
	cvt.f64.f32 	%fd225, %f2008;
	add.f64 	%fd226, %fd224, %fd225;
	cvt.rn.f32.f64 	%f2008, %fd226;
	ld.global.f32 	%f998, [%rd40];
	sub.f32 	%f999, %f998, %f6;
	div.rn.f32 	%f1000, %f999, %f997;
	ld.global.f32 	%f1001, [%rd26];
	add.f32 	%f1002, %f1001, %f1000;
	st.global.f32 	[%rd26], %f1002;
	ld.global.f32 	%f1003, [%rd40+4];
	ld.global.f32 	%f1004, [%rd25+4];
	sub.f32 	%f1005, %f1003, %f1004;
	ld.global.f32 	%f1006, [%rd18];
	mul.f32 	%f1007, %f67, %f1006;
	div.rn.f32 	%f1008, %f1005, %f1007;
	ld.global.f32 	%f1009, [%rd26+4];
	add.f32 	%f1010, %f1009, %f1008;
	st.global.f32 	[%rd26+4], %f1010;
	ld.global.f32 	%f1011, [%rd40+8];
	ld.global.f32 	%f1012, [%rd25+8];
	sub.f32 	%f1013, %f1011, %f1012;
	ld.global.f32 	%f1014, [%rd18];
	mul.f32 	%f1015, %f67, %f1014;
	div.rn.f32 	%f1016, %f1013, %f1015;
	ld.global.f32 	%f1017, [%rd26+8];
	add.f32 	%f1018, %f1017, %f1016;
	st.global.f32 	[%rd26+8], %f1018;
	mov.b32 	%r725, 3;
	@%p162 bra 	$L__BB0_231;
	mov.b32 	%r722, 3;
$L__BB0_230:
	.pragma "nounroll";
	add.s32 	%r501, %r722, %r84;
	mul.wide.u32 	%rd269, %r501, 4;
	add.s64 	%rd270, %rd10, %rd269;
	ld.global.f32 	%f1019, [%rd270];
	ld.global.f32 	%f1020, [%rd18];
	mul.f32 	%f1021, %f67, %f1020;
	div.rn.f32 	%f1022, %f1019, %f1021;
	mul.wide.s32 	%rd271, %r722, 4;
	add.s64 	%rd272, %rd26, %rd271;
	ld.global.f32 	%f1023, [%rd272];
	add.f32 	%f1024, %f1023, %f1022;
	st.global.f32 	[%rd272], %f1024;
	mul.wide.u32 	%rd273, %r722, 4;
	add.s64 	%rd274, %rd40, %rd273;
	ld.global.f32 	%f1025, [%rd274+4];
	ld.global.f32 	%f1026, [%rd18];
	mul.f32 	%f1027, %f67, %f1026;
	div.rn.f32 	%f1028, %f1025, %f1027;
	ld.global.f32 	%f1029, [%rd272+4];
	add.f32 	%f1030, %f1029, %f1028;
	st.global.f32 	[%rd272+4], %f1030;
	ld.global.f32 	%f1031, [%rd274+8];
	ld.global.f32 	%f1032, [%rd18];
	mul.f32 	%f1033, %f67, %f1032;
	div.rn.f32 	%f1034, %f1031, %f1033;
	ld.global.f32 	%f1035, [%rd272+8];
	add.f32 	%f1036, %f1035, %f1034;
	st.global.f32 	[%rd272+8], %f1036;
	ld.global.f32 	%f1037, [%rd274+12];
	ld.global.f32 	%f1038, [%rd18];
	mul.f32 	%f1039, %f67, %f1038;
	div.rn.f32 	%f1040, %f1037, %f1039;
	ld.global.f32 	%f1041, [%rd272+12];
	add.f32 	%f1042, %f1041, %f1040;
	st.global.f32 	[%rd272+12], %f1042;
	ld.global.f32 	%f1043, [%rd274+16];
	ld.global.f32 	%f1044, [%rd18];
	mul.f32 	%f1045, %f67, %f1044;
	div.rn.f32 	%f1046, %f1043, %f1045;
	ld.global.f32 	%f1047, [%rd272+16];
	add.f32 	%f1048, %f1047, %f1046;
	st.global.f32 	[%rd272+16], %f1048;
	ld.global.f32 	%f1049, [%rd274+20];
	ld.global.f32 	%f1050, [%rd18];
	mul.f32 	%f1051, %f67, %f1050;
	div.rn.f32 	%f1052, %f1049, %f1051;
	ld.global.f32 	%f1053, [%rd272+20];
	add.f32 	%f1054, %f1053, %f1052;
	st.global.f32 	[%rd272+20], %f1054;
	ld.global.f32 	%f1055, [%rd274+24];
	ld.global.f32 	%f1056, [%rd18];
	mul.f32 	%f1057, %f67, %f1056;
	div.rn.f32 	%f1058, %f1055, %f1057;
	ld.global.f32 	%f1059, [%rd272+24];
	add.f32 	%f1060, %f1059, %f1058;
	st.global.f32 	[%rd272+24], %f1060;
	ld.global.f32 	%f1061, [%rd274+28];
	ld.global.f32 	%f1062, [%rd18];
	mul.f32 	%f1063, %f67, %f1062;
	div.rn.f32 	%f1064, %f1061, %f1063;
	ld.global.f32 	%f1065, [%rd272+28];
	add.f32 	%f1066, %f1065, %f1064;
	st.global.f32 	[%rd272+28], %f1066;
	add.s32 	%r725, %r722, 8;
	add.s32 	%r502, %r722, 5;
	setp.eq.s32 	%p163, %r502, %r18;
	mov.u32 	%r722, %r725;
	@%p163 bra 	$L__BB0_231;
	bra.uni 	$L__BB0_230;
$L__BB0_231:
	add.s32 	%r245, %r643, 1;
	setp.gt.s32 	%p295, %r643, 510;
	setp.eq.s32 	%p164, %r17, 0;
	mov.u32 	%r643, %r245;
	@%p164 bra 	$L__BB0_239;
	setp.lt.u32 	%p165, %r13, 3;
	@%p165 bra 	$L__BB0_234;
	add.s32 	%r503, %r725, %r84;
	mul.wide.u32 	%rd275, %r503, 4;
	add.s64 	%rd276, %rd10, %rd275;
	ld.global.f32 	%f1067, [%rd276];
	ld.global.f32 	%f1068, [%rd18];
	mul.f32 	%f1069, %f67, %f1068;
	div.rn.f32 	%f1070, %f1067, %f1069;
	mul.wide.s32 	%rd277, %r725, 4;
	add.s64 	%rd278, %rd26, %rd277;
	ld.global.f32 	%f1071, [%rd278];
	add.f32 	%f1072, %f1071, %f1070;
	st.global.f32 	[%rd278], %f1072;
	mul.wide.u32 	%rd279, %r725, 4;
	add.s64 	%rd280, %rd40, %rd279;
	ld.global.f32 	%f1073, [%rd280+4];
	ld.global.f32 	%f1074, [%rd18];
	mul.f32 	%f1075, %f67, %f1074;
	div.rn.f32 	%f1076, %f1073, %f1075;
	ld.global.f32 	%f1077, [%rd278+4];
	add.f32 	%f1078, %f1077, %f1076;
	st.global.f32 	[%rd278+4], %f1078;
	ld.global.f32 	%f1079, [%rd280+8];
	ld.global.f32 	%f1080, [%rd18];
	mul.f32 	%f1081, %f67, %f1080;
	div.rn.f32 	%f1082, %f1079, %f1081;
	ld.global.f32 	%f1083, [%rd278+8];
	add.f32 	%f1084, %f1083, %f1082;
	st.global.f32 	[%rd278+8], %f1084;
	ld.global.f32 	%f1085, [%rd280+12];
	ld.global.f32 	%f1086, [%rd18];
	mul.f32 	%f1087, %f67, %f1086;
	div.rn.f32 	%f1088, %f1085, %f1087;
	ld.global.f32 	%f1089, [%rd278+12];
	add.f32 	%f1090, %f1089, %f1088;
	st.global.f32 	[%rd278+12], %f1090;
	add.s32 	%r725, %r725, 4;
$L__BB0_234:
	setp.eq.s32 	%p166, %r19, 0;
	mov.u32 	%r643, %r245;
	@%p166 bra 	$L__BB0_239;
	setp.eq.s32 	%p167, %r14, 0;
	@%p167 bra 	$L__BB0_237;
	add.s32 	%r504, %r725, %r84;
	mul.wide.u32 	%rd281, %r504, 4;
	add.s64 	%rd282, %rd10, %rd281;
	ld.global.f32 	%f1091, [%rd282];
	ld.global.f32 	%f1092, [%rd18];
	mul.f32 	%f1093, %f67, %f1092;
	div.rn.f32 	%f1094, %f1091, %f1093;
	mul.wide.s32 	%rd283, %r725, 4;
	add.s64 	%rd284, %rd26, %rd283;
	ld.global.f32 	%f1095, [%rd284];
	add.f32 	%f1096, %f1095, %f1094;
	st.global.f32 	[%rd284], %f1096;
	mul.wide.u32 	%rd285, %r725, 4;
	add.s64 	%rd286, %rd40, %rd285;
	ld.global.f32 	%f1097, [%rd286+4];
	ld.global.f32 	%f1098, [%rd18];
	mul.f32 	%f1099, %f67, %f1098;
	div.rn.f32 	%f1100, %f1097, %f1099;
	ld.global.f32 	%f1101, [%rd284+4];
	add.f32 	%f1102, %f1101, %f1100;
	st.global.f32 	[%rd284+4], %f1102;
	add.s32 	%r725, %r725, 2;
$L__BB0_237:
	setp.ne.s32 	%p168, %r16, 0;
	mov.u32 	%r643, %r245;
	@%p168 bra 	$L__BB0_239;
	add.s32 	%r505, %r725, %r84;
	mul.wide.u32 	%rd287, %r505, 4;
	add.s64 	%rd288, %rd10, %rd287;
	ld.global.f32 	%f1103, [%rd288];
	ld.global.f32 	%f1104, [%rd18];
	mul.f32 	%f1105, %f67, %f1104;
	div.rn.f32 	%f1106, %f1103, %f1105;
	mul.wide.s32 	%rd289, %r725, 4;
	add.s64 	%rd290, %rd26, %rd289;
	ld.global.f32 	%f1107, [%rd290];
	add.f32 	%f1108, %f1107, %f1106;
	st.global.f32 	[%rd290], %f1108;
	mov.u32 	%r643, %r245;
$L__BB0_239:
	st.local.f32 	[%rd8], %f2008;
	mov.b32 	%r644, 1;
	mov.b16 	%rs133, 0;
	@%p295 bra 	$L__BB0_31;
	bra.uni 	$L__BB0_166;
$L__BB0_240:
	mul.wide.u32 	%rd402, %r83, 4;
	add.s64 	%rd24, %rd10, %rd402;
	mov.b32 	%r729, -4;
$L__BB0_241:
	mul.wide.s32 	%rd403, %r729, 4;
	add.s64 	%rd404, %rd3, %rd403;
	ld.local.u32 	%r255, [%rd404+16];
	setp.gt.s32 	%p229, %r255, 0;
	mov.b16 	%rs129, 1;
	@%p229 bra 	$L__BB0_243;
$L__BB0_242:
	add.s32 	%r258, %r729, 1;
	setp.lt.s32 	%p242, %r729, 4;
	and.b16  	%rs112, %rs129, 255;
	setp.ne.s16 	%p243, %rs112, 0;
	and.pred  	%p244, %p242, %p243;
	mov.u32 	%r729, %r258;
	@%p244 bra 	$L__BB0_241;
	bra.uni 	$L__BB0_42;
$L__BB0_243:
	cvt.rn.f32.s32 	%f1674, %r729;
	mul.f32 	%f1675, %f1, %f1674;
	cvt.f64.f32 	%fd273, %f1675;
	fma.rn.f64 	%fd274, %fd273, 0d3FD4000000000000, %fd8;
	cvt.rn.f32.f64 	%f1676, %fd274;
	sub.f32 	%f1677, %f1676, %f11;
	mul.f32 	%f70, %f1677, %f1677;
	mov.b32 	%r734, 0;
	mov.u32 	%r736, %r643;
$L__BB0_244:
	shl.b32 	%r557, %r644, 1;
	mul.wide.s32 	%rd405, %r557, 4;
	add.s64 	%rd406, %rd6, %rd405;
	ld.local.v2.f32 	{%f1678, %f1679}, [%rd406];
	fma.rn.f32 	%f1680, %f1, %f1678, %f6;
	fma.rn.f32 	%f1681, %f1, %f1679, %f7;
	sub.f32 	%f1682, %f1680, %f9;
	sub.f32 	%f1683, %f1681, %f10;
	mul.f32 	%f1684, %f1683, %f1683;
	fma.rn.f32 	%f1685, %f1682, %f1682, %f1684;
	add.f32 	%f1686, %f70, %f1685;
	max.f32 	%f71, %f1686, 0f1E3CE508;
	setp.gtu.f32 	%p230, %f71, %f3;
	mov.b16 	%rs129, 1;
	mov.u32 	%r643, %r736;
	@%p230 bra 	$L__BB0_257;
	setp.lt.u32 	%p231, %r12, 7;
	sqrt.rn.f32 	%f72, %f71;
	ld.global.f32 	%f1687, [%rd18];
	mul.f32 	%f1688, %f72, %f1687;
	rcp.rn.f32 	%f1689, %f1688;
	mul.wide.s32 	%rd407, %r644, 4;
	add.s64 	%rd408, %rd8, %rd407;
	ld.local.f32 	%f1690, [%rd408];
	add.f32 	%f1691, %f1690, %f1689;
	st.local.f32 	[%rd408], %f1691;
	add.s32 	%r559, %r644, %r22;
	mul.lo.s32 	%r560, %r559, %r347;
	ld.global.f32 	%f1692, [%rd24];
	ld.global.f32 	%f1693, [%rd25];
	sub.f32 	%f1694, %f1692, %f1693;
	div.rn.f32 	%f1695, %f1694, %f1688;
	mul.wide.s32 	%rd409, %r560, 4;
	add.s64 	%rd41, %rd9, %rd409;
	ld.global.f32 	%f1696, [%rd41];
	add.f32 	%f1697, %f1696, %f1695;
	st.global.f32 	[%rd41], %f1697;
	ld.global.f32 	%f1698, [%rd24+4];
	ld.global.f32 	%f1699, [%rd25+4];
	sub.f32 	%f1700, %f1698, %f1699;
	ld.global.f32 	%f1701, [%rd18];
	mul.f32 	%f1702, %f72, %f1701;
	div.rn.f32 	%f1703, %f1700, %f1702;
	ld.global.f32 	%f1704, [%rd41+4];
	add.f32 	%f1705, %f1704, %f1703;
	st.global.f32 	[%rd41+4], %f1705;
	ld.global.f32 	%f1706, [%rd24+8];
	ld.global.f32 	%f1707, [%rd25+8];
	sub.f32 	%f1708, %f1706, %f1707;
	ld.global.f32 	%f1709, [%rd18];
	mul.f32 	%f1710, %f72, %f1709;
	div.rn.f32 	%f1711, %f1708, %f1710;
	ld.global.f32 	%f1712, [%rd41+8];
	add.f32 	%f1713, %f1712, %f1711;
	st.global.f32 	[%rd41+8], %f1713;
	mov.b32 	%r740, 3;
	@%p231 bra 	$L__BB0_248;
	mov.b32 	%r737, 3;
$L__BB0_247:
	.pragma "nounroll";
	add.s32 	%r562, %r737, %r83;
	mul.wide.u32 	%rd410, %r562, 4;
	add.s64 	%rd411, %rd10, %rd410;
	ld.global.f32 	%f1714, [%rd411];
	ld.global.f32 	%f1715, [%rd18];
	mul.f32 	%f1716, %f72, %f1715;
	div.rn.f32 	%f1717, %f1714, %f1716;
	mul.wide.s32 	%rd412, %r737, 4;
	add.s64 	%rd413, %rd41, %rd412;
	ld.global.f32 	%f1718, [%rd413];
	add.f32 	%f1719, %f1718, %f1717;
	st.global.f32 	[%rd413], %f1719;
	mul.wide.u32 	%rd414, %r737, 4;
	add.s64 	%rd415, %rd24, %rd414;
	ld.global.f32 	%f1720, [%rd415+4];
	ld.global.f32 	%f1721, [%rd18];
	mul.f32 	%f1722, %f72, %f1721;
	div.rn.f32 	%f1723, %f1720, %f1722;
	ld.global.f32 	%f1724, [%rd413+4];
	add.f32 	%f1725, %f1724, %f1723;
	st.global.f32 	[%rd413+4], %f1725;
	ld.global.f32 	%f1726, [%rd415+8];
	ld.global.f32 	%f1727, [%rd18];
	mul.f32 	%f1728, %f72, %f1727;
	div.rn.f32 	%f1729, %f1726, %f1728;
	ld.global.f32 	%f1730, [%rd413+8];
	add.f32 	%f1731, %f1730, %f1729;
	st.global.f32 	[%rd413+8], %f1731;
	ld.global.f32 	%f1732, [%rd415+12];
	ld.global.f32 	%f1733, [%rd18];
	mul.f32 	%f1734, %f72, %f1733;
	div.rn.f32 	%f1735, %f1732, %f1734;
	ld.global.f32 	%f1736, [%rd413+12];
	add.f32 	%f1737, %f1736, %f1735;
	st.global.f32 	[%rd413+12], %f1737;
	ld.global.f32 	%f1738, [%rd415+16];
	ld.global.f32 	%f1739, [%rd18];
	mul.f32 	%f1740, %f72, %f1739;
	div.rn.f32 	%f1741, %f1738, %f1740;
	ld.global.f32 	%f1742, [%rd413+16];
	add.f32 	%f1743, %f1742, %f1741;
	st.global.f32 	[%rd413+16], %f1743;
	ld.global.f32 	%f1744, [%rd415+20];
	ld.global.f32 	%f1745, [%rd18];
	mul.f32 	%f1746, %f72, %f1745;
	div.rn.f32 	%f1747, %f1744, %f1746;
	ld.global.f32 	%f1748, [%rd413+20];
	add.f32 	%f1749, %f1748, %f1747;
	st.global.f32 	[%rd413+20], %f1749;
	ld.global.f32 	%f1750, [%rd415+24];
	ld.global.f32 	%f1751, [%rd18];
	mul.f32 	%f1752, %f72, %f1751;
	div.rn.f32 	%f1753, %f1750, %f1752;
	ld.global.f32 	%f1754, [%rd413+24];
	add.f32 	%f1755, %f1754, %f1753;
	st.global.f32 	[%rd413+24], %f1755;
	ld.global.f32 	%f1756, [%rd415+28];
	ld.global.f32 	%f1757, [%rd18];
	mul.f32 	%f1758, %f72, %f1757;
	div.rn.f32 	%f1759, %f1756, %f1758;
	ld.global.f32 	%f1760, [%rd413+28];
	add.f32 	%f1761, %f1760, %f1759;
	st.global.f32 	[%rd413+28], %f1761;
	add.s32 	%r740, %r737, 8;
	add.s32 	%r563, %r737, 5;
	setp.eq.s32 	%p232, %r563, %r18;
	mov.u32 	%r737, %r740;
	@%p232 bra 	$L__BB0_248;
	bra.uni 	$L__BB0_247;
$L__BB0_248:
	setp.eq.s32 	%p233, %r17, 0;
	@%p233 bra 	$L__BB0_256;
	setp.lt.u32 	%p234, %r13, 3;
	@%p234 bra 	$L__BB0_251;
	add.s32 	%r564, %r740, %r83;
	mul.wide.u32 	%rd416, %r564, 4;
	add.s64 	%rd417, %rd10, %rd416;
	ld.global.f32 	%f1762, [%rd417];
	ld.global.f32 	%f1763, [%rd18];
	mul.f32 	%f1764, %f72, %f1763;
	div.rn.f32 	%f1765, %f1762, %f1764;
	mul.wide.s32 	%rd418, %r740, 4;
	add.s64 	%rd419, %rd41, %rd418;
	ld.global.f32 	%f1766, [%rd419];
	add.f32 	%f1767, %f1766, %f1765;
	st.global.f32 	[%rd419], %f1767;
	mul.wide.u32 	%rd420, %r740, 4;
	add.s64 	%rd421, %rd24, %rd420;
	ld.global.f32 	%f1768, [%rd421+4];
	ld.global.f32 	%f1769, [%rd18];
	mul.f32 	%f1770, %f72, %f1769;
	div.rn.f32 	%f1771, %f1768, %f1770;
	ld.global.f32 	%f1772, [%rd419+4];
	add.f32 	%f1773, %f1772, %f1771;
	st.global.f32 	[%rd419+4], %f1773;
	ld.global.f32 	%f1774, [%rd421+8];
	ld.global.f32 	%f1775, [%rd18];
	mul.f32 	%f1776, %f72, %f1775;
	div.rn.f32 	%f1777, %f1774, %f1776;
	ld.global.f32 	%f1778, [%rd419+8];
	add.f32 	%f1779, %f1778, %f1777;
	st.global.f32 	[%rd419+8], %f1779;
	ld.global.f32 	%f1780, [%rd421+12];
	ld.global.f32 	%f1781, [%rd18];
	mul.f32 	%f1782, %f72, %f1781;
	div.rn.f32 	%f1783, %f1780, %f1782;
	ld.global.f32 	%f1784, [%rd419+12];
	add.f32 	%f1785, %f1784, %f1783;
	st.global.f32 	[%rd419+12], %f1785;
	add.s32 	%r740, %r740, 4;
$L__BB0_251:
	setp.eq.s32 	%p235, %r19, 0;
	@%p235 bra 	$L__BB0_256;
	setp.eq.s32 	%p236, %r14, 0;
	@%p236 bra 	$L__BB0_254;
	add.s32 	%r565, %r740, %r83;
	mul.wide.u32 	%rd422, %r565, 4;
	add.s64 	%rd423, %rd10, %rd422;
	ld.global.f32 	%f1786, [%rd423];
	ld.global.f32 	%f1787, [%rd18];
	mul.f32 	%f1788, %f72, %f1787;
	div.rn.f32 	%f1789, %f1786, %f1788;
	mul.wide.s32 	%rd424, %r740, 4;
	add.s64 	%rd425, %rd41, %rd424;
	ld.global.f32 	%f1790, [%rd425];
	add.f32 	%f1791, %f1790, %f1789;
	st.global.f32 	[%rd425], %f1791;
	mul.wide.u32 	%rd426, %r740, 4;
	add.s64 	%rd427, %rd24, %rd426;
	ld.global.f32 	%f1792, [%rd427+4];
	ld.global.f32 	%f1793, [%rd18];
	mul.f32 	%f1794, %f72, %f1793;
	div.rn.f32 	%f1795, %f1792, %f1794;
	ld.global.f32 	%f1796, [%rd425+4];
	add.f32 	%f1797, %f1796, %f1795;
	st.global.f32 	[%rd425+4], %f1797;
	add.s32 	%r740, %r740, 2;
$L__BB0_254:
	setp.ne.s32 	%p237, %r16, 0;
	@%p237 bra 	$L__BB0_256;
	add.s32 	%r566, %r740, %r83;
	mul.wide.u32 	%rd428, %r566, 4;
	add.s64 	%rd429, %rd10, %rd428;
	ld.global.f32 	%f1798, [%rd429];
	ld.global.f32 	%f1799, [%rd18];
	mul.f32 	%f1800, %f72, %f1799;
	div.rn.f32 	%f1801, %f1798, %f1800;
	mul.wide.s32 	%rd430, %r740, 4;
	add.s64 	%rd431, %rd41, %rd430;
	ld.global.f32 	%f1802, [%rd431];
	add.f32 	%f1803, %f1802, %f1801;
	st.global.f32 	[%rd431], %f1803;
$L__BB0_256:
	add.s32 	%r643, %r736, 1;
	setp.lt.s32 	%p238, %r736, 511;
	selp.u16 	%rs129, 1, 0, %p238;
	mov.u32 	%r736, %r643;
$L__BB0_257:
	add.s32 	%r644, %r644, 1;
	add.s32 	%r734, %r734, 1;
	setp.lt.s32 	%p239, %r734, %r255;
	and.b16  	%rs110, %rs129, 255;
	setp.ne.s16 	%p240, %rs110, 0;
	and.pred  	%p241, %p239, %p240;
	@%p241 bra 	$L__BB0_244;
	bra.uni 	$L__BB0_242;
$L__BB0_258:
	mul.wide.u32 	%rd441, %r82, 4;
	add.s64 	%rd22, %rd10, %rd441;
	mov.b32 	%r743, -6;
$L__BB0_259:
	mul.wide.s32 	%rd442, %r743, 4;
	add.s64 	%rd443, %rd4, %rd442;
	ld.local.u32 	%r277, [%rd443+24];
	setp.gt.s32 	%p257, %r277, 0;
	mov.b16 	%rs131, 1;
	@%p257 bra 	$L__BB0_261;
$L__BB0_260:
	add.s32 	%r280, %r743, 1;
	setp.lt.s32 	%p270, %r743, 6;
	and.b16  	%rs124, %rs131, 255;
	setp.ne.s16 	%p271, %rs124, 0;
	and.pred  	%p272, %p270, %p271;
	mov.u32 	%r743, %r280;
	@%p272 bra 	$L__BB0_259;
	bra.uni 	$L__BB0_47;
$L__BB0_261:
	cvt.rn.f32.s32 	%f1845, %r743;
	mul.f32 	%f1846, %f1, %f1845;
	cvt.f64.f32 	%fd277, %f1846;
	fma.rn.f64 	%fd278, %fd277, 0d3FCCED916872B021, %fd7;
	cvt.rn.f32.f64 	%f1847, %fd278;
	sub.f32 	%f1848, %f1847, %f11;
	mul.f32 	%f73, %f1848, %f1848;
	mov.b32 	%r748, 0;
	mov.u32 	%r750, %r643;
$L__BB0_262:
	shl.b32 	%r574, %r644, 1;
	mul.wide.s32 	%rd444, %r574, 4;
	add.s64 	%rd445, %rd7, %rd444;
	ld.local.v2.f32 	{%f1849, %f1850}, [%rd445];
	fma.rn.f32 	%f1851, %f1, %f1849, %f6;
	fma.rn.f32 	%f1852, %f1, %f1850, %f7;
	sub.f32 	%f1853, %f1851, %f9;
	sub.f32 	%f1854, %f1852, %f10;
	mul.f32 	%f1855, %f1854, %f1854;
	fma.rn.f32 	%f1856, %f1853, %f1853, %f1855;
	add.f32 	%f1857, %f73, %f1856;
	max.f32 	%f74, %f1857, 0f1E3CE508;
	setp.gtu.f32 	%p258, %f74, %f4;
	mov.b16 	%rs131, 1;
	mov.u32 	%r643, %r750;
	@%p258 bra 	$L__BB0_275;
	setp.lt.u32 	%p259, %r12, 7;
	sqrt.rn.f32 	%f75, %f74;
	ld.global.f32 	%f1858, [%rd18];
	mul.f32 	%f1859, %f75, %f1858;
	rcp.rn.f32 	%f1860, %f1859;
	mul.wide.s32 	%rd446, %r644, 4;
	add.s64 	%rd447, %rd8, %rd446;
	ld.local.f32 	%f1861, [%rd447];
	add.f32 	%f1862, %f1861, %f1860;
	st.local.f32 	[%rd447], %f1862;
	add.s32 	%r576, %r644, %r22;
	mul.lo.s32 	%r577, %r576, %r347;
	ld.global.f32 	%f1863, [%rd22];
	ld.global.f32 	%f1864, [%rd25];
	sub.f32 	%f1865, %f1863, %f1864;
	div.rn.f32 	%f1866, %f1865, %f1859;
	mul.wide.s32 	%rd448, %r577, 4;
	add.s64 	%rd42, %rd9, %rd448;
	ld.global.f32 	%f1867, [%rd42];
	add.f32 	%f1868, %f1867, %f1866;
	st.global.f32 	[%rd42], %f1868;
	ld.global.f32 	%f1869, [%rd22+4];
	ld.global.f32 	%f1870, [%rd25+4];
	sub.f32 	%f1871, %f1869, %f1870;
	ld.global.f32 	%f1872, [%rd18];
	mul.f32 	%f1873, %f75, %f1872;
	div.rn.f32 	%f1874, %f1871, %f1873;
	ld.global.f32 	%f1875, [%rd42+4];
	add.f32 	%f1876, %f1875, %f1874;
	st.global.f32 	[%rd42+4], %f1876;
	ld.global.f32 	%f1877, [%rd22+8];
	ld.global.f32 	%f1878, [%rd25+8];
	sub.f32 	%f1879, %f1877, %f1878;
	ld.global.f32 	%f1880, [%rd18];
	mul.f32 	%f1881, %f75, %f1880;
	div.rn.f32 	%f1882, %f1879, %f1881;
	ld.global.f32 	%f1883, [%rd42+8];
	add.f32 	%f1884, %f1883, %f1882;
	st.global.f32 	[%rd42+8], %f1884;
	mov.b32 	%r754, 3;
	@%p259 bra 	$L__BB0_266;
	mov.b32 	%r751, 3;
$L__BB0_265:
	.pragma "nounroll";
	add.s32 	%r579, %r751, %r82;
	mul.wide.u32 	%rd449, %r579, 4;
	add.s64 	%rd450, %rd10, %rd449;
	ld.global.f32 	%f1885, [%rd450];
	ld.global.f32 	%f1886, [%rd18];
	mul.f32 	%f1887, %f75, %f1886;
	div.rn.f32 	%f1888, %f1885, %f1887;
	mul.wide.s32 	%rd451, %r751, 4;
	add.s64 	%rd452, %rd42, %rd451;
	ld.global.f32 	%f1889, [%rd452];
	add.f32 	%f1890, %f1889, %f1888;
	st.global.f32 	[%rd452], %f1890;
	mul.wide.u32 	%rd453, %r751, 4;
	add.s64 	%rd454, %rd22, %rd453;
	ld.global.f32 	%f1891, [%rd454+4];
	ld.global.f32 	%f1892, [%rd18];
	mul.f32 	%f1893, %f75, %f1892;
	div.rn.f32 	%f1894, %f1891, %f1893;
	ld.global.f32 	%f1895, [%rd452+4];
	add.f32 	%f1896, %f1895, %f1894;
	st.global.f32 	[%rd452+4], %f1896;
	ld.global.f32 	%f1897, [%rd454+8];
	ld.global.f32 	%f1898, [%rd18];
	mul.f32 	%f1899, %f75, %f1898;
	div.rn.f32 	%f1900, %f1897, %f1899;
	ld.global.f32 	%f1901, [%rd452+8];
	add.f32 	%f1902, %f1901, %f1900;
	st.global.f32 	[%rd452+8], %f1902;
	ld.global.f32 	%f1903, [%rd454+12];
	ld.global.f32 	%f1904, [%rd18];
	mul.f32 	%f1905, %f75, %f1904;
	div.rn.f32 	%f1906, %f1903, %f1905;
	ld.global.f32 	%f1907, [%rd452+12];
	add.f32 	%f1908, %f1907, %f1906;
	st.global.f32 	[%rd452+12], %f1908;
	ld.global.f32 	%f1909, [%rd454+16];
	ld.global.f32 	%f1910, [%rd18];
	mul.f32 	%f1911, %f75, %f1910;
	div.rn.f32 	%f1912, %f1909, %f1911;
	ld.global.f32 	%f1913, [%rd452+16];
	add.f32 	%f1914, %f1913, %f1912;
	st.global.f32 	[%rd452+16], %f1914;
	ld.global.f32 	%f1915, [%rd454+20];
	ld.global.f32 	%f1916, [%rd18];
	mul.f32 	%f1917, %f75, %f1916;
	div.rn.f32 	%f1918, %f1915, %f1917;
	ld.global.f32 	%f1919, [%rd452+20];
	add.f32 	%f1920, %f1919, %f1918;
	st.global.f32 	[%rd452+20], %f1920;
	ld.global.f32 	%f1921, [%rd454+24];
	ld.global.f32 	%f1922, [%rd18];
	mul.f32 	%f1923, %f75, %f1922;
	div.rn.f32 	%f1924, %f1921, %f1923;
	ld.global.f32 	%f1925, [%rd452+24];
	add.f32 	%f1926, %f1925, %f1924;
	st.global.f32 	[%rd452+24], %f1926;
	ld.global.f32 	%f1927, [%rd454+28];
	ld.global.f32 	%f1928, [%rd18];
	mul.f32 	%f1929, %f75, %f1928;
	div.rn.f32 	%f1930, %f1927, %f1929;
	ld.global.f32 	%f1931, [%rd452+28];
	add.f32 	%f1932, %f1931, %f1930;
	st.global.f32 	[%rd452+28], %f1932;
	add.s32 	%r754, %r751, 8;
	add.s32 	%r580, %r751, 5;
	setp.eq.s32 	%p260, %r580, %r18;
	mov.u32 	%r751, %r754;
	@%p260 bra 	$L__BB0_266;
	bra.uni 	$L__BB0_265;
$L__BB0_266:
	setp.eq.s32 	%p261, %r17, 0;
	@%p261 bra 	$L__BB0_274;
	setp.lt.u32 	%p262, %r13, 3;
	@%p262 bra 	$L__BB0_269;
	add.s32 	%r581, %r754, %r82;
	mul.wide.u32 	%rd455, %r581, 4;
	add.s64 	%rd456, %rd10, %rd455;
	ld.global.f32 	%f1933, [%rd456];
	ld.global.f32 	%f1934, [%rd18];
	mul.f32 	%f1935, %f75, %f1934;
	div.rn.f32 	%f1936, %f1933, %f1935;
	mul.wide.s32 	%rd457, %r754, 4;
	add.s64 	%rd458, %rd42, %rd457;
	ld.global.f32 	%f1937, [%rd458];
	add.f32 	%f1938, %f1937, %f1936;
	st.global.f32 	[%rd458], %f1938;
	mul.wide.u32 	%rd459, %r754, 4;
	add.s64 	%rd460, %rd22, %rd459;
	ld.global.f32 	%f1939, [%rd460+4];
	ld.global.f32 	%f1940, [%rd18];
	mul.f32 	%f1941, %f75, %f1940;
	div.rn.f32 	%f1942, %f1939, %f1941;
	ld.global.f32 	%f1943, [%rd458+4];
	add.f32 	%f1944, %f1943, %f1942;
	st.global.f32 	[%rd458+4], %f1944;
	ld.global.f32 	%f1945, [%rd460+8];
	ld.global.f32 	%f1946, [%rd18];
	mul.f32 	%f1947, %f75, %f1946;
	div.rn.f32 	%f1948, %f1945, %f1947;
	ld.global.f32 	%f1949, [%rd458+8];
	add.f32 	%f1950, %f1949, %f1948;
	st.global.f32 	[%rd458+8], %f1950;
	ld.global.f32 	%f1951, [%rd460+12];
	ld.global.f32 	%f1952, [%rd18];
	mul.f32 	%f1953, %f75, %f1952;
	div.rn.f32 	%f1954, %f1951, %f1953;
	ld.global.f32 	%f1955, [%rd458+12];
	add.f32 	%f1956, %f1955, %f1954;
	st.global.f32 	[%rd458+12], %f1956;
	add.s32 	%r754, %r754, 4;
$L__BB0_269:
	setp.eq.s32 	%p263, %r19, 0;
	@%p263 bra 	$L__BB0_274;
	setp.eq.s32 	%p264, %r14, 0;
	@%p264 bra 	$L__BB0_272;
	add.s32 	%r582, %r754, %r82;
	mul.wide.u32 	%rd461, %r582, 4;
	add.s64 	%rd462, %rd10, %rd461;
	ld.global.f32 	%f1957, [%rd462];
	ld.global.f32 	%f1958, [%rd18];
	mul.f32 	%f1959, %f75, %f1958;
	div.rn.f32 	%f1960, %f1957, %f1959;
	mul.wide.s32 	%rd463, %r754, 4;
	add.s64 	%rd464, %rd42, %rd463;
	ld.global.f32 	%f1961, [%rd464];
	add.f32 	%f1962, %f1961, %f1960;
	st.global.f32 	[%rd464], %f1962;
	mul.wide.u32 	%rd465, %r754, 4;
	add.s64 	%rd466, %rd22, %rd465;
	ld.global.f32 	%f1963, [%rd466+4];
	ld.global.f32 	%f1964, [%rd18];
	mul.f32 	%f1965, %f75, %f1964;
	div.rn.f32 	%f1966, %f1963, %f1965;
	ld.global.f32 	%f1967, [%rd464+4];
	add.f32 	%f1968, %f1967, %f1966;
	st.global.f32 	[%rd464+4], %f1968;
	add.s32 	%r754, %r754, 2;
$L__BB0_272:
	setp.ne.s32 	%p265, %r16, 0;
	@%p265 bra 	$L__BB0_274;
	add.s32 	%r583, %r754, %r82;
	mul.wide.u32 	%rd467, %r583, 4;
	add.s64 	%rd468, %rd10, %rd467;
	ld.global.f32 	%f1969, [%rd468];
	ld.global.f32 	%f1970, [%rd18];
	mul.f32 	%f1971, %f75, %f1970;
	div.rn.f32 	%f1972, %f1969, %f1971;
	mul.wide.s32 	%rd469, %r754, 4;
	add.s64 	%rd470, %rd42, %rd469;
	ld.global.f32 	%f1973, [%rd470];
	add.f32 	%f1974, %f1973, %f1972;
	st.global.f32 	[%rd470], %f1974;
$L__BB0_274:
	add.s32 	%r643, %r750, 1;
	setp.lt.s32 	%p266, %r750, 511;
	selp.u16 	%rs131, 1, 0, %p266;
	mov.u32 	%r750, %r643;
$L__BB0_275:
	add.s32 	%r644, %r644, 1;
	add.s32 	%r748, %r748, 1;
	setp.lt.s32 	%p267, %r748, %r277;
	and.b16  	%rs122, %rs131, 255;
	setp.ne.s16 	%p268, %rs122, 0;
	and.pred  	%p269, %p267, %p268;
	@%p269 bra 	$L__BB0_262;
	bra.uni 	$L__BB0_260;
$L__BB0_276:
	add.s32 	%r757, %r757, 8;
	setp.eq.s32 	%p278, %r757, %r15;
	mov.u32 	%r759, %r15;
	@%p278 bra 	$L__BB0_277;
	bra.uni 	$L__BB0_36;
$L__BB0_277:
	setp.eq.s32 	%p279, %r8, 0;
	@%p279 bra 	$L__BB0_289;
	setp.lt.u32 	%p280, %r9, 3;
	@%p280 bra 	$L__BB0_282;
	setp.eq.f32 	%p281, %f76, 0f00000000;
	@%p281 bra 	$L__BB0_281;
	cvt.f64.f32 	%fd296, %f76;
	rcp.rn.f64 	%fd297, %fd296;
	add.s32 	%r589, %r759, %r297;
	mul.wide.s32 	%rd475, %r589, 4;
	add.s64 	%rd476, %rd9, %rd475;
	ld.global.f32 	%f1991, [%rd476];
	cvt.f64.f32 	%fd298, %f1991;
	mul.f64 	%fd299, %fd297, %fd298;
	cvt.rn.f32.f64 	%f1992, %fd299;
	st.global.f32 	[%rd476], %f1992;
	ld.global.f32 	%f1993, [%rd476+4];
	cvt.f64.f32 	%fd300, %f1993;
	mul.f64 	%fd301, %fd297, %fd300;
	cvt.rn.f32.f64 	%f1994, %fd301;
	st.global.f32 	[%rd476+4], %f1994;
	ld.global.f32 	%f1995, [%rd476+8];
	cvt.f64.f32 	%fd302, %f1995;
	mul.f64 	%fd303, %fd297, %fd302;
	cvt.rn.f32.f64 	%f1996, %fd303;
	st.global.f32 	[%rd476+8], %f1996;
	ld.global.f32 	%f1997, [%rd476+12];
	cvt.f64.f32 	%fd304, %f1997;
	mul.f64 	%fd305, %fd297, %fd304;
	cvt.rn.f32.f64 	%f1998, %fd305;
	st.global.f32 	[%rd476+12], %f1998;
$L__BB0_281:
	add.s32 	%r759, %r759, 4;
$L__BB0_282:
	setp.eq.s32 	%p282, %r10, 0;
	@%p282 bra 	$L__BB0_289;
	setp.eq.s32 	%p283, %r11, 0;
	@%p283 bra 	$L__BB0_287;
	setp.eq.f32 	%p284, %f76, 0f00000000;
	@%p284 bra 	$L__BB0_286;
	cvt.f64.f32 	%fd306, %f76;
	rcp.rn.f64 	%fd307, %fd306;
	add.s32 	%r590, %r759, %r297;
	mul.wide.s32 	%rd477, %r590, 4;
	add.s64 	%rd478, %rd9, %rd477;
	ld.global.f32 	%f1999, [%rd478];
	cvt.f64.f32 	%fd308, %f1999;
	mul.f64 	%fd309, %fd307, %fd308;
	cvt.rn.f32.f64 	%f2000, %fd309;
	st.global.f32 	[%rd478], %f2000;
	ld.global.f32 	%f2001, [%rd478+4];
	cvt.f64.f32 	%fd310, %f2001;
	mul.f64 	%fd311, %fd307, %fd310;
	cvt.rn.f32.f64 	%f2002, %fd311;
	st.global.f32 	[%rd478+4], %f2002;
$L__BB0_286:
	add.s32 	%r759, %r759, 2;
$L__BB0_287:
	setp.eq.f32 	%p285, %f76, 0f00000000;
	setp.eq.s32 	%p286, %r16, 0;
	or.pred  	%p287, %p286, %p285;
	@%p287 bra 	$L__BB0_289;
	cvt.f64.f32 	%fd312, %f76;
	rcp.rn.f64 	%fd313, %fd312;
	add.s32 	%r591, %r759, %r297;
	mul.wide.s32 	%rd479, %r591, 4;
	add.s64 	%rd480, %rd9, %rd479;
	ld.global.f32 	%f2003, [%rd480];
	cvt.f64.f32 	%fd314, %f2003;
	mul.f64 	%fd315, %fd313, %fd314;
	cvt.rn.f32.f64 	%f2004, %fd315;
	st.global.f32 	[%rd480], %f2004;
$L__BB0_289:
	add.s32 	%r756, %r756, 1;
	setp.eq.s32 	%p288, %r756, %r3;
	@%p288 bra 	$L__BB0_290;
	bra.uni 	$L__BB0_34;
$L__BB0_290:
	ld.param.u32 	%r596, [_Z34query_and_interpolation_sphere_gpuiiiiiPKfS0_S0_S0_S0_bPf_param_2];
	add.s32 	%r774, %r774, %r6;
	setp.lt.s32 	%p289, %r774, %r596;
	@%p289 bra 	$L__BB0_3;
	bra.uni 	$L__BB0_333;
$L__BB0_291:
	setp.lt.s32 	%p17, %r347, 1;
	@%p17 bra 	$L__BB0_326;
	add.s32 	%r306, %r347, -1;
	and.b32  	%r307, %r347, 7;
	add.s32 	%r308, %r307, -1;
	and.b32  	%r309, %r347, 3;
	add.s32 	%r310, %r309, -1;
	and.b32  	%r311, %r347, 2147483640;
	and.b32  	%r312, %r347, 1;
$L__BB0_293:
	mov.b32 	%r762, 0;
	st.local.u32 	[%rd8], %r762;
	st.local.u32 	[%rd8+4], %r762;
	st.local.u32 	[%rd8+8], %r762;
	st.local.u32 	[%rd8+12], %r762;
	st.local.u32 	[%rd8+16], %r762;
	st.local.u32 	[%rd8+20], %r762;
	st.local.u32 	[%rd8+24], %r762;
	st.local.u32 	[%rd8+28], %r762;
	st.local.u32 	[%rd8+32], %r762;
	st.local.u32 	[%rd8+36], %r762;
	st.local.u32 	[%rd8+40], %r762;
	st.local.u32 	[%rd8+44], %r762;
	st.local.u32 	[%rd8+48], %r762;
	st.local.u32 	[%rd8+52], %r762;
	st.local.u32 	[%rd8+56], %r762;
	st.local.u32 	[%rd8+60], %r762;
	st.local.u32 	[%rd8+64], %r762;
	st.local.u32 	[%rd8+68], %r762;
	st.local.u32 	[%rd8+72], %r762;
	st.local.u32 	[%rd8+76], %r762;
	st.local.u32 	[%rd8+80], %r762;
	st.local.u32 	[%rd8+84], %r762;
	st.local.u32 	[%rd8+88], %r762;
	st.local.u32 	[%rd8+92], %r762;
	st.local.u32 	[%rd8+96], %r762;
	st.local.u32 	[%rd8+100], %r762;
	st.local.u32 	[%rd8+104], %r762;
	st.local.u32 	[%rd8+108], %r762;
	st.local.u32 	[%rd8+112], %r762;
	st.local.u32 	[%rd8+116], %r762;
	st.local.u32 	[%rd8+120], %r762;
	st.local.u32 	[%rd8+124], %r762;
	st.local.u32 	[%rd8+128], %r762;
	st.local.u32 	[%rd8+132], %r762;
	st.local.u32 	[%rd8+136], %r762;
	st.local.u32 	[%rd8+140], %r762;
	st.local.u32 	[%rd8+144], %r762;
	st.local.u32 	[%rd8+148], %r762;
	st.local.u32 	[%rd8+152], %r762;
	st.local.u32 	[%rd8+156], %r762;
	st.local.u32 	[%rd8+160], %r762;
	st.local.u32 	[%rd8+164], %r762;
	st.local.u32 	[%rd8+168], %r762;
	st.local.u32 	[%rd8+172], %r762;
	st.local.u32 	[%rd8+176], %r762;
	st.local.u32 	[%rd8+180], %r762;
	st.local.u32 	[%rd8+184], %r762;
	st.local.u32 	[%rd8+188], %r762;
	st.local.u32 	[%rd8+192], %r762;
	st.local.u32 	[%rd8+196], %r762;
	st.local.u32 	[%rd8+200], %r762;
	st.local.u32 	[%rd8+204], %r762;
	st.local.u32 	[%rd8+208], %r762;
	st.local.u32 	[%rd8+212], %r762;
	st.local.u32 	[%rd8+216], %r762;
	st.local.u32 	[%rd8+220], %r762;
	st.local.u32 	[%rd8+224], %r762;
	st.local.u32 	[%rd8+228], %r762;
	st.local.u32 	[%rd8+232], %r762;
	st.local.u32 	[%rd8+236], %r762;
	st.local.u32 	[%rd8+240], %r762;
	st.local.u32 	[%rd8+244], %r762;
	st.local.u32 	[%rd8+248], %r762;
	st.local.u32 	[%rd8+252], %r762;
	st.local.u32 	[%rd8+256], %r762;
	st.local.u32 	[%rd8+260], %r762;
	st.local.u32 	[%rd8+264], %r762;
	st.local.u32 	[%rd8+268], %r762;
	st.local.u32 	[%rd8+272], %r762;
	st.local.u32 	[%rd8+276], %r762;
	st.local.u32 	[%rd8+280], %r762;
	st.local.u32 	[%rd8+284], %r762;
	st.local.u32 	[%rd8+288], %r762;
	st.local.u32 	[%rd8+292], %r762;
	st.local.u32 	[%rd8+296], %r762;
	st.local.u32 	[%rd8+300], %r762;
	st.local.u32 	[%rd8+304], %r762;
	st.local.u32 	[%rd8+308], %r762;
	st.local.u32 	[%rd8+312], %r762;
	st.local.u32 	[%rd8+316], %r762;
	st.local.u32 	[%rd8+320], %r762;
	st.local.u32 	[%rd8+324], %r762;
	st.local.u32 	[%rd8+328], %r762;
	st.local.u32 	[%rd8+332], %r762;
	st.local.u32 	[%rd8+336], %r762;
	st.local.u32 	[%rd8+340], %r762;
	st.local.u32 	[%rd8+344], %r762;
	st.local.u32 	[%rd8+348], %r762;
	st.local.u32 	[%rd8+352], %r762;
	st.local.u32 	[%rd8+356], %r762;
	st.local.u32 	[%rd8+360], %r762;
	st.local.u32 	[%rd8+364], %r762;
	st.local.u32 	[%rd8+368], %r762;
	st.local.u32 	[%rd8+372], %r762;
	st.local.u32 	[%rd8+376], %r762;
	st.local.u32 	[%rd8+380], %r762;
	st.local.u32 	[%rd8+384], %r762;
	st.local.u32 	[%rd8+388], %r762;
	st.local.u32 	[%rd8+392], %r762;
	st.local.u32 	[%rd8+396], %r762;
	st.local.u32 	[%rd8+400], %r762;
	st.local.u32 	[%rd8+404], %r762;
	st.local.u32 	[%rd8+408], %r762;
	st.local.u32 	[%rd8+412], %r762;
	st.local.u32 	[%rd8+416], %r762;
	st.local.u32 	[%rd8+420], %r762;
	st.local.u32 	[%rd8+424], %r762;
	st.local.u32 	[%rd8+428], %r762;
	st.local.u32 	[%rd8+432], %r762;
	st.local.u32 	[%rd8+436], %r762;
	st.local.u32 	[%rd8+440], %r762;
	st.local.u32 	[%rd8+444], %r762;
	st.local.u32 	[%rd8+448], %r762;
	st.local.u32 	[%rd8+452], %r762;
	st.local.u32 	[%rd8+456], %r762;
	st.local.u32 	[%rd8+460], %r762;
	st.local.u32 	[%rd8+464], %r762;
	st.local.u32 	[%rd8+468], %r762;
	st.local.u32 	[%rd8+472], %r762;
	st.local.u32 	[%rd8+476], %r762;
	st.local.u32 	[%rd8+480], %r762;
	st.local.u32 	[%rd8+484], %r762;
	st.local.u32 	[%rd8+488], %r762;
	st.local.u32 	[%rd8+492], %r762;
	st.local.u32 	[%rd8+496], %r762;
	st.local.u32 	[%rd8+500], %r762;
	st.local.u32 	[%rd8+504], %r762;
	st.local.u32 	[%rd8+508], %r762;
	st.local.u32 	[%rd8+512], %r762;
	st.local.u32 	[%rd8+516], %r762;
	st.local.u32 	[%rd8+520], %r762;
	st.local.u32 	[%rd8+524], %r762;
	st.local.u32 	[%rd8+528], %r762;
	st.local.u32 	[%rd8+532], %r762;
	st.local.u32 	[%rd8+536], %r762;
	st.local.u32 	[%rd8+540], %r762;
	st.local.u32 	[%rd8+544], %r762;
	st.local.u32 	[%rd8+548], %r762;
	st.local.u32 	[%rd8+552], %r762;
	st.local.u32 	[%rd8+556], %r762;
	st.local.u32 	[%rd8+560], %r762;
	st.local.u32 	[%rd8+564], %r762;
	st.local.u32 	[%rd8+568], %r762;
	st.local.u32 	[%rd8+572], %r762;
	st.local.u32 	[%rd8+576], %r762;
	st.local.u32 	[%rd8+580], %r762;
	st.local.u32 	[%rd8+584], %r762;
	st.local.u32 	[%rd8+588], %r762;
	st.local.u32 	[%rd8+592], %r762;
	st.local.u32 	[%rd8+596], %r762;
	st.local.u32 	[%rd8+600], %r762;
	st.local.u32 	[%rd8+604], %r762;
	st.local.u32 	[%rd8+608], %r762;
	st.local.u32 	[%rd8+612], %r762;
	st.local.u32 	[%rd8+616], %r762;
	st.local.u32 	[%rd8+620], %r762;
	st.local.u32 	[%rd8+624], %r762;
	st.local.u32 	[%rd8+628], %r762;
	st.local.u32 	[%rd8+632], %r762;
	st.local.u32 	[%rd8+636], %r762;
	st.local.u32 	[%rd8+640], %r762;
	st.local.u32 	[%rd8+644], %r762;
	st.local.u32 	[%rd8+648], %r762;
	st.local.u32 	[%rd8+652], %r762;
	st.local.u32 	[%rd8+656], %r762;
	st.local.u32 	[%rd8+660], %r762;
	st.local.u32 	[%rd8+664], %r762;
	st.local.u32 	[%rd8+668], %r762;
	st.local.u32 	[%rd8+672], %r762;
	st.local.u32 	[%rd8+676], %r762;
	st.local.u32 	[%rd8+680], %r762;
	st.local.u32 	[%rd8+684], %r762;
	st.local.u32 	[%rd8+688], %r762;
	st.local.u32 	[%rd8+692], %r762;
	st.local.u32 	[%rd8+696], %r762;
	mul.lo.s32 	%r314, %r774, %r3;
$L__BB0_294:
	setp.lt.u32 	%p23, %r306, 7;
	add.s32 	%r374, %r762, %r314;
	mul.lo.s32 	%r316, %r374, %r347;
	mov.b32 	%r765, 0;
	@%p23 bra 	$L__BB0_297;
	mov.b32 	%r763, 0;
$L__BB0_296:
	.pragma "nounroll";
	add.s32 	%r376, %r763, %r316;
	mul.wide.s32 	%rd59, %r376, 4;
	add.s64 	%rd60, %rd9, %rd59;
	mov.b32 	%r377, 0;
	st.global.u32 	[%rd60], %r377;
	st.global.u32 	[%rd60+4], %r377;
	st.global.u32 	[%rd60+8], %r377;
	st.global.u32 	[%rd60+12], %r377;
	st.global.u32 	[%rd60+16], %r377;
	st.global.u32 	[%rd60+20], %r377;
	st.global.u32 	[%rd60+24], %r377;
	st.global.u32 	[%rd60+28], %r377;
	add.s32 	%r763, %r763, 8;
	setp.eq.s32 	%p24, %r763, %r311;
	mov.u32 	%r765, %r311;
	@%p24 bra 	$L__BB0_297;
	bra.uni 	$L__BB0_296;
$L__BB0_297:
	setp.eq.s32 	%p25, %r307, 0;
	@%p25 bra 	$L__BB0_305;
	setp.lt.u32 	%p26, %r308, 3;
	@%p26 bra 	$L__BB0_300;
	add.s32 	%r378, %r765, %r316;
	mul.wide.s32 	%rd61, %r378, 4;
	add.s64 	%rd62, %rd9, %rd61;
	mov.b32 	%r379, 0;
	st.global.u32 	[%rd62], %r379;
	st.global.u32 	[%rd62+4], %r379;
	st.global.u32 	[%rd62+8], %r379;
	st.global.u32 	[%rd62+12], %r379;
	add.s32 	%r765, %r765, 4;
$L__BB0_300:
	setp.eq.s32 	%p27, %r309, 0;
	@%p27 bra 	$L__BB0_305;
	setp.eq.s32 	%p28, %r310, 0;
	@%p28 bra 	$L__BB0_303;
	add.s32 	%r380, %r765, %r316;
	mul.wide.s32 	%rd63, %r380, 4;
	add.s64 	%rd64, %rd9, %rd63;
	mov.b32 	%r381, 0;
	st.global.u32 	[%rd64], %r381;
	st.global.u32 	[%rd64+4], %r381;
	add.s32 	%r765, %r765, 2;
$L__BB0_303:
	setp.eq.s32 	%p29, %r312, 0;
	@%p29 bra 	$L__BB0_305;
	add.s32 	%r382, %r765, %r316;
	mul.wide.s32 	%rd65, %r382, 4;
	add.s64 	%rd66, %rd9, %rd65;
	mov.b32 	%r383, 0;
	st.global.u32 	[%rd66], %r383;
$L__BB0_305:
	add.s32 	%r762, %r762, 1;
	setp.ne.s32 	%p30, %r762, %r3;
	@%p30 bra 	$L__BB0_294;
	mov.b32 	%r767, 0;
$L__BB0_307:
	setp.lt.u32 	%p31, %r306, 7;
	mul.wide.u32 	%rd67, %r767, 4;
	add.s64 	%rd68, %rd8, %rd67;
	ld.local.f32 	%f77, [%rd68];
	add.s32 	%r386, %r767, %r314;
	mul.lo.s32 	%r326, %r386, %r347;
	mov.b32 	%r770, 0;
	@%p31 bra 	$L__BB0_312;
	cvt.f64.f32 	%fd19, %f77;
	rcp.rn.f64 	%fd13, %fd19;
	mov.b32 	%r768, 0;
$L__BB0_309:
	.pragma "nounroll";
	setp.eq.f32 	%p32, %f77, 0f00000000;
	@%p32 bra 	$L__BB0_311;
	add.s32 	%r388, %r768, %r326;
	mul.wide.s32 	%rd69, %r388, 4;
	add.s64 	%rd70, %rd9, %rd69;
	ld.global.f32 	%f114, [%rd70];
	cvt.f64.f32 	%fd20, %f114;
	mul.f64 	%fd21, %fd13, %fd20;
	cvt.rn.f32.f64 	%f115, %fd21;
	st.global.f32 	[%rd70], %f115;
	ld.global.f32 	%f116, [%rd70+4];
	cvt.f64.f32 	%fd22, %f116;
	mul.f64 	%fd23, %fd13, %fd22;
	cvt.rn.f32.f64 	%f117, %fd23;
	st.global.f32 	[%rd70+4], %f117;
	ld.global.f32 	%f118, [%rd70+8];
	cvt.f64.f32 	%fd24, %f118;
	mul.f64 	%fd25, %fd13, %fd24;
	cvt.rn.f32.f64 	%f119, %fd25;
	st.global.f32 	[%rd70+8], %f119;
	ld.global.f32 	%f120, [%rd70+12];
	cvt.f64.f32 	%fd26, %f120;
	mul.f64 	%fd27, %fd13, %fd26;
	cvt.rn.f32.f64 	%f121, %fd27;
	st.global.f32 	[%rd70+12], %f121;
	ld.global.f32 	%f122, [%rd70+16];
	cvt.f64.f32 	%fd28, %f122;
	mul.f64 	%fd29, %fd13, %fd28;
	cvt.rn.f32.f64 	%f123, %fd29;
	st.global.f32 	[%rd70+16], %f123;
	ld.global.f32 	%f124, [%rd70+20];
	cvt.f64.f32 	%fd30, %f124;
	mul.f64 	%fd31, %fd13, %fd30;
	cvt.rn.f32.f64 	%f125, %fd31;
	st.global.f32 	[%rd70+20], %f125;
	ld.global.f32 	%f126, [%rd70+24];
	cvt.f64.f32 	%fd32, %f126;
	mul.f64 	%fd33, %fd13, %fd32;
	cvt.rn.f32.f64 	%f127, %fd33;
	st.global.f32 	[%rd70+24], %f127;
	ld.global.f32 	%f128, [%rd70+28];
	cvt.f64.f32 	%fd34, %f128;
	mul.f64 	%fd35, %fd13, %fd34;
	cvt.rn.f32.f64 	%f129, %fd35;
	st.global.f32 	[%rd70+28], %f129;
$L__BB0_311:
	add.s32 	%r768, %r768, 8;
	setp.eq.s32 	%p33, %r768, %r311;
	mov.u32 	%r770, %r311;
	@%p33 bra 	$L__BB0_312;
	bra.uni 	$L__BB0_309;
$L__BB0_312:
	setp.eq.s32 	%p34, %r307, 0;
	@%p34 bra 	$L__BB0_324;
	setp.lt.u32 	%p35, %r308, 3;
	@%p35 bra 	$L__BB0_317;
	setp.eq.f32 	%p36, %f77, 0f00000000;
	@%p36 bra 	$L__BB0_316;
	cvt.f64.f32 	%fd36, %f77;
	rcp.rn.f64 	%fd37, %fd36;
	add.s32 	%r389, %r770, %r326;
	mul.wide.s32 	%rd71, %r389, 4;
	add.s64 	%rd72, %rd9, %rd71;
	ld.global.f32 	%f130, [%rd72];
	cvt.f64.f32 	%fd38, %f130;
	mul.f64 	%fd39, %fd37, %fd38;
	cvt.rn.f32.f64 	%f131, %fd39;
	st.global.f32 	[%rd72], %f131;
	ld.global.f32 	%f132, [%rd72+4];
	cvt.f64.f32 	%fd40, %f132;
	mul.f64 	%fd41, %fd37, %fd40;
	cvt.rn.f32.f64 	%f133, %fd41;
	st.global.f32 	[%rd72+4], %f133;
	ld.global.f32 	%f134, [%rd72+8];
	cvt.f64.f32 	%fd42, %f134;
	mul.f64 	%fd43, %fd37, %fd42;
	cvt.rn.f32.f64 	%f135, %fd43;
	st.global.f32 	[%rd72+8], %f135;
	ld.global.f32 	%f136, [%rd72+12];
	cvt.f64.f32 	%fd44, %f136;
	mul.f64 	%fd45, %fd37, %fd44;
	cvt.rn.f32.f64 	%f137, %fd45;
	st.global.f32 	[%rd72+12], %f137;
$L__BB0_316:
	add.s32 	%r770, %r770, 4;
$L__BB0_317:
	setp.eq.s32 	%p37, %r309, 0;
	@%p37 bra 	$L__BB0_324;
	setp.eq.s32 	%p38, %r310, 0;
	@%p38 bra 	$L__BB0_322;
	setp.eq.f32 	%p39, %f77, 0f00000000;
	@%p39 bra 	$L__BB0_321;
	cvt.f64.f32 	%fd46, %f77;
	rcp.rn.f64 	%fd47, %fd46;
	add.s32 	%r390, %r770, %r326;
	mul.wide.s32 	%rd73, %r390, 4;
	add.s64 	%rd74, %rd9, %rd73;
	ld.global.f32 	%f138, [%rd74];
	cvt.f64.f32 	%fd48, %f138;
	mul.f64 	%fd49, %fd47, %fd48;
	cvt.rn.f32.f64 	%f139, %fd49;
	st.global.f32 	[%rd74], %f139;
	ld.global.f32 	%f140, [%rd74+4];
	cvt.f64.f32 	%fd50, %f140;
	mul.f64 	%fd51, %fd47, %fd50;
	cvt.rn.f32.f64 	%f141, %fd51;
	st.global.f32 	[%rd74+4], %f141;
$L__BB0_321:
	add.s32 	%r770, %r770, 2;
$L__BB0_322:
	setp.eq.f32 	%p40, %f77, 0f00000000;
	setp.eq.s32 	%p41, %r312, 0;
	or.pred  	%p42, %p41, %p40;
	@%p42 bra 	$L__BB0_324;
	cvt.f64.f32 	%fd52, %f77;
	rcp.rn.f64 	%fd53, %fd52;
	add.s32 	%r391, %r770, %r326;
	mul.wide.s32 	%rd75, %r391, 4;
	add.s64 	%rd76, %rd9, %rd75;
	ld.global.f32 	%f142, [%rd76];
	cvt.f64.f32 	%fd54, %f142;
	mul.f64 	%fd55, %fd53, %fd54;
	cvt.rn.f32.f64 	%f143, %fd55;
	st.global.f32 	[%rd76], %f143;
$L__BB0_324:
	add.s32 	%r767, %r767, 1;
	setp.ne.s32 	%p43, %r767, %r3;
	@%p43 bra 	$L__BB0_307;
	ld.param.u32 	%r594, [_Z34query_and_interpolation_sphere_gpuiiiiiPKfS0_S0_S0_S0_bPf_param_2];
	add.s32 	%r774, %r774, %r6;
	setp.lt.s32 	%p44, %r774, %r594;
	@%p44 bra 	$L__BB0_293;
	bra.uni 	$L__BB0_333;
$L__BB0_326:
	ld.param.u32 	%r592, [_Z34query_and_interpolation_sphere_gpuiiiiiPKfS0_S0_S0_S0_bPf_param_2];
	add.s32 	%r359, %r774, %r6;
	max.u32 	%r360, %r592, %r359;
	setp.lt.u32 	%p18, %r359, %r592;
	selp.u32 	%r361, 1, 0, %p18;
	add.s32 	%r362, %r359, %r361;
	sub.s32 	%r363, %r360, %r362;
	div.u32 	%r364, %r363, %r6;
	add.s32 	%r336, %r364, %r361;
	and.b32  	%r365, %r336, 3;
	setp.eq.s32 	%p19, %r365, 3;
	@%p19 bra 	$L__BB0_330;
	add.s32 	%r367, %r336, 1;
	and.b32  	%r337, %r367, 3;
	mov.b32 	%r773, 0;
$L__BB0_328:
	.pragma "nounroll";
	add.s32 	%r774, %r774, %r6;
	add.s32 	%r773, %r773, 1;
	setp.ne.s32 	%p20, %r773, %r337;
	@%p20 bra 	$L__BB0_328;
	mov.b32 	%r368, 0;
	st.local.u32 	[%rd8], %r368;
	st.local.u32 	[%rd8+4], %r368;
	st.local.u32 	[%rd8+8], %r368;
	st.local.u32 	[%rd8+12], %r368;
	st.local.u32 	[%rd8+16], %r368;
	st.local.u32 	[%rd8+20], %r368;
	st.local.u32 	[%rd8+24], %r368;
	st.local.u32 	[%rd8+28], %r368;
	st.local.u32 	[%rd8+32], %r368;
	st.local.u32 	[%rd8+36], %r368;
	st.local.u32 	[%rd8+40], %r368;
	st.local.u32 	[%rd8+44], %r368;
	st.local.u32 	[%rd8+48], %r368;
	st.local.u32 	[%rd8+52], %r368;
	st.local.u32 	[%rd8+56], %r368;
	st.local.u32 	[%rd8+60], %r368;
	st.local.u32 	[%rd8+64], %r368;
	st.local.u32 	[%rd8+68], %r368;
	st.local.u32 	[%rd8+72], %r368;
	st.local.u32 	[%rd8+76], %r368;
	st.local.u32 	[%rd8+80], %r368;
	st.local.u32 	[%rd8+84], %r368;
	st.local.u32 	[%rd8+88], %r368;
	st.local.u32 	[%rd8+92], %r368;
	st.local.u32 	[%rd8+96], %r368;
	st.local.u32 	[%rd8+100], %r368;
	st.local.u32 	[%rd8+104], %r368;
	st.local.u32 	[%rd8+108], %r368;
	st.local.u32 	[%rd8+112], %r368;
	st.local.u32 	[%rd8+116], %r368;
	st.local.u32 	[%rd8+120], %r368;
	st.local.u32 	[%rd8+124], %r368;
	st.local.u32 	[%rd8+128], %r368;
	st.local.u32 	[%rd8+132], %r368;
	st.local.u32 	[%rd8+136], %r368;
	st.local.u32 	[%rd8+140], %r368;
	st.local.u32 	[%rd8+144], %r368;
	st.local.u32 	[%rd8+148], %r368;
	st.local.u32 	[%rd8+152], %r368;
	st.local.u32 	[%rd8+156], %r368;
	st.local.u32 	[%rd8+160], %r368;
	st.local.u32 	[%rd8+164], %r368;
	st.local.u32 	[%rd8+168], %r368;
	st.local.u32 	[%rd8+172], %r368;
	st.local.u32 	[%rd8+176], %r368;
	st.local.u32 	[%rd8+180], %r368;
	st.local.u32 	[%rd8+184], %r368;
	st.local.u32 	[%rd8+188], %r368;
	st.local.u32 	[%rd8+192], %r368;
	st.local.u32 	[%rd8+196], %r368;
	st.local.u32 	[%rd8+200], %r368;
	st.local.u32 	[%rd8+204], %r368;
	st.local.u32 	[%rd8+208], %r368;
	st.local.u32 	[%rd8+212], %r368;
	st.local.u32 	[%rd8+216], %r368;
	st.local.u32 	[%rd8+220], %r368;
	st.local.u32 	[%rd8+224], %r368;
	st.local.u32 	[%rd8+228], %r368;
	st.local.u32 	[%rd8+232], %r368;
	st.local.u32 	[%rd8+236], %r368;
	st.local.u32 	[%rd8+240], %r368;
	st.local.u32 	[%rd8+244], %r368;
	st.local.u32 	[%rd8+248], %r368;
	st.local.u32 	[%rd8+252], %r368;
	st.local.u32 	[%rd8+256], %r368;
	st.local.u32 	[%rd8+260], %r368;
	st.local.u32 	[%rd8+264], %r368;
	st.local.u32 	[%rd8+268], %r368;
	st.local.u32 	[%rd8+272], %r368;
	st.local.u32 	[%rd8+276], %r368;
	st.local.u32 	[%rd8+280], %r368;
	st.local.u32 	[%rd8+284], %r368;
	st.local.u32 	[%rd8+288], %r368;
	st.local.u32 	[%rd8+292], %r368;
	st.local.u32 	[%rd8+296], %r368;
	st.local.u32 	[%rd8+300], %r368;
	st.local.u32 	[%rd8+304], %r368;
	st.local.u32 	[%rd8+308], %r368;
	st.local.u32 	[%rd8+312], %r368;
	st.local.u32 	[%rd8+316], %r368;
	st.local.u32 	[%rd8+320], %r368;
	st.local.u32 	[%rd8+324], %r368;
	st.local.u32 	[%rd8+328], %r368;
	st.local.u32 	[%rd8+332], %r368;
	st.local.u32 	[%rd8+336], %r368;
	st.local.u32 	[%rd8+340], %r368;
	st.local.u32 	[%rd8+344], %r368;
	st.local.u32 	[%rd8+348], %r368;
	st.local.u32 	[%rd8+352], %r368;
	st.local.u32 	[%rd8+356], %r368;
	st.local.u32 	[%rd8+360], %r368;
	st.local.u32 	[%rd8+364], %r368;
	st.local.u32 	[%rd8+368], %r368;
	st.local.u32 	[%rd8+372], %r368;
	st.local.u32 	[%rd8+376], %r368;
	st.local.u32 	[%rd8+380], %r368;
	st.local.u32 	[%rd8+384], %r368;
	st.local.u32 	[%rd8+388], %r368;
	st.local.u32 	[%rd8+392], %r368;
	st.local.u32 	[%rd8+396], %r368;
	st.local.u32 	[%rd8+400], %r368;
	st.local.u32 	[%rd8+404], %r368;
	st.local.u32 	[%rd8+408], %r368;
	st.local.u32 	[%rd8+412], %r368;
	st.local.u32 	[%rd8+416], %r368;
	st.local.u32 	[%rd8+420], %r368;
	st.local.u32 	[%rd8+424], %r368;
	st.local.u32 	[%rd8+428], %r368;
	st.local.u32 	[%rd8+432], %r368;
	st.local.u32 	[%rd8+436], %r368;
	st.local.u32 	[%rd8+440], %r368;
	st.local.u32 	[%rd8+444], %r368;
	st.local.u32 	[%rd8+448], %r368;
	st.local.u32 	[%rd8+452], %r368;
	st.local.u32 	[%rd8+456], %r368;
	st.local.u32 	[%rd8+460], %r368;
	st.local.u32 	[%rd8+464], %r368;
	st.local.u32 	[%rd8+468], %r368;
	st.local.u32 	[%rd8+472], %r368;
	st.local.u32 	[%rd8+476], %r368;
	st.local.u32 	[%rd8+480], %r368;
	st.local.u32 	[%rd8+484], %r368;
	st.local.u32 	[%rd8+488], %r368;
	st.local.u32 	[%rd8+492], %r368;
	st.local.u32 	[%rd8+496], %r368;
	st.local.u32 	[%rd8+500], %r368;
	st.local.u32 	[%rd8+504], %r368;
	st.local.u32 	[%rd8+508], %r368;
	st.local.u32 	[%rd8+512], %r368;
	st.local.u32 	[%rd8+516], %r368;
	st.local.u32 	[%rd8+520], %r368;
	st.local.u32 	[%rd8+524], %r368;
	st.local.u32 	[%rd8+528], %r368;
	st.local.u32 	[%rd8+532], %r368;
	st.local.u32 	[%rd8+536], %r368;
	st.local.u32 	[%rd8+540], %r368;
	st.local.u32 	[%rd8+544], %r368;
	st.local.u32 	[%rd8+548], %r368;
	st.local.u32 	[%rd8+552], %r368;
	st.local.u32 	[%rd8+556], %r368;
	st.local.u32 	[%rd8+560], %r368;
	st.local.u32 	[%rd8+564], %r368;
	st.local.u32 	[%rd8+568], %r368;
	st.local.u32 	[%rd8+572], %r368;
	st.local.u32 	[%rd8+576], %r368;
	st.local.u32 	[%rd8+580], %r368;
	st.local.u32 	[%rd8+584], %r368;
	st.local.u32 	[%rd8+588], %r368;
	st.local.u32 	[%rd8+592], %r368;
	st.local.u32 	[%rd8+596], %r368;
	st.local.u32 	[%rd8+600], %r368;
	st.local.u32 	[%rd8+604], %r368;
	st.local.u32 	[%rd8+608], %r368;
	st.local.u32 	[%rd8+612], %r368;
	st.local.u32 	[%rd8+616], %r368;
	st.local.u32 	[%rd8+620], %r368;
	st.local.u32 	[%rd8+624], %r368;
	st.local.u32 	[%rd8+628], %r368;
	st.local.u32 	[%rd8+632], %r368;
	st.local.u32 	[%rd8+636], %r368;
	st.local.u32 	[%rd8+640], %r368;
	st.local.u32 	[%rd8+644], %r368;
	st.local.u32 	[%rd8+648], %r368;
	st.local.u32 	[%rd8+652], %r368;
	st.local.u32 	[%rd8+656], %r368;
	st.local.u32 	[%rd8+660], %r368;
	st.local.u32 	[%rd8+664], %r368;
	st.local.u32 	[%rd8+668], %r368;
	st.local.u32 	[%rd8+672], %r368;
	st.local.u32 	[%rd8+676], %r368;
	st.local.u32 	[%rd8+680], %r368;
	st.local.u32 	[%rd8+684], %r368;
	st.local.u32 	[%rd8+688], %r368;
	st.local.u32 	[%rd8+692], %r368;
	st.local.u32 	[%rd8+696], %r368;
$L__BB0_330:
	setp.lt.u32 	%p21, %r336, 3;
	@%p21 bra 	$L__BB0_333;
	shl.b32 	%r371, %r6, 2;
$L__BB0_332:
	ld.param.u32 	%r593, [_Z34query_and_interpolation_sphere_gpuiiiiiPKfS0_S0_S0_S0_bPf_param_2];
	mov.b32 	%r369, 0;
	st.local.u32 	[%rd8], %r369;
	st.local.u32 	[%rd8+4], %r369;
	st.local.u32 	[%rd8+8], %r369;
	st.local.u32 	[%rd8+12], %r369;
	st.local.u32 	[%rd8+16], %r369;
	st.local.u32 	[%rd8+20], %r369;
	st.local.u32 	[%rd8+24], %r369;
	st.local.u32 	[%rd8+28], %r369;
	st.local.u32 	[%rd8+32], %r369;
	st.local.u32 	[%rd8+36], %r369;
	st.local.u32 	[%rd8+40], %r369;
	st.local.u32 	[%rd8+44], %r369;
	st.local.u32 	[%rd8+48], %r369;
	st.local.u32 	[%rd8+52], %r369;
	st.local.u32 	[%rd8+56], %r369;
	st.local.u32 	[%rd8+60], %r369;
	st.local.u32 	[%rd8+64], %r369;
	st.local.u32 	[%rd8+68], %r369;
	st.local.u32 	[%rd8+72], %r369;
	st.local.u32 	[%rd8+76], %r369;
	st.local.u32 	[%rd8+80], %r369;
	st.local.u32 	[%rd8+84], %r369;
	st.local.u32 	[%rd8+88], %r369;
	st.local.u32 	[%rd8+92], %r369;
	st.local.u32 	[%rd8+96], %r369;
	st.local.u32 	[%rd8+100], %r369;
	st.local.u32 	[%rd8+104], %r369;
	st.local.u32 	[%rd8+108], %r369;
	st.local.u32 	[%rd8+112], %r369;
	st.local.u32 	[%rd8+116], %r369;
	st.local.u32 	[%rd8+120], %r369;
	st.local.u32 	[%rd8+124], %r369;
	st.local.u32 	[%rd8+128], %r369;
	st.local.u32 	[%rd8+132], %r369;
	st.local.u32 	[%rd8+136], %r369;
	st.local.u32 	[%rd8+140], %r369;
	st.local.u32 	[%rd8+144], %r369;
	st.local.u32 	[%rd8+148], %r369;
	st.local.u32 	[%rd8+152], %r369;
	st.local.u32 	[%rd8+156], %r369;
	st.local.u32 	[%rd8+160], %r369;
	st.local.u32 	[%rd8+164], %r369;
	st.local.u32 	[%rd8+168], %r369;
	st.local.u32 	[%rd8+172], %r369;
	st.local.u32 	[%rd8+176], %r369;
	st.local.u32 	[%rd8+180], %r369;
	st.local.u32 	[%rd8+184], %r369;
	st.local.u32 	[%rd8+188], %r369;
	st.local.u32 	[%rd8+192], %r369;
	st.local.u32 	[%rd8+196], %r369;
	st.local.u32 	[%rd8+200], %r369;
	st.local.u32 	[%rd8+204], %r369;
	st.local.u32 	[%rd8+208], %r369;
	st.local.u32 	[%rd8+212], %r369;
	st.local.u32 	[%rd8+216], %r369;
	st.local.u32 	[%rd8+220], %r369;
	st.local.u32 	[%rd8+224], %r369;
	st.local.u32 	[%rd8+228], %r369;
	st.local.u32 	[%rd8+232], %r369;
	st.local.u32 	[%rd8+236], %r369;
	st.local.u32 	[%rd8+240], %r369;
	st.local.u32 	[%rd8+244], %r369;
	st.local.u32 	[%rd8+248], %r369;
	st.local.u32 	[%rd8+252], %r369;
	st.local.u32 	[%rd8+256], %r369;
	st.local.u32 	[%rd8+260], %r369;
	st.local.u32 	[%rd8+264], %r369;
	st.local.u32 	[%rd8+268], %r369;
	st.local.u32 	[%rd8+272], %r369;
	st.local.u32 	[%rd8+276], %r369;
	st.local.u32 	[%rd8+280], %r369;
	st.local.u32 	[%rd8+284], %r369;
	st.local.u32 	[%rd8+288], %r369;
	st.local.u32 	[%rd8+292], %r369;
	st.local.u32 	[%rd8+296], %r369;
	st.local.u32 	[%rd8+300], %r369;
	st.local.u32 	[%rd8+304], %r369;
	st.local.u32 	[%rd8+308], %r369;
	st.local.u32 	[%rd8+312], %r369;
	st.local.u32 	[%rd8+316], %r369;
	st.local.u32 	[%rd8+320], %r369;
	st.local.u32 	[%rd8+324], %r369;
	st.local.u32 	[%rd8+328], %r369;
	st.local.u32 	[%rd8+332], %r369;
	st.local.u32 	[%rd8+336], %r369;
	st.local.u32 	[%rd8+340], %r369;
	st.local.u32 	[%rd8+344], %r369;
	st.local.u32 	[%rd8+348], %r369;
	st.local.u32 	[%rd8+352], %r369;
	st.local.u32 	[%rd8+356], %r369;
	st.local.u32 	[%rd8+360], %r369;
	st.local.u32 	[%rd8+364], %r369;
	st.local.u32 	[%rd8+368], %r369;
	st.local.u32 	[%rd8+372], %r369;
	st.local.u32 	[%rd8+376], %r369;
	st.local.u32 	[%rd8+380], %r369;
	st.local.u32 	[%rd8+384], %r369;
	st.local.u32 	[%rd8+388], %r369;
	st.local.u32 	[%rd8+392], %r369;
	st.local.u32 	[%rd8+396], %r369;
	st.local.u32 	[%rd8+400], %r369;
	st.local.u32 	[%rd8+404], %r369;
	st.local.u32 	[%rd8+408], %r369;
	st.local.u32 	[%rd8+412], %r369;
	st.local.u32 	[%rd8+416], %r369;
	st.local.u32 	[%rd8+420], %r369;
	st.local.u32 	[%rd8+424], %r369;
	st.local.u32 	[%rd8+428], %r369;
	st.local.u32 	[%rd8+432], %r369;
	st.local.u32 	[%rd8+436], %r369;
	st.local.u32 	[%rd8+440], %r369;
	st.local.u32 	[%rd8+444], %r369;
	st.local.u32 	[%rd8+448], %r369;
	st.local.u32 	[%rd8+452], %r369;
	st.local.u32 	[%rd8+456], %r369;
	st.local.u32 	[%rd8+460], %r369;
	st.local.u32 	[%rd8+464], %r369;
	st.local.u32 	[%rd8+468], %r369;
	st.local.u32 	[%rd8+472], %r369;
	st.local.u32 	[%rd8+476], %r369;
	st.local.u32 	[%rd8+480], %r369;
	st.local.u32 	[%rd8+484], %r369;
	st.local.u32 	[%rd8+488], %r369;
	st.local.u32 	[%rd8+492], %r369;
	st.local.u32 	[%rd8+496], %r369;
	st.local.u32 	[%rd8+500], %r369;
	st.local.u32 	[%rd8+504], %r369;
	st.local.u32 	[%rd8+508], %r369;
	st.local.u32 	[%rd8+512], %r369;
	st.local.u32 	[%rd8+516], %r369;
	st.local.u32 	[%rd8+520], %r369;
	st.local.u32 	[%rd8+524], %r369;
	st.local.u32 	[%rd8+528], %r369;
	st.local.u32 	[%rd8+532], %r369;
	st.local.u32 	[%rd8+536], %r369;
	st.local.u32 	[%rd8+540], %r369;
	st.local.u32 	[%rd8+544], %r369;
	st.local.u32 	[%rd8+548], %r369;
	st.local.u32 	[%rd8+552], %r369;
	st.local.u32 	[%rd8+556], %r369;
	st.local.u32 	[%rd8+560], %r369;
	st.local.u32 	[%rd8+564], %r369;
	st.local.u32 	[%rd8+568], %r369;
	st.local.u32 	[%rd8+572], %r369;
	st.local.u32 	[%rd8+576], %r369;
	st.local.u32 	[%rd8+580], %r369;
	st.local.u32 	[%rd8+584], %r369;
	st.local.u32 	[%rd8+588], %r369;
	st.local.u32 	[%rd8+592], %r369;
	st.local.u32 	[%rd8+596], %r369;
	st.local.u32 	[%rd8+600], %r369;
	st.local.u32 	[%rd8+604], %r369;
	st.local.u32 	[%rd8+608], %r369;
	st.local.u32 	[%rd8+612], %r369;
	st.local.u32 	[%rd8+616], %r369;
	st.local.u32 	[%rd8+620], %r369;
	st.local.u32 	[%rd8+624], %r369;
	st.local.u32 	[%rd8+628], %r369;
	st.local.u32 	[%rd8+632], %r369;
	st.local.u32 	[%rd8+636], %r369;
	st.local.u32 	[%rd8+640], %r369;
	st.local.u32 	[%rd8+644], %r369;
	st.local.u32 	[%rd8+648], %r369;
	st.local.u32 	[%rd8+652], %r369;
	st.local.u32 	[%rd8+656], %r369;
	st.local.u32 	[%rd8+660], %r369;
	st.local.u32 	[%rd8+664], %r369;
	st.local.u32 	[%rd8+668], %r369;
	st.local.u32 	[%rd8+672], %r369;
	st.local.u32 	[%rd8+676], %r369;
	st.local.u32 	[%rd8+680], %r369;
	st.local.u32 	[%rd8+684], %r369;
	st.local.u32 	[%rd8+688], %r369;
	st.local.u32 	[%rd8+692], %r369;
	st.local.u32 	[%rd8+696], %r369;
	st.local.u32 	[%rd8], %r369;
	st.local.u32 	[%rd8+4], %r369;
	st.local.u32 	[%rd8+8], %r369;
	st.local.u32 	[%rd8+12], %r369;
	st.local.u32 	[%rd8+16], %r369;
	st.local.u32 	[%rd8+20], %r369;
	st.local.u32 	[%rd8+24], %r369;
	st.local.u32 	[%rd8+28], %r369;
	st.local.u32 	[%rd8+32], %r369;
	st.local.u32 	[%rd8+36], %r369;
	st.local.u32 	[%rd8+40], %r369;
	st.local.u32 	[%rd8+44], %r369;
	st.local.u32 	[%rd8+48], %r369;
	st.local.u32 	[%rd8+52], %r369;
	st.local.u32 	[%rd8+56], %r369;
	st.local.u32 	[%rd8+60], %r369;
	st.local.u32 	[%rd8+64], %r369;
	st.local.u32 	[%rd8+68], %r369;
	st.local.u32 	[%rd8+72], %r369;
	st.local.u32 	[%rd8+76], %r369;
	st.local.u32 	[%rd8+80], %r369;
	st.local.u32 	[%rd8+84], %r369;
	st.local.u32 	[%rd8+88], %r369;
	st.local.u32 	[%rd8+92], %r369;
	st.local.u32 	[%rd8+96], %r369;
	st.local.u32 	[%rd8+100], %r369;
	st.local.u32 	[%rd8+104], %r369;
	st.local.u32 	[%rd8+108], %r369;
	st.local.u32 	[%rd8+112], %r369;
	st.local.u32 	[%rd8+116], %r369;
	st.local.u32 	[%rd8+120], %r369;
	st.local.u32 	[%rd8+124], %r369;
	st.local.u32 	[%rd8+128], %r369;
	st.local.u32 	[%rd8+132], %r369;
	st.local.u32 	[%rd8+136], %r369;
	st.local.u32 	[%rd8+140], %r369;
	st.local.u32 	[%rd8+144], %r369;
	st.local.u32 	[%rd8+148], %r369;
	st.local.u32 	[%rd8+152], %r369;
	st.local.u32 	[%rd8+156], %r369;
	st.local.u32 	[%rd8+160], %r369;
	st.local.u32 	[%rd8+164], %r369;
	st.local.u32 	[%rd8+168], %r369;
	st.local.u32 	[%rd8+172], %r369;
	st.local.u32 	[%rd8+176], %r369;
	st.local.u32 	[%rd8+180], %r369;
	st.local.u32 	[%rd8+184], %r369;
	st.local.u32 	[%rd8+188], %r369;
	st.local.u32 	[%rd8+192], %r369;
	st.local.u32 	[%rd8+196], %r369;
	st.local.u32 	[%rd8+200], %r369;
	st.local.u32 	[%rd8+204], %r369;
	st.local.u32 	[%rd8+208], %r369;
	st.local.u32 	[%rd8+212], %r369;
	st.local.u32 	[%rd8+216], %r369;
	st.local.u32 	[%rd8+220], %r369;
	st.local.u32 	[%rd8+224], %r369;
	st.local.u32 	[%rd8+228], %r369;
	st.local.u32 	[%rd8+232], %r369;
	st.local.u32 	[%rd8+236], %r369;
	st.local.u32 	[%rd8+240], %r369;
	st.local.u32 	[%rd8+244], %r369;
	st.local.u32 	[%rd8+248], %r369;
	st.local.u32 	[%rd8+252], %r369;
	st.local.u32 	[%rd8+256], %r369;
	st.local.u32 	[%rd8+260], %r369;
	st.local.u32 	[%rd8+264], %r369;
	st.local.u32 	[%rd8+268], %r369;
	st.local.u32 	[%rd8+272], %r369;
	st.local.u32 	[%rd8+276], %r369;
	st.local.u32 	[%rd8+280], %r369;
	st.local.u32 	[%rd8+284], %r369;
	st.local.u32 	[%rd8+288], %r369;
	st.local.u32 	[%rd8+292], %r369;
	st.local.u32 	[%rd8+296], %r369;
	st.local.u32 	[%rd8+300], %r369;
	st.local.u32 	[%rd8+304], %r369;
	st.local.u32 	[%rd8+308], %r369;
	st.local.u32 	[%rd8+312], %r369;
	st.local.u32 	[%rd8+316], %r369;
	st.local.u32 	[%rd8+320], %r369;
	st.local.u32 	[%rd8+324], %r369;
	st.local.u32 	[%rd8+328], %r369;
	st.local.u32 	[%rd8+332], %r369;
	st.local.u32 	[%rd8+336], %r369;
	st.local.u32 	[%rd8+340], %r369;
	st.local.u32 	[%rd8+344], %r369;
	st.local.u32 	[%rd8+348], %r369;
	st.local.u32 	[%rd8+352], %r369;
	st.local.u32 	[%rd8+356], %r369;
	st.local.u32 	[%rd8+360], %r369;
	st.local.u32 	[%rd8+364], %r369;
	st.local.u32 	[%rd8+368], %r369;
	st.local.u32 	[%rd8+372], %r369;
	st.local.u32 	[%rd8+376], %r369;
	st.local.u32 	[%rd8+380], %r369;
	st.local.u32 	[%rd8+384], %r369;
	st.local.u32 	[%rd8+388], %r369;
	st.local.u32 	[%rd8+392], %r369;
	st.local.u32 	[%rd8+396], %r369;
	st.local.u32 	[%rd8+400], %r369;
	st.local.u32 	[%rd8+404], %r369;
	st.local.u32 	[%rd8+408], %r369;
	st.local.u32 	[%rd8+412], %r369;
	st.local.u32 	[%rd8+416], %r369;
	st.local.u32 	[%rd8+420], %r369;
	st.local.u32 	[%rd8+424], %r369;
	st.local.u32 	[%rd8+428], %r369;
	st.local.u32 	[%rd8+432], %r369;
	st.local.u32 	[%rd8+436], %r369;
	st.local.u32 	[%rd8+440], %r369;
	st.local.u32 	[%rd8+444], %r369;
	st.local.u32 	[%rd8+448], %r369;
	st.local.u32 	[%rd8+452], %r369;
	st.local.u32 	[%rd8+456], %r369;
	st.local.u32 	[%rd8+460], %r369;
	st.local.u32 	[%rd8+464], %r369;
	st.local.u32 	[%rd8+468], %r369;
	st.local.u32 	[%rd8+472], %r369;
	st.local.u32 	[%rd8+476], %r369;
	st.local.u32 	[%rd8+480], %r369;
	st.local.u32 	[%rd8+484], %r369;
	st.local.u32 	[%rd8+488], %r369;
	st.local.u32 	[%rd8+492], %r369;
	st.local.u32 	[%rd8+496], %r369;
	st.local.u32 	[%rd8+500], %r369;
	st.local.u32 	[%rd8+504], %r369;
	st.local.u32 	[%rd8+508], %r369;
	st.local.u32 	[%rd8+512], %r369;
	st.local.u32 	[%rd8+516], %r369;
	st.local.u32 	[%rd8+520], %r369;
	st.local.u32 	[%rd8+524], %r369;
	st.local.u32 	[%rd8+528], %r369;
	st.local.u32 	[%rd8+532], %r369;
	st.local.u32 	[%rd8+536], %r369;
	st.local.u32 	[%rd8+540], %r369;
	st.local.u32 	[%rd8+544], %r369;
	st.local.u32 	[%rd8+548], %r369;
	st.local.u32 	[%rd8+552], %r369;
	st.local.u32 	[%rd8+556], %r369;
	st.local.u32 	[%rd8+560], %r369;
	st.local.u32 	[%rd8+564], %r369;
	st.local.u32 	[%rd8+568], %r369;
	st.local.u32 	[%rd8+572], %r369;
	st.local.u32 	[%rd8+576], %r369;
	st.local.u32 	[%rd8+580], %r369;
	st.local.u32 	[%rd8+584], %r369;
	st.local.u32 	[%rd8+588], %r369;
	st.local.u32 	[%rd8+592], %r369;
	st.local.u32 	[%rd8+596], %r369;
	st.local.u32 	[%rd8+600], %r369;
	st.local.u32 	[%rd8+604], %r369;
	st.local.u32 	[%rd8+608], %r369;
	st.local.u32 	[%rd8+612], %r369;
	st.local.u32 	[%rd8+616], %r369;
	st.local.u32 	[%rd8+620], %r369;
	st.local.u32 	[%rd8], %r369;
	st.local.u32 	[%rd8+4], %r369;
	st.local.u32 	[%rd8+8], %r369;
	st.local.u32 	[%rd8+12], %r369;
	st.local.u32 	[%rd8+16], %r369;
	st.local.u32 	[%rd8+20], %r369;
	st.local.u32 	[%rd8+24], %r369;
	st.local.u32 	[%rd8+28], %r369;
	st.local.u32 	[%rd8+32], %r369;
	st.local.u32 	[%rd8+36], %r369;
	st.local.u32 	[%rd8+40], %r369;
	st.local.u32 	[%rd8+44], %r369;
	st.local.u32 	[%rd8+48], %r369;
	st.local.u32 	[%rd8+52], %r369;
	st.local.u32 	[%rd8+56], %r369;
	st.local.u32 	[%rd8+60], %r369;
	st.local.u32 	[%rd8+64], %r369;
	st.local.u32 	[%rd8+68], %r369;
	st.local.u32 	[%rd8+72], %r369;
	st.local.u32 	[%rd8+76], %r369;
	st.local.u32 	[%rd8+80], %r369;
	st.local.u32 	[%rd8+84], %r369;
	st.local.u32 	[%rd8+88], %r369;
	st.local.u32 	[%rd8+92], %r369;
	st.local.u32 	[%rd8+96], %r369;
	st.local.u32 	[%rd8+100], %r369;
	st.local.u32 	[%rd8+104], %r369;
	st.local.u32 	[%rd8+108], %r369;
	st.local.u32 	[%rd8+112], %r369;
	st.local.u32 	[%rd8+116], %r369;
	st.local.u32 	[%rd8+120], %r369;
	st.local.u32 	[%rd8+124], %r369;
	st.local.u32 	[%rd8+128], %r369;
	st.local.u32 	[%rd8+132], %r369;
	st.local.u32 	[%rd8+136], %r369;
	st.local.u32 	[%rd8+140], %r369;
	st.local.u32 	[%rd8+144], %r369;
	st.local.u32 	[%rd8+148], %r369;
	st.local.u32 	[%rd8+152], %r369;
	st.local.u32 	[%rd8+156], %r369;
	st.local.u32 	[%rd8+160], %r369;
	st.local.u32 	[%rd8+164], %r369;
	st.local.u32 	[%rd8+168], %r369;
	st.local.u32 	[%rd8+172], %r369;
	st.local.u32 	[%rd8+176], %r369;
	st.local.u32 	[%rd8+180], %r369;
	st.local.u32 	[%rd8+184], %r369;
	st.local.u32 	[%rd8+188], %r369;
	st.local.u32 	[%rd8+192], %r369;
	st.local.u32 	[%rd8+196], %r369;
	st.local.u32 	[%rd8+200], %r369;
	st.local.u32 	[%rd8+204], %r369;
	st.local.u32 	[%rd8+208], %r369;
	st.local.u32 	[%rd8+212], %r369;
	st.local.u32 	[%rd8+216], %r369;
	st.local.u32 	[%rd8+220], %r369;
	st.local.u32 	[%rd8+224], %r369;
	st.local.u32 	[%rd8+228], %r369;
	st.local.u32 	[%rd8+232], %r369;
	st.local.u32 	[%rd8+236], %r369;
	st.local.u32 	[%rd8+240], %r369;
	st.local.u32 	[%rd8+244], %r369;
	st.local.u32 	[%rd8+248], %r369;
	st.local.u32 	[%rd8+252], %r369;
	st.local.u32 	[%rd8+256], %r369;
	st.local.u32 	[%rd8+260], %r369;
	st.local.u32 	[%rd8+264], %r369;
	st.local.u32 	[%rd8+268], %r369;
	st.local.u32 	[%rd8+272], %r369;
	st.local.u32 	[%rd8+276], %r369;
	st.local.u32 	[%rd8+280], %r369;
	st.local.u32 	[%rd8+284], %r369;
	st.local.u32 	[%rd8+288], %r369;
	st.local.u32 	[%rd8+292], %r369;
	st.local.u32 	[%rd8+296], %r369;
	st.local.u32 	[%rd8+300], %r369;
	st.local.u32 	[%rd8+304], %r369;
	st.local.u32 	[%rd8+308], %r369;
	st.local.u32 	[%rd8+312], %r369;
	st.local.u32 	[%rd8+316], %r369;
	st.local.u32 	[%rd8+320], %r369;
	st.local.u32 	[%rd8+324], %r369;
	st.local.u32 	[%rd8+328], %r369;
	st.local.u32 	[%rd8+332], %r369;
	st.local.u32 	[%rd8+336], %r369;
	st.local.u32 	[%rd8+340], %r369;
	st.local.u32 	[%rd8+344], %r369;
	st.local.u32 	[%rd8+348], %r369;
	st.local.u32 	[%rd8+352], %r369;
	st.local.u32 	[%rd8+356], %r369;
	st.local.u32 	[%rd8+360], %r369;
	st.local.u32 	[%rd8+364], %r369;
	st.local.u32 	[%rd8+368], %r369;
	st.local.u32 	[%rd8+372], %r369;
	st.local.u32 	[%rd8+376], %r369;
	st.local.u32 	[%rd8+380], %r369;
	st.local.u32 	[%rd8+384], %r369;
	st.local.u32 	[%rd8+388], %r369;
	st.local.u32 	[%rd8+392], %r369;
	st.local.u32 	[%rd8+396], %r369;
	st.local.u32 	[%rd8+400], %r369;
	st.local.u32 	[%rd8+404], %r369;
	st.local.u32 	[%rd8+408], %r369;
	st.local.u32 	[%rd8+412], %r369;
	st.local.u32 	[%rd8+416], %r369;
	st.local.u32 	[%rd8+420], %r369;
	st.local.u32 	[%rd8+424], %r369;
	st.local.u32 	[%rd8+428], %r369;
	st.local.u32 	[%rd8+432], %r369;
	st.local.u32 	[%rd8+436], %r369;
	st.local.u32 	[%rd8+440], %r369;
	st.local.u32 	[%rd8+444], %r369;
	st.local.u32 	[%rd8+448], %r369;
	st.local.u32 	[%rd8+452], %r369;
	st.local.u32 	[%rd8+456], %r369;
	st.local.u32 	[%rd8+460], %r369;
	st.local.u32 	[%rd8+464], %r369;
	st.local.u32 	[%rd8+468], %r369;
	st.local.u32 	[%rd8+472], %r369;
	st.local.u32 	[%rd8+476], %r369;
	st.local.u32 	[%rd8+480], %r369;
	st.local.u32 	[%rd8+484], %r369;
	st.local.u32 	[%rd8+488], %r369;
	st.local.u32 	[%rd8+492], %r369;
	st.local.u32 	[%rd8+496], %r369;
	st.local.u32 	[%rd8+500], %r369;
	st.local.u32 	[%rd8+504], %r369;
	st.local.u32 	[%rd8+508], %r369;
	st.local.u32 	[%rd8+512], %r369;
	st.local.u32 	[%rd8+516], %r369;
	st.local.u32 	[%rd8+520], %r369;
	st.local.u32 	[%rd8+524], %r369;
	st.local.u32 	[%rd8+528], %r369;
	st.local.u32 	[%rd8+532], %r369;
	st.local.u32 	[%rd8+536], %r369;
	st.local.u32 	[%rd8+540], %r369;
	st.local.u32 	[%rd8+544], %r369;
	st.local.u32 	[%rd8+548], %r369;
	st.local.u32 	[%rd8+552], %r369;
	st.local.u32 	[%rd8+556], %r369;
	st.local.u32 	[%rd8+560], %r369;
	st.local.u32 	[%rd8+564], %r369;
	st.local.u32 	[%rd8+568], %r369;
	st.local.u32 	[%rd8+572], %r369;
	st.local.u32 	[%rd8+576], %r369;
	st.local.u32 	[%rd8+580], %r369;
	st.local.u32 	[%rd8+584], %r369;
	st.local.u32 	[%rd8+588], %r369;
	st.local.u32 	[%rd8+592], %r369;
	st.local.u32 	[%rd8+596], %r369;
	st.local.u32 	[%rd8+600], %r369;
	st.local.u32 	[%rd8+604], %r369;
	st.local.u32 	[%rd8+608], %r369;
	st.local.u32 	[%rd8+612], %r369;
	st.local.u32 	[%rd8+616], %r369;
	st.local.u32 	[%rd8+620], %r369;
	st.local.u32 	[%rd8], %r369;
	st.local.u32 	[%rd8+4], %r369;
	st.local.u32 	[%rd8+8], %r369;
	st.local.u32 	[%rd8+12], %r369;
	st.local.u32 	[%rd8+16], %r369;
	st.local.u32 	[%rd8+20], %r369;
	st.local.u32 	[%rd8+24], %r369;
	st.local.u32 	[%rd8+28], %r369;
	st.local.u32 	[%rd8+32], %r369;
	st.local.u32 	[%rd8+36], %r369;
	st.local.u32 	[%rd8+40], %r369;
	st.local.u32 	[%rd8+44], %r369;
	st.local.u32 	[%rd8+48], %r369;
	st.local.u32 	[%rd8+52], %r369;
	st.local.u32 	[%rd8+56], %r369;
	st.local.u32 	[%rd8+60], %r369;
	st.local.u32 	[%rd8+64], %r369;
	st.local.u32 	[%rd8+68], %r369;
	st.local.u32 	[%rd8+72], %r369;
	st.local.u32 	[%rd8+76], %r369;
	st.local.u32 	[%rd8+80], %r369;
	st.local.u32 	[%rd8+84], %r369;
	st.local.u32 	[%rd8+88], %r369;
	st.local.u32 	[%rd8+92], %r369;
	st.local.u32 	[%rd8+96], %r369;
	st.local.u32 	[%rd8+100], %r369;
	st.local.u32 	[%rd8+104], %r369;
	st.local.u32 	[%rd8+108], %r369;
	st.local.u32 	[%rd8+112], %r369;
	st.local.u32 	[%rd8+116], %r369;
	st.local.u32 	[%rd8+120], %r369;
	st.local.u32 	[%rd8+124], %r369;
	st.local.u32 	[%rd8+128], %r369;
	st.local.u32 	[%rd8+132], %r369;
	st.local.u32 	[%rd8+136], %r369;
	st.local.u32 	[%rd8+140], %r369;
	st.local.u32 	[%rd8+144], %r369;
	st.local.u32 	[%rd8+148], %r369;
	st.local.u32 	[%rd8+152], %r369;
	st.local.u32 	[%rd8+156], %r369;
	st.local.u32 	[%rd8+160], %r369;
	st.local.u32 	[%rd8+164], %r369;
	st.local.u32 	[%rd8+168], %r369;
	st.local.u32 	[%rd8+172], %r369;
	st.local.u32 	[%rd8+176], %r369;
	st.local.u32 	[%rd8+180], %r369;
	st.local.u32 	[%rd8+184], %r369;
	st.local.u32 	[%rd8+188], %r369;
	st.local.u32 	[%rd8+192], %r369;
	st.local.u32 	[%rd8+196], %r369;
	st.local.u32 	[%rd8+200], %r369;
	st.local.u32 	[%rd8+204], %r369;
	st.local.u32 	[%rd8+208], %r369;
	st.local.u32 	[%rd8+212], %r369;
	st.local.u32 	[%rd8+216], %r369;
	st.local.u32 	[%rd8+220], %r369;
	st.local.u32 	[%rd8+224], %r369;
	st.local.u32 	[%rd8+228], %r369;
	st.local.u32 	[%rd8+232], %r369;
	st.local.u32 	[%rd8+236], %r369;
	st.local.u32 	[%rd8+240], %r369;
	st.local.u32 	[%rd8+244], %r369;
	st.local.u32 	[%rd8+248], %r369;
	st.local.u32 	[%rd8+252], %r369;
	st.local.u32 	[%rd8+256], %r369;
	st.local.u32 	[%rd8+260], %r369;
	st.local.u32 	[%rd8+264], %r369;
	st.local.u32 	[%rd8+268], %r369;
	st.local.u32 	[%rd8+272], %r369;
	st.local.u32 	[%rd8+276], %r369;
	st.local.u32 	[%rd8+280], %r369;
	st.local.u32 	[%rd8+284], %r369;
	st.local.u32 	[%rd8+288], %r369;
	st.local.u32 	[%rd8+292], %r369;
	st.local.u32 	[%rd8+296], %r369;
	st.local.u32 	[%rd8+300], %r369;
	st.local.u32 	[%rd8+304], %r369;
	st.local.u32 	[%rd8+308], %r369;
	st.local.u32 	[%rd8+312], %r369;
	st.local.u32 	[%rd8+316], %r369;
	st.local.u32 	[%rd8+320], %r369;
	st.local.u32 	[%rd8+324], %r369;
	st.local.u32 	[%rd8+328], %r369;
	st.local.u32 	[%rd8+332], %r369;
	st.local.u32 	[%rd8+336], %r369;
	st.local.u32 	[%rd8+340], %r369;
	st.local.u32 	[%rd8+344], %r369;
	st.local.u32 	[%rd8+348], %r369;
	st.local.u32 	[%rd8+352], %r369;
	st.local.u32 	[%rd8+356], %r369;
	st.local.u32 	[%rd8+360], %r369;
	st.local.u32 	[%rd8+364], %r369;
	st.local.u32 	[%rd8+368], %r369;
	st.local.u32 	[%rd8+372], %r369;
	st.local.u32 	[%rd8+376], %r369;
	st.local.u32 	[%rd8+380], %r369;
	st.local.u32 	[%rd8+384], %r369;
	st.local.u32 	[%rd8+388], %r369;
	st.local.u32 	[%rd8+392], %r369;
	st.local.u32 	[%rd8+396], %r369;
	st.local.u32 	[%rd8+400], %r369;
	st.local.u32 	[%rd8+404], %r369;
	st.local.u32 	[%rd8+408], %r369;
	st.local.u32 	[%rd8+412], %r369;
	st.local.u32 	[%rd8+416], %r369;
	st.local.u32 	[%rd8+420], %r369;
	st.local.u32 	[%rd8+424], %r369;
	st.local.u32 	[%rd8+428], %r369;
	st.local.u32 	[%rd8+432], %r369;
	st.local.u32 	[%rd8+436], %r369;
	st.local.u32 	[%rd8+440], %r369;
	st.local.u32 	[%rd8+444], %r369;
	st.local.u32 	[%rd8+448], %r369;
	st.local.u32 	[%rd8+452], %r369;
	st.local.u32 	[%rd8+456], %r369;
	st.local.u32 	[%rd8+460], %r369;
	st.local.u32 	[%rd8+464], %r369;
	st.local.u32 	[%rd8+468], %r369;
	st.local.u32 	[%rd8+472], %r369;
	st.local.u32 	[%rd8+476], %r369;
	st.local.u32 	[%rd8+480], %r369;
	st.local.u32 	[%rd8+484], %r369;
	st.local.u32 	[%rd8+488], %r369;
	st.local.u32 	[%rd8+492], %r369;
	st.local.u32 	[%rd8+496], %r369;
	st.local.u32 	[%rd8+500], %r369;
	st.local.u32 	[%rd8+504], %r369;
	st.local.u32 	[%rd8+508], %r369;
	st.local.u32 	[%rd8+512], %r369;
	st.local.u32 	[%rd8+516], %r369;
	st.local.u32 	[%rd8+520], %r369;
	st.local.u32 	[%rd8+524], %r369;
	st.local.u32 	[%rd8+528], %r369;
	st.local.u32 	[%rd8+532], %r369;
	st.local.u32 	[%rd8+536], %r369;
	st.local.u32 	[%rd8+540], %r369;
	st.local.u32 	[%rd8+544], %r369;
	st.local.u32 	[%rd8+548], %r369;
	st.local.u32 	[%rd8+552], %r369;
	st.local.u32 	[%rd8+556], %r369;
	st.local.u32 	[%rd8+560], %r369;
	st.local.u32 	[%rd8+564], %r369;
	st.local.u32 	[%rd8+568], %r369;
	st.local.u32 	[%rd8+572], %r369;
	st.local.u32 	[%rd8+576], %r369;
	st.local.u32 	[%rd8+580], %r369;
	st.local.u32 	[%rd8+584], %r369;
	st.local.u32 	[%rd8+588], %r369;
	st.local.u32 	[%rd8+592], %r369;
	st.local.u32 	[%rd8+596], %r369;
	st.local.u32 	[%rd8+600], %r369;
	st.local.u32 	[%rd8+604], %r369;
	st.local.u32 	[%rd8+608], %r369;
	st.local.u32 	[%rd8+612], %r369;
	st.local.u32 	[%rd8+616], %r369;
	st.local.u32 	[%rd8+620], %r369;
	add.s32 	%r774, %r371, %r774;
	setp.lt.s32 	%p22, %r774, %r593;
	@%p22 bra 	$L__BB0_332;
$L__BB0_333:
	ret;

}
	// .globl	_Z39query_and_interpolation_sphere_grad_gpuiiiiiPKfS0_S0_S0_S0_S0_Pf
.visible .entry _Z39query_and_interpolation_sphere_grad_gpuiiiiiPKfS0_S0_S0_S0_S0_Pf(
	.param .u32 _Z39query_and_interpolation_sphere_grad_gpuiiiiiPKfS0_S0_S0_S0_S0_Pf_param_0,
	.param .u32 _Z39query_and_interpolation_sphere_grad_gpuiiiiiPKfS0_S0_S0_S0_S0_Pf_param_1,
	.param .u32 _Z39query_and_interpolation_sphere_grad_gpuiiiiiPKfS0_S0_S0_S0_S0_Pf_param_2,
	.param .u32 _Z39query_and_interpolation_sphere_grad_gpuiiiiiPKfS0_S0_S0_S0_S0_Pf_param_3,
	.param .u32 _Z39query_and_interpolation_sphere_grad_gpuiiiiiPKfS0_S0_S0_S0_S0_Pf_param_4,
	.param .u64 .ptr .align 1 _Z39query_and_interpolation_sphere_grad_gpuiiiiiPKfS0_S0_S0_S0_S0_Pf_param_5,
	.param .u64 .ptr .align 1 _Z39query_and_interpolation_sphere_grad_gpuiiiiiPKfS0_S0_S0_S0_S0_Pf_param_6,
	.param .u64 .ptr .align 1 _Z39query_and_interpolation_sphere_grad_gpuiiiiiPKfS0_S0_S0_S0_S0_Pf_param_7,
	.param .u64 .ptr .align 1 _Z39query_and_interpolation_sphere_grad_gpuiiiiiPKfS0_S0_S0_S0_S0_Pf_param_8,
	.param .u64 .ptr .align 1 _Z39query_and_interpolation_sphere_grad_gpuiiiiiPKfS0_S0_S0_S0_S0_Pf_param_9,
	.param .u64 .ptr .align 1 _Z39query_and_interpolation_sphere_grad_gpuiiiiiPKfS0_S0_S0_S0_S0_Pf_param_10,
	.param .u64 .ptr .align 1 _Z39query_and_interpolation_sphere_grad_gpuiiiiiPKfS0_S0_S0_S0_S0_Pf_param_11
)
{
	.local .align 16 .b8 	__local_depot1[8976];
	.reg .b64 	%SP;
	.reg .b64 	%SPL;
	.reg .pred 	%p<100>;
	.reg .b16 	%rs<41>;
	.reg .b32 	%r<315>;
	.reg .b32 	%f<267>;
	.reg .b64 	%rd<214>;
	.reg .b64 	%fd<83>;

	mov.u64 	%SPL, __local_depot1;
	ld.param.u32 	%r128, [_Z39query_and_interpolation_sphere_grad_gpuiiiiiPKfS0_S0_S0_S0_S0_Pf_param_1];
	ld.param.u32 	%r129, [_Z39query_and_interpolation_sphere_grad_gpuiiiiiPKfS0_S0_S0_S0_S0_Pf_param_2];
	ld.param.u32 	%r130, [_Z39query_and_interpolation_sphere_grad_gpuiiiiiPKfS0_S0_S0_S0_S0_Pf_param_3];
	ld.param.u32 	%r131, [_Z39query_and_interpolation_sphere_grad_gpuiiiiiPKfS0_S0_S0_S0_S0_Pf_param_4];
	ld.param.u64 	%rd30, [_Z39query_and_interpolation_sphere_grad_gpuiiiiiPKfS0_S0_S0_S0_S0_Pf_param_5];
	ld.param.u64 	%rd31, [_Z39query_and_interpolation_sphere_grad_gpuiiiiiPKfS0_S0_S0_S0_S0_Pf_param_7];
	ld.param.u64 	%rd32, [_Z39query_and_interpolation_sphere_grad_gpuiiiiiPKfS0_S0_S0_S0_S0_Pf_param_8];
	ld.param.u64 	%rd33, [_Z39query_and_interpolation_sphere_grad_gpuiiiiiPKfS0_S0_S0_S0_S0_Pf_param_9];
	ld.param.u64 	%rd34, [_Z39query_and_interpolation_sphere_grad_gpuiiiiiPKfS0_S0_S0_S0_S0_Pf_param_10];
	ld.param.u64 	%rd35, [_Z39query_and_interpolation_sphere_grad_gpuiiiiiPKfS0_S0_S0_S0_S0_Pf_param_11];
	cvta.to.global.u64 	%rd1, %rd35;
	cvta.to.global.u64 	%rd2, %rd34;
	cvta.to.global.u64 	%rd36, %rd33;
	add.u64 	%rd3, %SPL, 0;
	add.u64 	%rd4, %SPL, 36;
	add.u64 	%rd5, %SPL, 88;
	add.u64 	%rd6, %SPL, 208;
	add.u64 	%rd7, %SPL, 728;
	add.u64 	%rd8, %SPL, 2128;
	add.u64 	%rd9, %SPL, 2832;
	add.u64 	%rd10, %SPL, 4880;
	mov.u32 	%r132, %ctaid.x;
	mul.lo.s32 	%r1, %r132, 3;
	mul.lo.s32 	%r2, %r1, %r128;
	mul.lo.s32 	%r3, %r128, %r132;
	mul.wide.u32 	%rd45, %r132, 4;
	add.s64 	%rd46, %rd36, %rd45;
	setp.eq.s32 	%p6, %r131, 2;
	selp.b32 	%r133, 65, 175, %p6;
	setp.eq.s32 	%p7, %r131, 1;
	selp.b32 	%r4, 15, %r133, %p7;
	mul.lo.s32 	%r134, %r3, %r130;
	cvt.s64.s32 	%rd11, %r134;
	mul.lo.s32 	%r135, %r129, %r132;
	mul.lo.s32 	%r136, %r135, %r130;
	mul.lo.s32 	%r137, %r136, %r4;
	cvt.s64.s32 	%rd12, %r137;
	mov.b32 	%r138, 1;
	st.local.u32 	[%rd3], %r138;
	mov.b32 	%r139, 3;
	st.local.u32 	[%rd3+4], %r139;
	mov.b32 	%r140, 7;
	st.local.u32 	[%rd3+8], %r140;
	mov.b32 	%r141, 12;
	st.local.u32 	[%rd3+12], %r141;
	mov.b32 	%r142, 19;
	st.local.u32 	[%rd3+16], %r142;
	st.local.u32 	[%rd3+20], %r141;
	st.local.u32 	[%rd3+24], %r140;
	st.local.u32 	[%rd3+28], %r139;
	st.local.u32 	[%rd3+32], %r138;
	st.local.u32 	[%rd4], %r138;
	st.local.u32 	[%rd4+4], %r139;
	st.local.u32 	[%rd4+8], %r140;
	st.local.u32 	[%rd4+12], %r141;
	st.local.u32 	[%rd4+16], %r142;
	mov.b32 	%r143, 27;
	st.local.u32 	[%rd4+20], %r143;
	mov.b32 	%r144, 37;
	st.local.u32 	[%rd4+24], %r144;
	st.local.u32 	[%rd4+28], %r143;
	st.local.u32 	[%rd4+32], %r142;
	st.local.u32 	[%rd4+36], %r141;
	st.local.u32 	[%rd4+40], %r140;
	st.local.u32 	[%rd4+44], %r139;
	st.local.u32 	[%rd4+48], %r138;
	mov.f32 	%f45, 0f00000000;
	st.local.v2.f32 	[%rd5], {%f45, %f45};
	add.s64 	%rd13, %rd5, 8;
	mov.f32 	%f46, 0f3E93D07D;
	mov.f32 	%f47, 0f3F000000;
	st.local.v2.f32 	[%rd5+8], {%f47, %f46};
	mov.f32 	%f48, 0fBF000000;
	st.local.v2.f32 	[%rd5+16], {%f48, %f46};
	mov.f32 	%f49, 0fBF13D07D;
	st.local.v2.f32 	[%rd5+24], {%f45, %f49};
	st.local.v2.f32 	[%rd5+32], {%f45, %f45};
	mov.f32 	%f50, 0f3F800000;
	st.local.v2.f32 	[%rd5+40], {%f50, %f45};
	mov.f32 	%f51, 0f3F5DB22D;
	st.local.v2.f32 	[%rd5+48], {%f47, %f51};
	st.local.v2.f32 	[%rd5+56], {%f48, %f51};
	mov.f32 	%f52, 0fBF800000;
	st.local.v2.f32 	[%rd5+64], {%f52, %f45};
	mov.f32 	%f53, 0fBF5DB22D;
	st.local.v2.f32 	[%rd5+72], {%f48, %f53};
	st.local.v2.f32 	[%rd5+80], {%f47, %f53};
	st.local.v2.f32 	[%rd5+88], {%f47, %f46};
	st.local.v2.f32 	[%rd5+96], {%f48, %f46};
	st.local.v2.f32 	[%rd5+104], {%f45, %f49};
	st.local.v2.f32 	[%rd5+112], {%f45, %f45};
	st.local.v2.f32 	[%rd6], {%f45, %f45};
	mov.f32 	%f54, 0f3E13C361;
	mov.f32 	%f55, 0f3E800000;
	st.local.v2.f32 	[%rd6+8], {%f55, %f54};
	mov.f32 	%f56, 0fBE800000;
	st.local.v2.f32 	[%rd6+16], {%f56, %f54};
	st.local.v2.f32 	[%rd6+24], {%f45, %f46};
	st.local.v2.f32 	[%rd6+32], {%f45, %f45};
	st.local.v2.f32 	[%rd6+40], {%f47, %f45};
	mov.f32 	%f57, 0f3EDDB22D;
	st.local.v2.f32 	[%rd6+48], {%f55, %f57};
	st.local.v2.f32 	[%rd6+56], {%f56, %f57};
	st.local.v2.f32 	[%rd6+64], {%f48, %f45};
	mov.f32 	%f58, 0fBEDDB22D;
	st.local.v2.f32 	[%rd6+72], {%f56, %f58};
	st.local.v2.f32 	[%rd6+80], {%f55, %f58};
	st.local.v2.f32 	[%rd6+88], {%f55, %f54};
	st.local.v2.f32 	[%rd6+96], {%f56, %f54};
	st.local.v2.f32 	[%rd6+104], {%f45, %f46};
	mov.f32 	%f59, 0f3F400000;
	st.local.v2.f32 	[%rd6+112], {%f59, %f54};
	mov.f32 	%f60, 0f3F13D07D;
	st.local.v2.f32 	[%rd6+120], {%f47, %f60};
	st.local.v2.f32 	[%rd6+128], {%f45, %f60};
	st.local.v2.f32 	[%rd6+136], {%f48, %f60};
	mov.f32 	%f61, 0fBF400000;
	st.local.v2.f32 	[%rd6+144], {%f61, %f54};
	mov.f32 	%f62, 0fBE93D07D;
	st.local.v2.f32 	[%rd6+152], {%f48, %f62};
	mov.f32 	%f63, 0fBF38C155;
	st.local.v2.f32 	[%rd6+160], {%f56, %f63};
	st.local.v2.f32 	[%rd6+168], {%f55, %f63};
	st.local.v2.f32 	[%rd6+176], {%f47, %f62};
	st.local.v2.f32 	[%rd6+184], {%f45, %f45};
	st.local.v2.f32 	[%rd6+192], {%f47, %f45};
	st.local.v2.f32 	[%rd6+200], {%f55, %f57};
	st.local.v2.f32 	[%rd6+208], {%f56, %f57};
	st.local.v2.f32 	[%rd6+216], {%f56, %f58};
	st.local.v2.f32 	[%rd6+224], {%f55, %f58};
	st.local.v2.f32 	[%rd6+232], {%f47, %f45};
	st.local.v2.f32 	[%rd6+240], {%f50, %f45};
	st.local.v2.f32 	[%rd6+248], {%f59, %f57};
	st.local.v2.f32 	[%rd6+256], {%f47, %f51};
	st.local.v2.f32 	[%rd6+264], {%f45, %f51};
	st.local.v2.f32 	[%rd6+272], {%f48, %f51};
	st.local.v2.f32 	[%rd6+280], {%f61, %f57};
	st.local.v2.f32 	[%rd6+288], {%f52, %f45};
	st.local.v2.f32 	[%rd6+296], {%f61, %f58};
	st.local.v2.f32 	[%rd6+304], {%f48, %f53};
	st.local.v2.f32 	[%rd6+312], {%f45, %f53};
	st.local.v2.f32 	[%rd6+320], {%f47, %f53};
	st.local.v2.f32 	[%rd6+328], {%f59, %f58};
	st.local.v2.f32 	[%rd6+336], {%f55, %f54};
	st.local.v2.f32 	[%rd6+344], {%f56, %f54};
	st.local.v2.f32 	[%rd6+352], {%f45, %f46};
	st.local.v2.f32 	[%rd6+360], {%f59, %f54};
	st.local.v2.f32 	[%rd6+368], {%f47, %f60};
	st.local.v2.f32 	[%rd6+376], {%f45, %f60};
	st.local.v2.f32 	[%rd6+384], {%f48, %f60};
	st.local.v2.f32 	[%rd6+392], {%f61, %f54};
	st.local.v2.f32 	[%rd6+400], {%f48, %f62};
	st.local.v2.f32 	[%rd6+408], {%f56, %f63};
	st.local.v2.f32 	[%rd6+416], {%f55, %f63};
	st.local.v2.f32 	[%rd6+424], {%f47, %f62};
	st.local.v2.f32 	[%rd6+432], {%f45, %f45};
	st.local.v2.f32 	[%rd6+440], {%f47, %f45};
	st.local.v2.f32 	[%rd6+448], {%f55, %f57};
	st.local.v2.f32 	[%rd6+456], {%f56, %f57};
	st.local.v2.f32 	[%rd6+464], {%f48, %f45};
	st.local.v2.f32 	[%rd6+472], {%f56, %f58};
	st.local.v2.f32 	[%rd6+480], {%f55, %f58};
	st.local.v2.f32 	[%rd6+488], {%f47, %f46};
	st.local.v2.f32 	[%rd6+496], {%f48, %f46};
	st.local.v2.f32 	[%rd6+504], {%f45, %f49};
	st.local.v2.f32 	[%rd6+512], {%f45, %f45};
	st.local.v2.f32 	[%rd7], {%f45, %f45};
	mov.f32 	%f64, 0f3DC50481;
	mov.f32 	%f65, 0f3E2AB368;
	st.local.v2.f32 	[%rd7+8], {%f65, %f64};
	mov.f32 	%f66, 0fBE2AB368;
	st.local.v2.f32 	[%rd7+16], {%f66, %f64};
	mov.f32 	%f67, 0f3E451EB8;
	st.local.v2.f32 	[%rd7+24], {%f45, %f67};
	st.local.v2.f32 	[%rd7+32], {%f45, %f45};
	mov.f32 	%f68, 0f3EAAA64C;
	st.local.v2.f32 	[%rd7+40], {%f68, %f45};
	st.local.v2.f32 	[%rd7+48], {%f65, %f46};
	st.local.v2.f32 	[%rd7+56], {%f66, %f46};
	mov.f32 	%f69, 0fBEAAA64C;
	st.local.v2.f32 	[%rd7+64], {%f69, %f45};
	st.local.v2.f32 	[%rd7+72], {%f66, %f62};
	st.local.v2.f32 	[%rd7+80], {%f65, %f62};
	st.local.v2.f32 	[%rd7+88], {%f65, %f64};
	st.local.v2.f32 	[%rd7+96], {%f66, %f64};
	st.local.v2.f32 	[%rd7+104], {%f45, %f67};
	st.local.v2.f32 	[%rd7+112], {%f47, %f64};
	mov.f32 	%f70, 0f3EC5119D;
	st.local.v2.f32 	[%rd7+120], {%f68, %f70};
	st.local.v2.f32 	[%rd7+128], {%f45, %f70};
	st.local.v2.f32 	[%rd7+136], {%f69, %f70};
	st.local.v2.f32 	[%rd7+144], {%f48, %f64};
	mov.f32 	%f71, 0fBE451EB8;
	st.local.v2.f32 	[%rd7+152], {%f69, %f71};
	mov.f32 	%f72, 0fBEF652BD;
	st.local.v2.f32 	[%rd7+160], {%f66, %f72};
	st.local.v2.f32 	[%rd7+168], {%f65, %f72};
	st.local.v2.f32 	[%rd7+176], {%f68, %f71};
	st.local.v2.f32 	[%rd7+184], {%f45, %f45};
	st.local.v2.f32 	[%rd7+192], {%f68, %f45};
	st.local.v2.f32 	[%rd7+200], {%f65, %f46};
	st.local.v2.f32 	[%rd7+208], {%f66, %f46};
	st.local.v2.f32 	[%rd7+216], {%f66, %f62};
	st.local.v2.f32 	[%rd7+224], {%f65, %f62};
	st.local.v2.f32 	[%rd7+232], {%f68, %f45};
	mov.f32 	%f73, 0f3F2AACDA;
	st.local.v2.f32 	[%rd7+240], {%f73, %f45};
	st.local.v2.f32 	[%rd7+248], {%f47, %f46};
	mov.f32 	%f74, 0f3F13C9EF;
	st.local.v2.f32 	[%rd7+256], {%f68, %f74};
	st.local.v2.f32 	[%rd7+264], {%f45, %f74};
	st.local.v2.f32 	[%rd7+272], {%f69, %f74};
	st.local.v2.f32 	[%rd7+280], {%f48, %f46};
	mov.f32 	%f75, 0fBF2AACDA;
	st.local.v2.f32 	[%rd7+288], {%f75, %f45};
	st.local.v2.f32 	[%rd7+296], {%f48, %f62};
	mov.f32 	%f76, 0fBF13C9EF;
	st.local.v2.f32 	[%rd7+304], {%f69, %f76};
	st.local.v2.f32 	[%rd7+312], {%f45, %f76};
	st.local.v2.f32 	[%rd7+320], {%f68, %f76};
	st.local.v2.f32 	[%rd7+328], {%f47, %f62};
	st.local.v2.f32 	[%rd7+336], {%f65, %f64};
	st.local.v2.f32 	[%rd7+344], {%f66, %f64};
	st.local.v2.f32 	[%rd7+352], {%f45, %f67};
	st.local.v2.f32 	[%rd7+360], {%f47, %f64};
	st.local.v2.f32 	[%rd7+368], {%f68, %f70};
	st.local.v2.f32 	[%rd7+376], {%f45, %f70};
	st.local.v2.f32 	[%rd7+384], {%f69, %f70};
	st.local.v2.f32 	[%rd7+392], {%f48, %f64};
	st.local.v2.f32 	[%rd7+400], {%f69, %f71};
	st.local.v2.f32 	[%rd7+408], {%f66, %f72};
	st.local.v2.f32 	[%rd7+416], {%f65, %f72};
	st.local.v2.f32 	[%rd7+424], {%f68, %f71};
	mov.f32 	%f77, 0f3F555326;
	st.local.v2.f32 	[%rd7+432], {%f77, %f64};
	st.local.v2.f32 	[%rd7+440], {%f73, %f70};
	mov.f32 	%f78, 0f3F2C710D;
	st.local.v2.f32 	[%rd7+448], {%f47, %f78};
	st.local.v2.f32 	[%rd7+456], {%f65, %f78};
	st.local.v2.f32 	[%rd7+464], {%f66, %f78};
	st.local.v2.f32 	[%rd7+472], {%f48, %f78};
	st.local.v2.f32 	[%rd7+480], {%f75, %f70};
	mov.f32 	%f79, 0fBF555326;
	st.local.v2.f32 	[%rd7+488], {%f79, %f64};
	st.local.v2.f32 	[%rd7+496], {%f75, %f71};
	st.local.v2.f32 	[%rd7+504], {%f48, %f72};
	mov.f32 	%f80, 0fBF45119D;
	st.local.v2.f32 	[%rd7+512], {%f69, %f80};
	st.local.v2.f32 	[%rd7+520], {%f45, %f80};
	st.local.v2.f32 	[%rd7+528], {%f68, %f80};
	st.local.v2.f32 	[%rd7+536], {%f47, %f72};
	st.local.v2.f32 	[%rd7+544], {%f73, %f71};
	st.local.v2.f32 	[%rd7+552], {%f45, %f45};
	st.local.v2.f32 	[%rd7+560], {%f68, %f45};
	st.local.v2.f32 	[%rd7+568], {%f65, %f46};
	st.local.v2.f32 	[%rd7+576], {%f66, %f46};
	st.local.v2.f32 	[%rd7+584], {%f66, %f62};
	st.local.v2.f32 	[%rd7+592], {%f65, %f62};
	st.local.v2.f32 	[%rd7+600], {%f68, %f45};
	st.local.v2.f32 	[%rd7+608], {%f73, %f45};
	st.local.v2.f32 	[%rd7+616], {%f47, %f46};
	st.local.v2.f32 	[%rd7+624], {%f68, %f74};
	st.local.v2.f32 	[%rd7+632], {%f45, %f74};
	st.local.v2.f32 	[%rd7+640], {%f69, %f74};
	st.local.v2.f32 	[%rd7+648], {%f48, %f46};
	st.local.v2.f32 	[%rd7+656], {%f75, %f45};
	st.local.v2.f32 	[%rd7+664], {%f48, %f62};
	st.local.v2.f32 	[%rd7+672], {%f69, %f76};
	st.local.v2.f32 	[%rd7+680], {%f45, %f76};
	st.local.v2.f32 	[%rd7+688], {%f68, %f76};
	st.local.v2.f32 	[%rd7+696], {%f47, %f62};
	st.local.v2.f32 	[%rd7+704], {%f50, %f45};
	st.local.v2.f32 	[%rd7+712], {%f77, %f46};
	st.local.v2.f32 	[%rd7+720], {%f73, %f60};
	st.local.v2.f32 	[%rd7+728], {%f47, %f51};
	st.local.v2.f32 	[%rd7+736], {%f65, %f51};
	st.local.v2.f32 	[%rd7+744], {%f66, %f51};
	st.local.v2.f32 	[%rd7+752], {%f48, %f51};
	st.local.v2.f32 	[%rd7+760], {%f75, %f60};
	st.local.v2.f32 	[%rd7+768], {%f79, %f46};
	st.local.v2.f32 	[%rd7+776], {%f52, %f45};
	st.local.v2.f32 	[%rd7+784], {%f79, %f62};
	st.local.v2.f32 	[%rd7+792], {%f75, %f49};
	st.local.v2.f32 	[%rd7+800], {%f48, %f53};
	st.local.v2.f32 	[%rd7+808], {%f66, %f53};
	st.local.v2.f32 	[%rd7+816], {%f65, %f53};
	st.local.v2.f32 	[%rd7+824], {%f47, %f53};
	st.local.v2.f32 	[%rd7+832], {%f73, %f49};
	st.local.v2.f32 	[%rd7+840], {%f77, %f62};
	st.local.v2.f32 	[%rd7+848], {%f65, %f64};
	st.local.v2.f32 	[%rd7+856], {%f66, %f64};
	st.local.v2.f32 	[%rd7+864], {%f45, %f67};
	st.local.v2.f32 	[%rd7+872], {%f47, %f64};
	st.local.v2.f32 	[%rd7+880], {%f68, %f70};
	st.local.v2.f32 	[%rd7+888], {%f45, %f70};
	st.local.v2.f32 	[%rd7+896], {%f69, %f70};
	st.local.v2.f32 	[%rd7+904], {%f48, %f64};
	st.local.v2.f32 	[%rd7+912], {%f69, %f71};
	st.local.v2.f32 	[%rd7+920], {%f66, %f72};
	st.local.v2.f32 	[%rd7+928], {%f65, %f72};
	st.local.v2.f32 	[%rd7+936], {%f68, %f71};
	st.local.v2.f32 	[%rd7+944], {%f77, %f64};
	st.local.v2.f32 	[%rd7+952], {%f73, %f70};
	st.local.v2.f32 	[%rd7+960], {%f47, %f78};
	st.local.v2.f32 	[%rd7+968], {%f65, %f78};
	st.local.v2.f32 	[%rd7+976], {%f66, %f78};
	st.local.v2.f32 	[%rd7+984], {%f48, %f78};
	st.local.v2.f32 	[%rd7+992], {%f75, %f70};
	st.local.v2.f32 	[%rd7+1000], {%f79, %f64};
	st.local.v2.f32 	[%rd7+1008], {%f75, %f71};
	st.local.v2.f32 	[%rd7+1016], {%f48, %f72};
	st.local.v2.f32 	[%rd7+1024], {%f69, %f80};
	st.local.v2.f32 	[%rd7+1032], {%f45, %f80};
	st.local.v2.f32 	[%rd7+1040], {%f68, %f80};
	st.local.v2.f32 	[%rd7+1048], {%f47, %f72};
	st.local.v2.f32 	[%rd7+1056], {%f73, %f71};
	st.local.v2.f32 	[%rd7+1064], {%f45, %f45};
	st.local.v2.f32 	[%rd7+1072], {%f68, %f45};
	st.local.v2.f32 	[%rd7+1080], {%f65, %f46};
	st.local.v2.f32 	[%rd7+1088], {%f66, %f46};
	st.local.v2.f32 	[%rd7+1096], {%f66, %f62};
	st.local.v2.f32 	[%rd7+1104], {%f65, %f62};
	st.local.v2.f32 	[%rd7+1112], {%f68, %f45};
	st.local.v2.f32 	[%rd7+1120], {%f73, %f45};
	st.local.v2.f32 	[%rd7+1128], {%f47, %f46};
	st.local.v2.f32 	[%rd7+1136], {%f68, %f74};
	st.local.v2.f32 	[%rd7+1144], {%f45, %f74};
	st.local.v2.f32 	[%rd7+1152], {%f69, %f74};
	st.local.v2.f32 	[%rd7+1160], {%f48, %f46};
	st.local.v2.f32 	[%rd7+1168], {%f75, %f45};
	st.local.v2.f32 	[%rd7+1176], {%f48, %f62};
	st.local.v2.f32 	[%rd7+1184], {%f69, %f76};
	st.local.v2.f32 	[%rd7+1192], {%f45, %f76};
	st.local.v2.f32 	[%rd7+1200], {%f68, %f76};
	st.local.v2.f32 	[%rd7+1208], {%f47, %f62};
	st.local.v2.f32 	[%rd7+1216], {%f65, %f64};
	st.local.v2.f32 	[%rd7+1224], {%f66, %f64};
	st.local.v2.f32 	[%rd7+1232], {%f45, %f67};
	st.local.v2.f32 	[%rd7+1240], {%f47, %f64};
	st.local.v2.f32 	[%rd7+1248], {%f68, %f70};
	st.local.v2.f32 	[%rd7+1256], {%f45, %f70};
	st.local.v2.f32 	[%rd7+1264], {%f69, %f70};
	st.local.v2.f32 	[%rd7+1272], {%f48, %f64};
	st.local.v2.f32 	[%rd7+1280], {%f69, %f71};
	st.local.v2.f32 	[%rd7+1288], {%f66, %f72};
	st.local.v2.f32 	[%rd7+1296], {%f65, %f72};
	st.local.v2.f32 	[%rd7+1304], {%f68, %f71};
	st.local.v2.f32 	[%rd7+1312], {%f45, %f45};
	st.local.v2.f32 	[%rd7+1320], {%f68, %f45};
	st.local.v2.f32 	[%rd7+1328], {%f65, %f46};
	st.local.v2.f32 	[%rd7+1336], {%f66, %f46};
	st.local.v2.f32 	[%rd7+1344], {%f69, %f45};
	st.local.v2.f32 	[%rd7+1352], {%f66, %f62};
	st.local.v2.f32 	[%rd7+1360], {%f65, %f62};
	st.local.v2.f32 	[%rd7+1368], {%f65, %f64};
	st.local.v2.f32 	[%rd7+1376], {%f66, %f64};
	st.local.v2.f32 	[%rd7+1384], {%f45, %f67};
	st.local.v2.f32 	[%rd7+1392], {%f45, %f45};
	mov.u32 	%r309, %tid.x;
	mov.u32 	%r6, %ntid.x;
	ld.global.f32 	%f1, [%rd46];
	mul.f32 	%f2, %f1, %f1;
	min.s32 	%r145, %r128, %r130;
	setp.lt.s32 	%p8, %r145, 1;
	@%p8 bra 	$L__BB1_14;
	and.b32  	%r7, %r130, 7;
	add.s32 	%r8, %r7, -1;
	and.b32  	%r9, %r130, 3;
	and.b32  	%r10, %r130, 2147483640;
	and.b32  	%r11, %r130, 1;
	mov.b32 	%r252, 0;
$L__BB1_2:
	setp.lt.u32 	%p9, %r130, 8;
	mul.lo.s32 	%r13, %r252, %r130;
	mov.b32 	%r255, 0;
	@%p9 bra 	$L__BB1_5;
	mov.b32 	%r253, 0;
$L__BB1_4:
	.pragma "nounroll";
	add.s32 	%r149, %r253, %r13;
	cvt.u64.u32 	%rd47, %r149;
	add.s64 	%rd48, %rd11, %rd47;
	shl.b64 	%rd49, %rd48, 2;
	add.s64 	%rd50, %rd1, %rd49;
	mov.b32 	%r150, 0;
	st.global.u32 	[%rd50], %r150;
	st.global.u32 	[%rd50+4], %r150;
	st.global.u32 	[%rd50+8], %r150;
	st.global.u32 	[%rd50+12], %r150;
	st.global.u32 	[%rd50+16], %r150;
	st.global.u32 	[%rd50+20], %r150;
	st.global.u32 	[%rd50+24], %r150;
	st.global.u32 	[%rd50+28], %r150;
	add.s32 	%r253, %r253, 8;
	setp.ne.s32 	%p10, %r253, %r10;
	mov.u32 	%r255, %r10;
	@%p10 bra 	$L__BB1_4;
$L__BB1_5:
	setp.eq.s32 	%p11, %r7, 0;
	@%p11 bra 	$L__BB1_13;
	setp.lt.u32 	%p12, %r8, 3;
	@%p12 bra 	$L__BB1_8;
	add.s32 	%r151, %r255, %r13;
	cvt.u64.u32 	%rd51, %r151;
	add.s64 	%rd52, %rd11, %rd51;
	shl.b64 	%rd53, %rd52, 2;
	add.s64 	%rd54, %rd1, %rd53;
	mov.b32 	%r152, 0;
	st.global.u32 	[%rd54], %r152;
	cvt.u64.u32 	%rd55, %r13;
	cvt.u64.u32 	%rd56, %r255;
	add.s64 	%rd57, %rd56, %rd55;
	add.s64 	%rd58, %rd57, %rd11;
	shl.b64 	%rd59, %rd58, 2;
	add.s64 	%rd60, %rd1, %rd59;
	st.global.u32 	[%rd60+4], %r152;
	st.global.u32 	[%rd60+8], %r152;
	st.global.u32 	[%rd60+12], %r152;
	add.s32 	%r255, %r255, 4;
$L__BB1_8:
	setp.eq.s32 	%p13, %r9, 0;
	@%p13 bra 	$L__BB1_13;
	setp.eq.s32 	%p14, %r9, 1;
	@%p14 bra 	$L__BB1_11;
	add.s32 	%r153, %r255, %r13;
	cvt.u64.u32 	%rd61, %r153;
	add.s64 	%rd62, %rd11, %rd61;
	shl.b64 	%rd63, %rd62, 2;
	add.s64 	%rd64, %rd1, %rd63;
	mov.b32 	%r154, 0;
	st.global.u32 	[%rd64], %r154;
	cvt.u64.u32 	%rd65, %r13;
	cvt.u64.u32 	%rd66, %r255;
	add.s64 	%rd67, %rd66, %rd65;
	add.s64 	%rd68, %rd67, %rd11;
	shl.b64 	%rd69, %rd68, 2;
	add.s64 	%rd70, %rd1, %rd69;
	st.global.u32 	[%rd70+4], %r154;
	add.s32 	%r255, %r255, 2;
$L__BB1_11:
	setp.eq.s32 	%p15, %r11, 0;
	@%p15 bra 	$L__BB1_13;
	add.s32 	%r155, %r255, %r13;
	cvt.u64.u32 	%rd71, %r155;
	add.s64 	%rd72, %rd11, %rd71;
	shl.b64 	%rd73, %rd72, 2;
	add.s64 	%rd74, %rd1, %rd73;
	mov.b32 	%r156, 0;
	st.global.u32 	[%rd74], %r156;
$L__BB1_13:
	add.s32 	%r252, %r252, 1;
	setp.ne.s32 	%p16, %r252, %r128;
	@%p16 bra 	$L__BB1_2;
$L__BB1_14:
	ld.param.u32 	%r245, [_Z39query_and_interpolation_sphere_grad_gpuiiiiiPKfS0_S0_S0_S0_S0_Pf_param_2];
	setp.ge.s32 	%p17, %r309, %r245;
	@%p17 bra 	$L__BB1_102;
	setp.lt.s32 	%p18, %r128, 1;
	@%p18 bra 	$L__BB1_87;
	ld.param.u32 	%r250, [_Z39query_and_interpolation_sphere_grad_gpuiiiiiPKfS0_S0_S0_S0_S0_Pf_param_2];
	cvt.f64.f32 	%fd9, %f2;
	add.s32 	%r22, %r130, -1;
	and.b32  	%r23, %r130, 3;
	add.s64 	%rd14, %rd8, 4;
	mul.f32 	%f81, %f1, 0fC0000000;
	cvt.f64.f32 	%fd10, %f81;
	mul.f64 	%fd11, %fd10, 0d4010000000000000;
	div.rn.f64 	%fd1, %fd11, 0d4008000000000000;
	neg.f32 	%f82, %f1;
	cvt.f64.f32 	%fd12, %f82;
	mul.f64 	%fd13, %fd12, 0d4010000000000000;
	div.rn.f64 	%fd2, %fd13, 0d4008000000000000;
	mul.f32 	%f83, %f1, 0f00000000;
	cvt.f64.f32 	%fd14, %f83;
	mul.f64 	%fd15, %fd14, 0d4010000000000000;
	div.rn.f64 	%fd3, %fd15, 0d4008000000000000;
	cvt.f64.f32 	%fd16, %f1;
	mul.f64 	%fd17, %fd16, 0d4010000000000000;
	div.rn.f64 	%fd4, %fd17, 0d4008000000000000;
	add.f32 	%f84, %f1, %f1;
	cvt.f64.f32 	%fd18, %f84;
	mul.f64 	%fd19, %fd18, 0d4010000000000000;
	div.rn.f64 	%fd5, %fd19, 0d4008000000000000;
	and.b32  	%r24, %r130, 2147483644;
	and.b32  	%r25, %r130, 1;
	mul.f32 	%f85, %f1, 0f41800000;
	mul.f32 	%f3, %f1, %f85;
	mul.f64 	%fd20, %fd9, 0d3FC5B573EAB367A1;
	mul.f64 	%fd21, %fd20, 0d3FC5B573EAB367A1;
	cvt.rn.f32.f64 	%f4, %fd21;
	mul.f64 	%fd22, %fd9, 0d3FCE04189374BC6A;
	mul.f64 	%fd23, %fd22, 0d3FCE04189374BC6A;
	cvt.rn.f32.f64 	%f5, %fd23;
	cvt.s64.s32 	%rd15, %r3;
	mul.lo.s32 	%r183, %r1, %r250;
	cvt.s64.s32 	%rd16, %r183;
	cvt.s64.s32 	%rd17, %r2;
	cvta.to.global.u64 	%rd18, %rd31;
	cvta.to.global.u64 	%rd19, %rd30;
	cvta.to.global.u64 	%rd20, %rd32;
$L__BB1_17:
	mov.b32 	%r258, 0;
	st.local.u32 	[%rd8], %r258;
	st.local.u32 	[%rd8+4], %r258;
	st.local.u32 	[%rd8+8], %r258;
	st.local.u32 	[%rd8+12], %r258;
	st.local.u32 	[%rd8+16], %r258;
	st.local.u32 	[%rd8+20], %r258;
	st.local.u32 	[%rd8+24], %r258;
	st.local.u32 	[%rd8+28], %r258;
	st.local.u32 	[%rd8+32], %r258;
	st.local.u32 	[%rd8+36], %r258;
	st.local.u32 	[%rd8+40], %r258;
	st.local.u32 	[%rd8+44], %r258;
	st.local.u32 	[%rd8+48], %r258;
	st.local.u32 	[%rd8+52], %r258;
	st.local.u32 	[%rd8+56], %r258;
	st.local.u32 	[%rd8+60], %r258;
	st.local.u32 	[%rd8+64], %r258;
	st.local.u32 	[%rd8+68], %r258;
	st.local.u32 	[%rd8+72], %r258;
	st.local.u32 	[%rd8+76], %r258;
	st.local.u32 	[%rd8+80], %r258;
	st.local.u32 	[%rd8+84], %r258;
	st.local.u32 	[%rd8+88], %r258;
	st.local.u32 	[%rd8+92], %r258;
	st.local.u32 	[%rd8+96], %r258;
	st.local.u32 	[%rd8+100], %r258;
	st.local.u32 	[%rd8+104], %r258;
	st.local.u32 	[%rd8+108], %r258;
	st.local.u32 	[%rd8+112], %r258;
	st.local.u32 	[%rd8+116], %r258;
	st.local.u32 	[%rd8+120], %r258;
	st.local.u32 	[%rd8+124], %r258;
	st.local.u32 	[%rd8+128], %r258;
	st.local.u32 	[%rd8+132], %r258;
	st.local.u32 	[%rd8+136], %r258;
	st.local.u32 	[%rd8+140], %r258;
	st.local.u32 	[%rd8+144], %r258;
	st.local.u32 	[%rd8+148], %r258;
	st.local.u32 	[%rd8+152], %r258;
	st.local.u32 	[%rd8+156], %r258;
	st.local.u32 	[%rd8+160], %r258;
	st.local.u32 	[%rd8+164], %r258;
	st.local.u32 	[%rd8+168], %r258;
	st.local.u32 	[%rd8+172], %r258;
	st.local.u32 	[%rd8+176], %r258;
	st.local.u32 	[%rd8+180], %r258;
	st.local.u32 	[%rd8+184], %r258;
	st.local.u32 	[%rd8+188], %r258;
	st.local.u32 	[%rd8+192], %r258;
	st.local.u32 	[%rd8+196], %r258;
	st.local.u32 	[%rd8+200], %r258;
	st.local.u32 	[%rd8+204], %r258;
	st.local.u32 	[%rd8+208], %r258;
	st.local.u32 	[%rd8+212], %r258;
	st.local.u32 	[%rd8+216], %r258;
	st.local.u32 	[%rd8+220], %r258;
	st.local.u32 	[%rd8+224], %r258;
	st.local.u32 	[%rd8+228], %r258;
	st.local.u32 	[%rd8+232], %r258;
	st.local.u32 	[%rd8+236], %r258;
	st.local.u32 	[%rd8+240], %r258;
	st.local.u32 	[%rd8+244], %r258;
	st.local.u32 	[%rd8+248], %r258;
	st.local.u32 	[%rd8+252], %r258;
	st.local.u32 	[%rd8+256], %r258;
	st.local.u32 	[%rd8+260], %r258;
	st.local.u32 	[%rd8+264], %r258;
	st.local.u32 	[%rd8+268], %r258;
	st.local.u32 	[%rd8+272], %r258;
	st.local.u32 	[%rd8+276], %r258;
	st.local.u32 	[%rd8+280], %r258;
	st.local.u32 	[%rd8+284], %r258;
	st.local.u32 	[%rd8+288], %r258;
	st.local.u32 	[%rd8+292], %r258;
	st.local.u32 	[%rd8+296], %r258;
	st.local.u32 	[%rd8+300], %r258;
	st.local.u32 	[%rd8+304], %r258;
	st.local.u32 	[%rd8+308], %r258;
	st.local.u32 	[%rd8+312], %r258;
	st.local.u32 	[%rd8+316], %r258;
	st.local.u32 	[%rd8+320], %r258;
	st.local.u32 	[%rd8+324], %r258;
	st.local.u32 	[%rd8+328], %r258;
	st.local.u32 	[%rd8+332], %r258;
	st.local.u32 	[%rd8+336], %r258;
	st.local.u32 	[%rd8+340], %r258;
	st.local.u32 	[%rd8+344], %r258;
	st.local.u32 	[%rd8+348], %r258;
	st.local.u32 	[%rd8+352], %r258;
	st.local.u32 	[%rd8+356], %r258;
	st.local.u32 	[%rd8+360], %r258;
	st.local.u32 	[%rd8+364], %r258;
	st.local.u32 	[%rd8+368], %r258;
	st.local.u32 	[%rd8+372], %r258;
	st.local.u32 	[%rd8+376], %r258;
	st.local.u32 	[%rd8+380], %r258;
	st.local.u32 	[%rd8+384], %r258;
	st.local.u32 	[%rd8+388], %r258;
	st.local.u32 	[%rd8+392], %r258;
	st.local.u32 	[%rd8+396], %r258;
	st.local.u32 	[%rd8+400], %r258;
	st.local.u32 	[%rd8+404], %r258;
	st.local.u32 	[%rd8+408], %r258;
	st.local.u32 	[%rd8+412], %r258;
	st.local.u32 	[%rd8+416], %r258;
	st.local.u32 	[%rd8+420], %r258;
	st.local.u32 	[%rd8+424], %r258;
	st.local.u32 	[%rd8+428], %r258;
	st.local.u32 	[%rd8+432], %r258;
	st.local.u32 	[%rd8+436], %r258;
	st.local.u32 	[%rd8+440], %r258;
	st.local.u32 	[%rd8+444], %r258;
	st.local.u32 	[%rd8+448], %r258;
	st.local.u32 	[%rd8+452], %r258;
	st.local.u32 	[%rd8+456], %r258;
	st.local.u32 	[%rd8+460], %r258;
	st.local.u32 	[%rd8+464], %r258;
	st.local.u32 	[%rd8+468], %r258;
	st.local.u32 	[%rd8+472], %r258;
	st.local.u32 	[%rd8+476], %r258;
	st.local.u32 	[%rd8+480], %r258;
	st.local.u32 	[%rd8+484], %r258;
	st.local.u32 	[%rd8+488], %r258;
	st.local.u32 	[%rd8+492], %r258;
	st.local.u32 	[%rd8+496], %r258;
	st.local.u32 	[%rd8+500], %r258;
	st.local.u32 	[%rd8+504], %r258;
	st.local.u32 	[%rd8+508], %r258;
	st.local.u32 	[%rd8+512], %r258;
	st.local.u32 	[%rd8+516], %r258;
	st.local.u32 	[%rd8+520], %r258;
	st.local.u32 	[%rd8+524], %r258;
	st.local.u32 	[%rd8+528], %r258;
	st.local.u32 	[%rd8+532], %r258;
	st.local.u32 	[%rd8+536], %r258;
	st.local.u32 	[%rd8+540], %r258;
	st.local.u32 	[%rd8+544], %r258;
	st.local.u32 	[%rd8+548], %r258;
	st.local.u32 	[%rd8+552], %r258;
	st.local.u32 	[%rd8+556], %r258;
	st.local.u32 	[%rd8+560], %r258;
	st.local.u32 	[%rd8+564], %r258;
	st.local.u32 	[%rd8+568], %r258;
	st.local.u32 	[%rd8+572], %r258;
	st.local.u32 	[%rd8+576], %r258;
	st.local.u32 	[%rd8+580], %r258;
	st.local.u32 	[%rd8+584], %r258;
	st.local.u32 	[%rd8+588], %r258;
	st.local.u32 	[%rd8+592], %r258;
	st.local.u32 	[%rd8+596], %r258;
	st.local.u32 	[%rd8+600], %r258;
	st.local.u32 	[%rd8+604], %r258;
	st.local.u32 	[%rd8+608], %r258;
	st.local.u32 	[%rd8+612], %r258;
	st.local.u32 	[%rd8+616], %r258;
	st.local.u32 	[%rd8+620], %r258;
	st.local.u32 	[%rd8+624], %r258;
	st.local.u32 	[%rd8+628], %r258;
	st.local.u32 	[%rd8+632], %r258;
	st.local.u32 	[%rd8+636], %r258;
	st.local.u32 	[%rd8+640], %r258;
	st.local.u32 	[%rd8+644], %r258;
	st.local.u32 	[%rd8+648], %r258;
	st.local.u32 	[%rd8+652], %r258;
	st.local.u32 	[%rd8+656], %r258;
	st.local.u32 	[%rd8+660], %r258;
	st.local.u32 	[%rd8+664], %r258;
	st.local.u32 	[%rd8+668], %r258;
	st.local.u32 	[%rd8+672], %r258;
	st.local.u32 	[%rd8+676], %r258;
	st.local.u32 	[%rd8+680], %r258;
	st.local.u32 	[%rd8+684], %r258;
	st.local.u32 	[%rd8+688], %r258;
	st.local.u32 	[%rd8+692], %r258;
	st.local.u32 	[%rd8+696], %r258;
	mul.lo.s32 	%r185, %r309, 3;
	cvt.u64.u32 	%rd75, %r185;
	add.s64 	%rd76, %rd16, %rd75;
	shl.b64 	%rd77, %rd76, 2;
	add.s64 	%rd78, %rd18, %rd77;
	ld.global.f32 	%f6, [%rd78];
	ld.global.f32 	%f7, [%rd78+4];
	ld.global.f32 	%f8, [%rd78+8];
	cvt.f64.f32 	%fd6, %f6;
	cvt.f64.f32 	%fd7, %f7;
	cvt.f64.f32 	%fd8, %f8;
	add.f64 	%fd24, %fd1, %fd8;
	cvt.rn.f32.f64 	%f9, %fd24;
	ld.local.v2.f32 	{%f86, %f87}, [%rd5];
	mul.f32 	%f88, %f1, %f86;
	mul.f32 	%f89, %f88, 0f40800000;
	cvt.f64.f32 	%fd25, %f89;
	div.rn.f64 	%fd26, %fd25, 0d4003989374BC6A7F;
	add.f64 	%fd27, %fd26, %fd6;
	cvt.rn.f32.f64 	%f10, %fd27;
	mul.f32 	%f90, %f1, %f87;
	mul.f32 	%f91, %f90, 0f40800000;
	cvt.f64.f32 	%fd28, %f91;
	div.rn.f64 	%fd29, %fd28, 0d4003989374BC6A7F;
	add.f64 	%fd30, %fd29, %fd7;
	cvt.rn.f32.f64 	%f11, %fd30;
	add.f64 	%fd31, %fd2, %fd8;
	cvt.rn.f32.f64 	%f12, %fd31;
	add.f64 	%fd32, %fd3, %fd8;
	cvt.rn.f32.f64 	%f13, %fd32;
	add.f64 	%fd33, %fd4, %fd8;
	cvt.rn.f32.f64 	%f14, %fd33;
	add.f64 	%fd34, %fd5, %fd8;
	cvt.rn.f32.f64 	%f15, %fd34;
	mov.u32 	%r273, %r258;
$L__BB1_18:
	mul.lo.s32 	%r186, %r258, 3;
	cvt.u64.u32 	%rd79, %r186;
	add.s64 	%rd80, %rd17, %rd79;
	shl.b64 	%rd81, %rd80, 2;
	add.s64 	%rd82, %rd19, %rd81;
	ld.global.f32 	%f16, [%rd82];
	ld.global.f32 	%f17, [%rd82+4];
	ld.global.f32 	%f18, [%rd82+8];
	sub.f32 	%f92, %f6, %f16;
	sub.f32 	%f93, %f7, %f17;
	mul.f32 	%f94, %f93, %f93;
	fma.rn.f32 	%f95, %f92, %f92, %f94;
	sub.f32 	%f96, %f8, %f18;
	fma.rn.f32 	%f97, %f96, %f96, %f95;
	max.f32 	%f98, %f97, 0f1E3CE508;
	setp.gtu.f32 	%p30, %f98, %f3;
	@%p30 bra 	$L__BB1_60;
	setp.ne.s32 	%p31, %r131, 1;
	cvt.u64.u32 	%rd83, %r258;
	add.s64 	%rd84, %rd15, %rd83;
	shl.b64 	%rd85, %rd84, 2;
	add.s64 	%rd21, %rd20, %rd85;
	mov.b32 	%r274, 0;
	@%p31 bra 	$L__BB1_42;
	sub.f32 	%f99, %f9, %f18;
	sub.f32 	%f100, %f10, %f16;
	sub.f32 	%f101, %f11, %f17;
	mul.f32 	%f102, %f101, %f101;
	fma.rn.f32 	%f103, %f100, %f100, %f102;
	fma.rn.f32 	%f104, %f99, %f99, %f103;
	max.f32 	%f19, %f104, 0f1E3CE508;
	setp.gtu.f32 	%p33, %f19, %f2;
	ld.local.f32 	%f262, [%rd8];
	mov.pred 	%p97, 0;
	@%p33 bra 	$L__BB1_22;
	setp.gt.s32 	%p97, %r273, 510;
	add.s32 	%r29, %r273, 1;
	sqrt.rn.f32 	%f105, %f19;
	ld.global.f32 	%f106, [%rd21];
	mul.f32 	%f107, %f105, %f106;
	cvt.f64.f32 	%fd35, %f107;
	rcp.rn.f64 	%fd36, %fd35;
	cvt.f64.f32 	%fd37, %f262;
	add.f64 	%fd38, %fd36, %fd37;
	cvt.rn.f32.f64 	%f262, %fd38;
	shl.b32 	%r188, %r273, 1;
	mul.wide.s32 	%rd86, %r188, 4;
	add.s64 	%rd87, %rd10, %rd86;
	mov.b32 	%r189, 0;
	st.local.v2.u32 	[%rd87], {%r258, %r189};
	rcp.rn.f32 	%f108, %f107;
	mul.wide.s32 	%rd88, %r273, 4;
	add.s64 	%rd89, %rd9, %rd88;
	st.local.f32 	[%rd89], %f108;
	mov.u32 	%r273, %r29;
$L__BB1_22:
	st.local.f32 	[%rd8], %f262;
	mov.b32 	%r274, 1;
	mov.pred 	%p99, -1;
	@%p97 bra 	$L__BB1_41;
	sub.f32 	%f109, %f12, %f18;
	mul.f32 	%f23, %f109, %f109;
	mov.b32 	%r261, 1;
	mov.u64 	%rd212, %rd13;
	mov.u64 	%rd213, %rd14;
$L__BB1_24:
	ld.local.v2.f32 	{%f110, %f111}, [%rd212];
	mul.f32 	%f112, %f1, %f110;
	mul.f32 	%f113, %f112, 0f40800000;
	cvt.f64.f32 	%fd39, %f113;
	div.rn.f64 	%fd40, %fd39, 0d4003989374BC6A7F;
	add.f64 	%fd41, %fd40, %fd6;
	cvt.rn.f32.f64 	%f114, %fd41;
	mul.f32 	%f115, %f1, %f111;
	mul.f32 	%f116, %f115, 0f40800000;
	cvt.f64.f32 	%fd42, %f116;
	div.rn.f64 	%fd43, %fd42, 0d4003989374BC6A7F;
	add.f64 	%fd44, %fd43, %fd7;
	cvt.rn.f32.f64 	%f117, %fd44;
	sub.f32 	%f118, %f114, %f16;
	sub.f32 	%f119, %f117, %f17;
	mul.f32 	%f120, %f119, %f119;
	fma.rn.f32 	%f121, %f118, %f118, %f120;
	add.f32 	%f122, %f23, %f121;
	max.f32 	%f24, %f122, 0f1E3CE508;
	setp.gtu.f32 	%p35, %f24, %f2;
	mov.b16 	%rs34, 1;
	@%p35 bra 	$L__BB1_26;
	sqrt.rn.f32 	%f123, %f24;
	ld.global.f32 	%f124, [%rd21];
	mul.f32 	%f125, %f123, %f124;
	cvt.f64.f32 	%fd45, %f125;
	rcp.rn.f64 	%fd46, %fd45;
	ld.local.f32 	%f126, [%rd213];
	cvt.f64.f32 	%fd47, %f126;
	add.f64 	%fd48, %fd46, %fd47;
	cvt.rn.f32.f64 	%f127, %fd48;
	st.local.f32 	[%rd213], %f127;
	shl.b32 	%r192, %r273, 1;
	mul.wide.s32 	%rd90, %r192, 4;
	add.s64 	%rd91, %rd10, %rd90;
	st.local.v2.u32 	[%rd91], {%r258, %r261};
	rcp.rn.f32 	%f128, %f125;
	mul.wide.s32 	%rd92, %r273, 4;
	add.s64 	%rd93, %rd9, %rd92;
	st.local.f32 	[%rd93], %f128;
	add.s32 	%r33, %r273, 1;
	setp.lt.s32 	%p36, %r273, 511;
	selp.u16 	%rs34, 1, 0, %p36;
	mov.u32 	%r273, %r33;
$L__BB1_26:
	add.s32 	%r274, %r261, 1;
	add.s32 	%r193, %r261, -1;
	setp.lt.u32 	%p37, %r193, 2;
	and.b16  	%rs15, %rs34, 255;
	setp.ne.s16 	%p38, %rs15, 0;
	and.pred  	%p39, %p37, %p38;
	add.s64 	%rd213, %rd213, 4;
	add.s64 	%rd212, %rd212, 8;
	mov.u32 	%r261, %r274;
	@%p39 bra 	$L__BB1_24;
	setp.eq.s16 	%p41, %rs34, 0;
	@%p41 bra 	$L__BB1_41;
	sub.f32 	%f129, %f13, %f18;
	mul.f32 	%f25, %f129, %f129;
	mov.b32 	%r264, 0;
$L__BB1_29:
	shl.b32 	%r195, %r274, 1;
	mul.wide.u32 	%rd94, %r195, 4;
	add.s64 	%rd95, %rd5, %rd94;
	ld.local.v2.f32 	{%f130, %f131}, [%rd95];
	mul.f32 	%f132, %f1, %f130;
	mul.f32 	%f133, %f132, 0f40800000;
	cvt.f64.f32 	%fd49, %f133;
	div.rn.f64 	%fd50, %fd49, 0d4003989374BC6A7F;
	add.f64 	%fd51, %fd50, %fd6;
	cvt.rn.f32.f64 	%f134, %fd51;
	mul.f32 	%f135, %f1, %f131;
	mul.f32 	%f136, %f135, 0f40800000;
	cvt.f64.f32 	%fd52, %f136;
	div.rn.f64 	%fd53, %fd52, 0d4003989374BC6A7F;
	add.f64 	%fd54, %fd53, %fd7;
	cvt.rn.f32.f64 	%f137, %fd54;
	sub.f32 	%f138, %f134, %f16;
	sub.f32 	%f139, %f137, %f17;
	mul.f32 	%f140, %f139, %f139;
	fma.rn.f32 	%f141, %f138, %f138, %f140;
	add.f32 	%f142, %f25, %f141;
	max.f32 	%f26, %f142, 0f1E3CE508;
	setp.gtu.f32 	%p42, %f26, %f2;
	mov.b16 	%rs35, 1;
	@%p42 bra 	$L__BB1_31;
	sqrt.rn.f32 	%f143, %f26;
	ld.global.f32 	%f144, [%rd21];
	mul.f32 	%f145, %f143, %f144;
	cvt.f64.f32 	%fd55, %f145;
	rcp.rn.f64 	%fd56, %fd55;
	mul.wide.u32 	%rd96, %r274, 4;
	add.s64 	%rd97, %rd8, %rd96;
	ld.local.f32 	%f146, [%rd97];
	cvt.f64.f32 	%fd57, %f146;
	add.f64 	%fd58, %fd56, %fd57;
	cvt.rn.f32.f64 	%f147, %fd58;
	st.local.f32 	[%rd97], %f147;
	shl.b32 	%r196, %r273, 1;
	mul.wide.s32 	%rd98, %r196, 4;
	add.s64 	%rd99, %rd10, %rd98;
	st.local.v2.u32 	[%rd99], {%r258, %r274};
	rcp.rn.f32 	%f148, %f145;
	mul.wide.s32 	%rd100, %r273, 4;
	add.s64 	%rd101, %rd9, %rd100;
	st.local.f32 	[%rd101], %f148;
	add.s32 	%r39, %r273, 1;
	setp.lt.s32 	%p43, %r273, 511;
	selp.u16 	%rs35, 1, 0, %p43;
	mov.u32 	%r273, %r39;
$L__BB1_31:
	add.s32 	%r274, %r274, 1;
	add.s32 	%r42, %r264, 1;
	setp.lt.u32 	%p44, %r264, 6;
	and.b16  	%rs18, %rs35, 255;
	setp.ne.s16 	%p45, %rs18, 0;
	and.pred  	%p46, %p44, %p45;
	mov.u32 	%r264, %r42;
	@%p46 bra 	$L__BB1_29;
	setp.eq.s16 	%p48, %rs35, 0;
	@%p48 bra 	$L__BB1_41;
	sub.f32 	%f149, %f14, %f18;
	mul.f32 	%f27, %f149, %f149;
	mov.b32 	%r268, 0;
$L__BB1_34:
	mov.u32 	%r44, %r274;
	shl.b32 	%r198, %r44, 1;
	mul.wide.u32 	%rd102, %r198, 4;
	add.s64 	%rd26, %rd5, %rd102;
	ld.local.v2.f32 	{%f150, %f151}, [%rd26];
	mul.f32 	%f152, %f1, %f150;
	mul.f32 	%f153, %f152, 0f40800000;
	cvt.f64.f32 	%fd59, %f153;
	div.rn.f64 	%fd60, %fd59, 0d4003989374BC6A7F;
	add.f64 	%fd61, %fd60, %fd6;
	cvt.rn.f32.f64 	%f154, %fd61;
	mul.f32 	%f155, %f1, %f151;
	mul.f32 	%f156, %f155, 0f40800000;
	cvt.f64.f32 	%fd62, %f156;
	div.rn.f64 	%fd63, %fd62, 0d4003989374BC6A7F;
	add.f64 	%fd64, %fd63, %fd7;
	cvt.rn.f32.f64 	%f157, %fd64;
	sub.f32 	%f158, %f154, %f16;
	sub.f32 	%f159, %f157, %f17;
	mul.f32 	%f160, %f159, %f159;
	fma.rn.f32 	%f161, %f158, %f158, %f160;
	add.f32 	%f162, %f27, %f161;
	max.f32 	%f28, %f162, 0f1E3CE508;
	setp.gtu.f32 	%p49, %f28, %f2;
	mul.wide.u32 	%rd103, %r44, 4;
	add.s64 	%rd27, %rd8, %rd103;
	mov.b16 	%rs36, 1;
	@%p49 bra 	$L__BB1_36;
	sqrt.rn.f32 	%f163, %f28;
	ld.global.f32 	%f164, [%rd21];
	mul.f32 	%f165, %f163, %f164;
	cvt.f64.f32 	%fd65, %f165;
	rcp.rn.f64 	%fd66, %fd65;
	ld.local.f32 	%f166, [%rd27];
	cvt.f64.f32 	%fd67, %f166;
	add.f64 	%fd68, %fd66, %fd67;
	cvt.rn.f32.f64 	%f167, %fd68;
	st.local.f32 	[%rd27], %f167;
	shl.b32 	%r199, %r273, 1;
	mul.wide.s32 	%rd104, %r199, 4;
	add.s64 	%rd105, %rd10, %rd104;
	st.local.v2.u32 	[%rd105], {%r258, %r44};
	rcp.rn.f32 	%f168, %f165;
	mul.wide.s32 	%rd106, %r273, 4;
	add.s64 	%rd107, %rd9, %rd106;
	st.local.f32 	[%rd107], %f168;
	add.s32 	%r46, %r273, 1;
	setp.lt.s32 	%p50, %r273, 511;
	selp.u16 	%rs36, 1, 0, %p50;
	mov.u32 	%r273, %r46;
$L__BB1_36:
	add.s32 	%r274, %r44, 1;
	add.s32 	%r49, %r268, 1;
	setp.lt.u32 	%p51, %r268, 2;
	and.b16  	%rs21, %rs36, 255;
	setp.ne.s16 	%p52, %rs21, 0;
	and.pred  	%p53, %p51, %p52;
	mov.u32 	%r268, %r49;
	@%p53 bra 	$L__BB1_34;
	setp.eq.s16 	%p55, %rs36, 0;
	@%p55 bra 	$L__BB1_41;
	sub.f32 	%f169, %f15, %f18;
	ld.local.v2.f32 	{%f170, %f171}, [%rd26+8];
	mul.f32 	%f172, %f1, %f170;
	mul.f32 	%f173, %f172, 0f40800000;
	cvt.f64.f32 	%fd69, %f173;
	div.rn.f64 	%fd70, %fd69, 0d4003989374BC6A7F;
	add.f64 	%fd71, %fd70, %fd6;
	cvt.rn.f32.f64 	%f174, %fd71;
	mul.f32 	%f175, %f1, %f171;
	mul.f32 	%f176, %f175, 0f40800000;
	cvt.f64.f32 	%fd72, %f176;
	div.rn.f64 	%fd73, %fd72, 0d4003989374BC6A7F;
	add.f64 	%fd74, %fd73, %fd7;
	cvt.rn.f32.f64 	%f177, %fd74;
	sub.f32 	%f178, %f174, %f16;
	sub.f32 	%f179, %f177, %f17;
	mul.f32 	%f180, %f179, %f179;
	fma.rn.f32 	%f181, %f178, %f178, %f180;
	fma.rn.f32 	%f182, %f169, %f169, %f181;
	max.f32 	%f29, %f182, 0f1E3CE508;
	setp.gtu.f32 	%p57, %f29, %f2;
	mov.pred 	%p99, 0;
	@%p57 bra 	$L__BB1_40;
	setp.gt.s32 	%p99, %r273, 510;
	add.s32 	%r50, %r273, 1;
	sqrt.rn.f32 	%f183, %f29;
	ld.global.f32 	%f184, [%rd21];
	mul.f32 	%f185, %f183, %f184;
	cvt.f64.f32 	%fd75, %f185;
	rcp.rn.f64 	%fd76, %fd75;
	ld.local.f32 	%f186, [%rd27+4];
	cvt.f64.f32 	%fd77, %f186;
	add.f64 	%fd78, %fd76, %fd77;
	cvt.rn.f32.f64 	%f187, %fd78;
	st.local.f32 	[%rd27+4], %f187;
	shl.b32 	%r200, %r273, 1;
	mul.wide.s32 	%rd108, %r200, 4;
	add.s64 	%rd109, %rd10, %rd108;
	st.local.v2.u32 	[%rd109], {%r258, %r274};
	rcp.rn.f32 	%f188, %f185;
	mul.wide.s32 	%rd110, %r273, 4;
	add.s64 	%rd111, %rd9, %rd110;
	st.local.f32 	[%rd111], %f188;
	mov.u32 	%r273, %r50;
$L__BB1_40:
	add.s32 	%r274, %r44, 2;
$L__BB1_41:
	@%p99 bra 	$L__BB1_61;
$L__BB1_42:
	setp.ne.s32 	%p58, %r131, 2;
	@%p58 bra 	$L__BB1_51;
	mov.b32 	%r277, -4;
$L__BB1_44:
	mul.wide.s32 	%rd112, %r277, 4;
	add.s64 	%rd113, %rd3, %rd112;
	ld.local.u32 	%r60, [%rd113+16];
	setp.lt.s32 	%p59, %r60, 1;
	mov.b16 	%rs38, 1;
	@%p59 bra 	$L__BB1_49;
	cvt.rn.f32.s32 	%f189, %r277;
	mul.f32 	%f190, %f1, %f189;
	cvt.f64.f32 	%fd79, %f190;
	fma.rn.f64 	%fd80, %fd79, 0d3FD4000000000000, %fd8;
	cvt.rn.f32.f64 	%f191, %fd80;
	sub.f32 	%f192, %f191, %f18;
	mul.f32 	%f30, %f192, %f192;
	mov.b32 	%r280, 0;
$L__BB1_46:
	shl.b32 	%r203, %r274, 1;
	mul.wide.s32 	%rd114, %r203, 4;
	add.s64 	%rd115, %rd6, %rd114;
	ld.local.v2.f32 	{%f193, %f194}, [%rd115];
	fma.rn.f32 	%f195, %f1, %f193, %f6;
	fma.rn.f32 	%f196, %f1, %f194, %f7;
	sub.f32 	%f197, %f195, %f16;
	sub.f32 	%f198, %f196, %f17;
	mul.f32 	%f199, %f198, %f198;
	fma.rn.f32 	%f200, %f197, %f197, %f199;
	add.f32 	%f201, %f30, %f200;
	max.f32 	%f31, %f201, 0f1E3CE508;
	setp.gtu.f32 	%p60, %f31, %f5;
	mov.b16 	%rs38, 1;
	@%p60 bra 	$L__BB1_48;
	sqrt.rn.f32 	%f202, %f31;
	ld.global.f32 	%f203, [%rd21];
	mul.f32 	%f204, %f202, %f203;
	rcp.rn.f32 	%f205, %f204;
	mul.wide.s32 	%rd116, %r274, 4;
	add.s64 	%rd117, %rd8, %rd116;
	ld.local.f32 	%f206, [%rd117];
	add.f32 	%f207, %f206, %f205;
	st.local.f32 	[%rd117], %f207;
	shl.b32 	%r204, %r273, 1;
	mul.wide.s32 	%rd118, %r204, 4;
	add.s64 	%rd119, %rd10, %rd118;
	st.local.v2.u32 	[%rd119], {%r258, %r274};
	mul.wide.s32 	%rd120, %r273, 4;
	add.s64 	%rd121, %rd9, %rd120;
	st.local.f32 	[%rd121], %f205;
	add.s32 	%r64, %r273, 1;
	setp.lt.s32 	%p61, %r273, 511;
	selp.u16 	%rs38, 1, 0, %p61;
	mov.u32 	%r273, %r64;
$L__BB1_48:
	add.s32 	%r274, %r274, 1;
	add.s32 	%r280, %r280, 1;
	setp.lt.s32 	%p62, %r280, %r60;
	and.b16  	%rs25, %rs38, 255;
	setp.ne.s16 	%p63, %rs25, 0;
	and.pred  	%p64, %p62, %p63;
	@%p64 bra 	$L__BB1_46;
$L__BB1_49:
	add.s32 	%r70, %r277, 1;
	setp.lt.s32 	%p65, %r277, 4;
	and.b16  	%rs27, %rs38, 255;
	setp.ne.s16 	%p66, %rs27, 0;
	and.pred  	%p67, %p65, %p66;
	mov.u32 	%r277, %r70;
	@%p67 bra 	$L__BB1_44;
	setp.eq.s16 	%p68, %rs38, 0;
	@%p68 bra 	$L__BB1_61;
$L__BB1_51:
	setp.ne.s32 	%p69, %r131, 3;
	@%p69 bra 	$L__BB1_60;
	mov.b32 	%r288, -6;
$L__BB1_53:
	mul.wide.s32 	%rd122, %r288, 4;
	add.s64 	%rd123, %rd4, %rd122;
	ld.local.u32 	%r76, [%rd123+24];
	setp.lt.s32 	%p70, %r76, 1;
	mov.b16 	%rs40, 1;
	@%p70 bra 	$L__BB1_58;
	cvt.rn.f32.s32 	%f208, %r288;
	mul.f32 	%f209, %f1, %f208;
	cvt.f64.f32 	%fd81, %f209;
	fma.rn.f64 	%fd82, %fd81, 0d3FCCED916872B021, %fd8;
	cvt.rn.f32.f64 	%f210, %fd82;
	sub.f32 	%f211, %f210, %f18;
	mul.f32 	%f32, %f211, %f211;
	mov.b32 	%r291, 0;
$L__BB1_55:
	shl.b32 	%r207, %r274, 1;
	mul.wide.s32 	%rd124, %r207, 4;
	add.s64 	%rd125, %rd7, %rd124;
	ld.local.v2.f32 	{%f212, %f213}, [%rd125];
	fma.rn.f32 	%f214, %f1, %f212, %f6;
	fma.rn.f32 	%f215, %f1, %f213, %f7;
	sub.f32 	%f216, %f214, %f16;
	sub.f32 	%f217, %f215, %f17;
	mul.f32 	%f218, %f217, %f217;
	fma.rn.f32 	%f219, %f216, %f216, %f218;
	add.f32 	%f220, %f32, %f219;
	max.f32 	%f33, %f220, 0f1E3CE508;
	setp.gtu.f32 	%p71, %f33, %f4;
	mov.b16 	%rs40, 1;
	@%p71 bra 	$L__BB1_57;
	sqrt.rn.f32 	%f221, %f33;
	ld.global.f32 	%f222, [%rd21];
	mul.f32 	%f223, %f221, %f222;
	rcp.rn.f32 	%f224, %f223;
	mul.wide.s32 	%rd126, %r274, 4;
	add.s64 	%rd127, %rd8, %rd126;
	ld.local.f32 	%f225, [%rd127];
	add.f32 	%f226, %f225, %f224;
	st.local.f32 	[%rd127], %f226;
	shl.b32 	%r208, %r273, 1;
	mul.wide.s32 	%rd128, %r208, 4;
	add.s64 	%rd129, %rd10, %rd128;
	st.local.v2.u32 	[%rd129], {%r258, %r274};
	mul.wide.s32 	%rd130, %r273, 4;
	add.s64 	%rd131, %rd9, %rd130;
	st.local.f32 	[%rd131], %f224;
	add.s32 	%r80, %r273, 1;
	setp.lt.s32 	%p72, %r273, 511;
	selp.u16 	%rs40, 1, 0, %p72;
	mov.u32 	%r273, %r80;
$L__BB1_57:
	add.s32 	%r274, %r274, 1;
	add.s32 	%r291, %r291, 1;
	setp.lt.s32 	%p73, %r291, %r76;
	and.b16  	%rs31, %rs40, 255;
	setp.ne.s16 	%p74, %rs31, 0;
	and.pred  	%p75, %p73, %p74;
	@%p75 bra 	$L__BB1_55;
$L__BB1_58:
	add.s32 	%r86, %r288, 1;
	setp.lt.s32 	%p76, %r288, 6;
	and.b16  	%rs33, %rs40, 255;
	setp.ne.s16 	%p77, %rs33, 0;
	and.pred  	%p78, %p76, %p77;
	mov.u32 	%r288, %r86;
	@%p78 bra 	$L__BB1_53;
	setp.eq.s16 	%p79, %rs40, 0;
	@%p79 bra 	$L__BB1_61;
$L__BB1_60:
	add.s32 	%r258, %r258, 1;
	setp.ne.s32 	%p80, %r258, %r128;
	@%p80 bra 	$L__BB1_18;
$L__BB1_61:
	setp.lt.s32 	%p81, %r273, 1;
	@%p81 bra 	$L__BB1_86;
	setp.lt.s32 	%p82, %r130, 1;
	mul.lo.s32 	%r90, %r309, %r4;
	@%p82 bra 	$L__BB1_86;
	mov.b32 	%r299, 0;
$L__BB1_64:
	setp.lt.u32 	%p83, %r22, 3;
	shl.b32 	%r211, %r299, 1;
	mul.wide.u32 	%rd132, %r211, 4;
	add.s64 	%rd28, %rd10, %rd132;
	mul.wide.u32 	%rd133, %r299, 4;
	add.s64 	%rd29, %rd9, %rd133;
	mov.b32 	%r306, 0;
	@%p83 bra 	$L__BB1_75;
	mov.b32 	%r300, 0;
$L__BB1_66:
	.pragma "nounroll";
	ld.local.u32 	%r302, [%rd28+4];
	mul.wide.s32 	%rd134, %r302, 4;
	add.s64 	%rd135, %rd8, %rd134;
	ld.local.f32 	%f264, [%rd135];
	setp.eq.f32 	%p84, %f264, 0f00000000;
	@%p84 bra 	$L__BB1_68;
	ld.local.u32 	%r213, [%rd28];
	mad.lo.s32 	%r214, %r213, %r130, %r300;
	cvt.s64.s32 	%rd136, %r214;
	add.s64 	%rd137, %rd11, %rd136;
	shl.b64 	%rd138, %rd137, 2;
	add.s64 	%rd139, %rd1, %rd138;
	add.s32 	%r215, %r302, %r90;
	mad.lo.s32 	%r216, %r215, %r130, %r300;
	cvt.s64.s32 	%rd140, %r216;
	add.s64 	%rd141, %rd140, %rd12;
	shl.b64 	%rd142, %rd141, 2;
	add.s64 	%rd143, %rd2, %rd142;
	ld.global.f32 	%f227, [%rd143];
	ld.local.f32 	%f228, [%rd29];
	mul.f32 	%f229, %f227, %f228;
	div.rn.f32 	%f230, %f229, %f264;
	atom.global.add.f32 	%f231, [%rd139], %f230;
	ld.local.u32 	%r302, [%rd28+4];
	mul.wide.s32 	%rd144, %r302, 4;
	add.s64 	%rd145, %rd8, %rd144;
	ld.local.f32 	%f264, [%rd145];
$L__BB1_68:
	setp.eq.f32 	%p85, %f264, 0f00000000;
	@%p85 bra 	$L__BB1_70;
	add.s32 	%r217, %r302, %r90;
	mad.lo.s32 	%r218, %r217, %r130, %r300;
	ld.local.u32 	%r219, [%rd28];
	mul.lo.s32 	%r220, %r219, %r130;
	cvt.s64.s32 	%rd146, %r220;
	cvt.u64.u32 	%rd147, %r300;
	add.s64 	%rd148, %rd146, %rd147;
	add.s64 	%rd149, %rd148, %rd11;
	shl.b64 	%rd150, %rd149, 2;
	add.s64 	%rd151, %rd1, %rd150;
	add.s32 	%r221, %r218, 1;
	cvt.s64.s32 	%rd152, %r221;
	add.s64 	%rd153, %rd152, %rd12;
	shl.b64 	%rd154, %rd153, 2;
	add.s64 	%rd155, %rd2, %rd154;
	ld.global.f32 	%f232, [%rd155];
	ld.local.f32 	%f233, [%rd29];
	mul.f32 	%f234, %f232, %f233;
	div.rn.f32 	%f235, %f234, %f264;
	atom.global.add.f32 	%f236, [%rd151+4], %f235;
	ld.local.u32 	%r302, [%rd28+4];
	mul.wide.s32 	%rd156, %r302, 4;
	add.s64 	%rd157, %rd8, %rd156;
	ld.local.f32 	%f264, [%rd157];
$L__BB1_70:
	setp.eq.f32 	%p86, %f264, 0f00000000;
	@%p86 bra 	$L__BB1_72;
	add.s32 	%r222, %r302, %r90;
	mad.lo.s32 	%r223, %r222, %r130, %r300;
	ld.local.u32 	%r224, [%rd28];
	mul.lo.s32 	%r225, %r224, %r130;
	cvt.s64.s32 	%rd158, %r225;
	cvt.u64.u32 	%rd159, %r300;
	add.s64 	%rd160, %rd158, %rd159;
	add.s64 	%rd161, %rd160, %rd11;
	shl.b64 	%rd162, %rd161, 2;
	add.s64 	%rd163, %rd1, %rd162;
	add.s32 	%r226, %r223, 2;
	cvt.s64.s32 	%rd164, %r226;
	add.s64 	%rd165, %rd164, %rd12;
	shl.b64 	%rd166, %rd165, 2;
	add.s64 	%rd167, %rd2, %rd166;
	ld.global.f32 	%f237, [%rd167];
	ld.local.f32 	%f238, [%rd29];
	mul.f32 	%f239, %f237, %f238;
	div.rn.f32 	%f240, %f239, %f264;
	atom.global.add.f32 	%f241, [%rd163+8], %f240;
	ld.local.u32 	%r302, [%rd28+4];
	mul.wide.s32 	%rd168, %r302, 4;
	add.s64 	%rd169, %rd8, %rd168;
	ld.local.f32 	%f264, [%rd169];
$L__BB1_72:
	setp.eq.f32 	%p87, %f264, 0f00000000;
	@%p87 bra 	$L__BB1_74;
	add.s32 	%r227, %r302, %r90;
	mad.lo.s32 	%r228, %r227, %r130, %r300;
	ld.local.u32 	%r229, [%rd28];
	mul.lo.s32 	%r230, %r229, %r130;
	cvt.s64.s32 	%rd170, %r230;
	cvt.u64.u32 	%rd171, %r300;
	add.s64 	%rd172, %rd170, %rd171;
	add.s64 	%rd173, %rd172, %rd11;
	shl.b64 	%rd174, %rd173, 2;
	add.s64 	%rd175, %rd1, %rd174;
	add.s32 	%r231, %r228, 3;
	cvt.s64.s32 	%rd176, %r231;
	add.s64 	%rd177, %rd176, %rd12;
	shl.b64 	%rd178, %rd177, 2;
	add.s64 	%rd179, %rd2, %rd178;
	ld.global.f32 	%f242, [%rd179];
	ld.local.f32 	%f243, [%rd29];
	mul.f32 	%f244, %f242, %f243;
	div.rn.f32 	%f245, %f244, %f264;
	atom.global.add.f32 	%f246, [%rd175+12], %f245;
$L__BB1_74:
	add.s32 	%r300, %r300, 4;
	setp.ne.s32 	%p88, %r300, %r24;
	mov.u32 	%r306, %r24;
	@%p88 bra 	$L__BB1_66;
$L__BB1_75:
	setp.eq.s32 	%p89, %r23, 0;
	@%p89 bra 	$L__BB1_85;
	setp.eq.s32 	%p90, %r23, 1;
	@%p90 bra 	$L__BB1_82;
	ld.local.u32 	%r305, [%rd28+4];
	mul.wide.s32 	%rd180, %r305, 4;
	add.s64 	%rd181, %rd8, %rd180;
	ld.local.f32 	%f266, [%rd181];
	setp.eq.f32 	%p91, %f266, 0f00000000;
	@%p91 bra 	$L__BB1_79;
	ld.local.u32 	%r232, [%rd28];
	mad.lo.s32 	%r233, %r232, %r130, %r306;
	cvt.s64.s32 	%rd182, %r233;
	add.s64 	%rd183, %rd11, %rd182;
	shl.b64 	%rd184, %rd183, 2;
	add.s64 	%rd185, %rd1, %rd184;
	add.s32 	%r234, %r305, %r90;
	mad.lo.s32 	%r235, %r234, %r130, %r306;
	cvt.s64.s32 	%rd186, %r235;
	add.s64 	%rd187, %rd186, %rd12;
	shl.b64 	%rd188, %rd187, 2;
	add.s64 	%rd189, %rd2, %rd188;
	ld.global.f32 	%f247, [%rd189];
	ld.local.f32 	%f248, [%rd29];
	mul.f32 	%f249, %f247, %f248;
	div.rn.f32 	%f250, %f249, %f266;
	atom.global.add.f32 	%f251, [%rd185], %f250;
	ld.local.u32 	%r305, [%rd28+4];
	mul.wide.s32 	%rd190, %r305, 4;
	add.s64 	%rd191, %rd8, %rd190;
	ld.local.f32 	%f266, [%rd191];
$L__BB1_79:
	setp.eq.f32 	%p92, %f266, 0f00000000;
	@%p92 bra 	$L__BB1_81;
	add.s32 	%r236, %r305, %r90;
	mad.lo.s32 	%r237, %r236, %r130, %r306;
	ld.local.u32 	%r238, [%rd28];
	mul.lo.s32 	%r239, %r238, %r130;
	cvt.s64.s32 	%rd192, %r239;
	cvt.u64.u32 	%rd193, %r306;
	add.s64 	%rd194, %rd192, %rd193;
	add.s64 	%rd195, %rd194, %rd11;
	shl.b64 	%rd196, %rd195, 2;
	add.s64 	%rd197, %rd1, %rd196;
	add.s32 	%r240, %r237, 1;
	cvt.s64.s32 	%rd198, %r240;
	add.s64 	%rd199, %rd198, %rd12;
	shl.b64 	%rd200, %rd199, 2;
	add.s64 	%rd201, %rd2, %rd200;
	ld.global.f32 	%f252, [%rd201];
	ld.local.f32 	%f253, [%rd29];
	mul.f32 	%f254, %f252, %f253;
	div.rn.f32 	%f255, %f254, %f266;
	atom.global.add.f32 	%f256, [%rd197+4], %f255;
$L__BB1_81:
	add.s32 	%r306, %r306, 2;
$L__BB1_82:
	setp.eq.s32 	%p93, %r25, 0;
	@%p93 bra 	$L__BB1_85;
	ld.local.u32 	%r108, [%rd28+4];
	mul.wide.s32 	%rd202, %r108, 4;
	add.s64 	%rd203, %rd8, %rd202;
	ld.local.f32 	%f44, [%rd203];
	setp.eq.f32 	%p94, %f44, 0f00000000;
	@%p94 bra 	$L__BB1_85;
	ld.local.u32 	%r241, [%rd28];
	mad.lo.s32 	%r242, %r241, %r130, %r306;
	cvt.s64.s32 	%rd204, %r242;
	add.s64 	%rd205, %rd11, %rd204;
	shl.b64 	%rd206, %rd205, 2;
	add.s64 	%rd207, %rd1, %rd206;
	add.s32 	%r243, %r108, %r90;
	mad.lo.s32 	%r244, %r243, %r130, %r306;
	cvt.s64.s32 	%rd208, %r244;
	add.s64 	%rd209, %rd208, %rd12;
	shl.b64 	%rd210, %rd209, 2;
	add.s64 	%rd211, %rd2, %rd210;
	ld.global.f32 	%f257, [%rd211];
	ld.local.f32 	%f258, [%rd29];
	mul.f32 	%f259, %f257, %f258;
	div.rn.f32 	%f260, %f259, %f44;
	atom.global.add.f32 	%f261, [%rd207], %f260;
$L__BB1_85:
	add.s32 	%r299, %r299, 1;
	setp.eq.s32 	%p95, %r299, %r273;
	@%p95 bra 	$L__BB1_86;
	bra.uni 	$L__BB1_64;
$L__BB1_86:
	ld.param.u32 	%r251, [_Z39query_and_interpolation_sphere_grad_gpuiiiiiPKfS0_S0_S0_S0_S0_Pf_param_2];
	add.s32 	%r309, %r309, %r6;
	setp.lt.s32 	%p96, %r309, %r251;
	@%p96 bra 	$L__BB1_17;
	bra.uni 	$L__BB1_102;
$L__BB1_87:
	setp.lt.s32 	%p19, %r130, 1;
	@%p19 bra 	$L__BB1_95;
	ld.param.u32 	%r248, [_Z39query_and_interpolation_sphere_grad_gpuiiiiiPKfS0_S0_S0_S0_S0_Pf_param_2];
	add.s32 	%r170, %r309, %r6;
	max.s32 	%r171, %r248, %r170;
	setp.lt.s32 	%p25, %r170, %r248;
	selp.u32 	%r172, 1, 0, %p25;
	add.s32 	%r173, %r170, %r172;
	sub.s32 	%r174, %r171, %r173;
	div.u32 	%r175, %r174, %r6;
	add.s32 	%r110, %r175, %r172;
	and.b32  	%r176, %r110, 3;
	setp.eq.s32 	%p26, %r176, 3;
	@%p26 bra 	$L__BB1_92;
	add.s32 	%r178, %r110, 1;
	and.b32  	%r111, %r178, 3;
	mov.b32 	%r308, 0;
$L__BB1_90:
	.pragma "nounroll";
	add.s32 	%r309, %r309, %r6;
	add.s32 	%r308, %r308, 1;
	setp.ne.s32 	%p27, %r308, %r111;
	@%p27 bra 	$L__BB1_90;
	mov.b32 	%r179, 0;
	st.local.u32 	[%rd8], %r179;
	st.local.u32 	[%rd8+4], %r179;
	st.local.u32 	[%rd8+8], %r179;
	st.local.u32 	[%rd8+12], %r179;
	st.local.u32 	[%rd8+16], %r179;
	st.local.u32 	[%rd8+20], %r179;
	st.local.u32 	[%rd8+24], %r179;
	st.local.u32 	[%rd8+28], %r179;
	st.local.u32 	[%rd8+32], %r179;
	st.local.u32 	[%rd8+36], %r179;
	st.local.u32 	[%rd8+40], %r179;
	st.local.u32 	[%rd8+44], %r179;
	st.local.u32 	[%rd8+48], %r179;
	st.local.u32 	[%rd8+52], %r179;
	st.local.u32 	[%rd8+56], %r179;
	st.local.u32 	[%rd8+60], %r179;
	st.local.u32 	[%rd8+64], %r179;
	st.local.u32 	[%rd8+68], %r179;
	st.local.u32 	[%rd8+72], %r179;
	st.local.u32 	[%rd8+76], %r179;
	st.local.u32 	[%rd8+80], %r179;
	st.local.u32 	[%rd8+84], %r179;
	st.local.u32 	[%rd8+88], %r179;
	st.local.u32 	[%rd8+92], %r179;
	st.local.u32 	[%rd8+96], %r179;
	st.local.u32 	[%rd8+100], %r179;
	st.local.u32 	[%rd8+104], %r179;
	st.local.u32 	[%rd8+108], %r179;
	st.local.u32 	[%rd8+112], %r179;
	st.local.u32 	[%rd8+116], %r179;
	st.local.u32 	[%rd8+120], %r179;
	st.local.u32 	[%rd8+124], %r179;
	st.local.u32 	[%rd8+128], %r179;
	st.local.u32 	[%rd8+132], %r179;
	st.local.u32 	[%rd8+136], %r179;
	st.local.u32 	[%rd8+140], %r179;
	st.local.u32 	[%rd8+144], %r179;
	st.local.u32 	[%rd8+148], %r179;
	st.local.u32 	[%rd8+152], %r179;
	st.local.u32 	[%rd8+156], %r179;
	st.local.u32 	[%rd8+160], %r179;
	st.local.u32 	[%rd8+164], %r179;
	st.local.u32 	[%rd8+168], %r179;
	st.local.u32 	[%rd8+172], %r179;
	st.local.u32 	[%rd8+176], %r179;
	st.local.u32 	[%rd8+180], %r179;
	st.local.u32 	[%rd8+184], %r179;
	st.local.u32 	[%rd8+188], %r179;
	st.local.u32 	[%rd8+192], %r179;
	st.local.u32 	[%rd8+196], %r179;
	st.local.u32 	[%rd8+200], %r179;
	st.local.u32 	[%rd8+204], %r179;
	st.local.u32 	[%rd8+208], %r179;
	st.local.u32 	[%rd8+212], %r179;
	st.local.u32 	[%rd8+216], %r179;
	st.local.u32 	[%rd8+220], %r179;
	st.local.u32 	[%rd8+224], %r179;
	st.local.u32 	[%rd8+228], %r179;
	st.local.u32 	[%rd8+232], %r179;
	st.local.u32 	[%rd8+236], %r179;
	st.local.u32 	[%rd8+240], %r179;
	st.local.u32 	[%rd8+244], %r179;
	st.local.u32 	[%rd8+248], %r179;
	st.local.u32 	[%rd8+252], %r179;
	st.local.u32 	[%rd8+256], %r179;
	st.local.u32 	[%rd8+260], %r179;
	st.local.u32 	[%rd8+264], %r179;
	st.local.u32 	[%rd8+268], %r179;
	st.local.u32 	[%rd8+272], %r179;
	st.local.u32 	[%rd8+276], %r179;
	st.local.u32 	[%rd8+280], %r179;
	st.local.u32 	[%rd8+284], %r179;
	st.local.u32 	[%rd8+288], %r179;
	st.local.u32 	[%rd8+292], %r179;
	st.local.u32 	[%rd8+296], %r179;
	st.local.u32 	[%rd8+300], %r179;
	st.local.u32 	[%rd8+304], %r179;
	st.local.u32 	[%rd8+308], %r179;
	st.local.u32 	[%rd8+312], %r179;
	st.local.u32 	[%rd8+316], %r179;
	st.local.u32 	[%rd8+320], %r179;
	st.local.u32 	[%rd8+324], %r179;
	st.local.u32 	[%rd8+328], %r179;
	st.local.u32 	[%rd8+332], %r179;
	st.local.u32 	[%rd8+336], %r179;
	st.local.u32 	[%rd8+340], %r179;
	st.local.u32 	[%rd8+344], %r179;
	st.local.u32 	[%rd8+348], %r179;
	st.local.u32 	[%rd8+352], %r179;
	st.local.u32 	[%rd8+356], %r179;
	st.local.u32 	[%rd8+360], %r179;
	st.local.u32 	[%rd8+364], %r179;
	st.local.u32 	[%rd8+368], %r179;
	st.local.u32 	[%rd8+372], %r179;
	st.local.u32 	[%rd8+376], %r179;
	st.local.u32 	[%rd8+380], %r179;
	st.local.u32 	[%rd8+384], %r179;
	st.local.u32 	[%rd8+388], %r179;
	st.local.u32 	[%rd8+392], %r179;
	st.local.u32 	[%rd8+396], %r179;
	st.local.u32 	[%rd8+400], %r179;
	st.local.u32 	[%rd8+404], %r179;
	st.local.u32 	[%rd8+408], %r179;
	st.local.u32 	[%rd8+412], %r179;
	st.local.u32 	[%rd8+416], %r179;
	st.local.u32 	[%rd8+420], %r179;
	st.local.u32 	[%rd8+424], %r179;
	st.local.u32 	[%rd8+428], %r179;
	st.local.u32 	[%rd8+432], %r179;
	st.local.u32 	[%rd8+436], %r179;
	st.local.u32 	[%rd8+440], %r179;
	st.local.u32 	[%rd8+444], %r179;
	st.local.u32 	[%rd8+448], %r179;
	st.local.u32 	[%rd8+452], %r179;
	st.local.u32 	[%rd8+456], %r179;
	st.local.u32 	[%rd8+460], %r179;
	st.local.u32 	[%rd8+464], %r179;
	st.local.u32 	[%rd8+468], %r179;
	st.local.u32 	[%rd8+472], %r179;
	st.local.u32 	[%rd8+476], %r179;
	st.local.u32 	[%rd8+480], %r179;
	st.local.u32 	[%rd8+484], %r179;
	st.local.u32 	[%rd8+488], %r179;
	st.local.u32 	[%rd8+492], %r179;
	st.local.u32 	[%rd8+496], %r179;
	st.local.u32 	[%rd8+500], %r179;
	st.local.u32 	[%rd8+504], %r179;
	st.local.u32 	[%rd8+508], %r179;
	st.local.u32 	[%rd8+512], %r179;
	st.local.u32 	[%rd8+516], %r179;
	st.local.u32 	[%rd8+520], %r179;
	st.local.u32 	[%rd8+524], %r179;
	st.local.u32 	[%rd8+528], %r179;
	st.local.u32 	[%rd8+532], %r179;
	st.local.u32 	[%rd8+536], %r179;
	st.local.u32 	[%rd8+540], %r179;
	st.local.u32 	[%rd8+544], %r179;
	st.local.u32 	[%rd8+548], %r179;
	st.local.u32 	[%rd8+552], %r179;
	st.local.u32 	[%rd8+556], %r179;
	st.local.u32 	[%rd8+560], %r179;
	st.local.u32 	[%rd8+564], %r179;
	st.local.u32 	[%rd8+568], %r179;
	st.local.u32 	[%rd8+572], %r179;
	st.local.u32 	[%rd8+576], %r179;
	st.local.u32 	[%rd8+580], %r179;
	st.local.u32 	[%rd8+584], %r179;
	st.local.u32 	[%rd8+588], %r179;
	st.local.u32 	[%rd8+592], %r179;
	st.local.u32 	[%rd8+596], %r179;
	st.local.u32 	[%rd8+600], %r179;
	st.local.u32 	[%rd8+604], %r179;
	st.local.u32 	[%rd8+608], %r179;
	st.local.u32 	[%rd8+612], %r179;
	st.local.u32 	[%rd8+616], %r179;
	st.local.u32 	[%rd8+620], %r179;
	st.local.u32 	[%rd8+624], %r179;
	st.local.u32 	[%rd8+628], %r179;
	st.local.u32 	[%rd8+632], %r179;
	st.local.u32 	[%rd8+636], %r179;
	st.local.u32 	[%rd8+640], %r179;
	st.local.u32 	[%rd8+644], %r179;
	st.local.u32 	[%rd8+648], %r179;
	st.local.u32 	[%rd8+652], %r179;
	st.local.u32 	[%rd8+656], %r179;
	st.local.u32 	[%rd8+660], %r179;
	st.local.u32 	[%rd8+664], %r179;
	st.local.u32 	[%rd8+668], %r179;
	st.local.u32 	[%rd8+672], %r179;
	st.local.u32 	[%rd8+676], %r179;
	st.local.u32 	[%rd8+680], %r179;
	st.local.u32 	[%rd8+684], %r179;
	st.local.u32 	[%rd8+688], %r179;
	st.local.u32 	[%rd8+692], %r179;
	st.local.u32 	[%rd8+696], %r179;
$L__BB1_92:
	setp.lt.u32 	%p28, %r110, 3;
	@%p28 bra 	$L__BB1_102;
	shl.b32 	%r182, %r6, 2;
$L__BB1_94:
	ld.param.u32 	%r249, [_Z39query_and_interpolation_sphere_grad_gpuiiiiiPKfS0_S0_S0_S0_S0_Pf_param_2];
	mov.b32 	%r180, 0;
	st.local.u32 	[%rd8], %r180;
	st.local.u32 	[%rd8+4], %r180;
	st.local.u32 	[%rd8+8], %r180;
	st.local.u32 	[%rd8+12], %r180;
	st.local.u32 	[%rd8+16], %r180;
	st.local.u32 	[%rd8+20], %r180;
	st.local.u32 	[%rd8+24], %r180;
	st.local.u32 	[%rd8+28], %r180;
	st.local.u32 	[%rd8+32], %r180;
	st.local.u32 	[%rd8+36], %r180;
	st.local.u32 	[%rd8+40], %r180;
	st.local.u32 	[%rd8+44], %r180;
	st.local.u32 	[%rd8+48], %r180;
	st.local.u32 	[%rd8+52], %r180;
	st.local.u32 	[%rd8+56], %r180;
	st.local.u32 	[%rd8+60], %r180;
	st.local.u32 	[%rd8+64], %r180;
	st.local.u32 	[%rd8+68], %r180;
	st.local.u32 	[%rd8+72], %r180;
	st.local.u32 	[%rd8+76], %r180;
	st.local.u32 	[%rd8+80], %r180;
	st.local.u32 	[%rd8+84], %r180;
	st.local.u32 	[%rd8+88], %r180;
	st.local.u32 	[%rd8+92], %r180;
	st.local.u32 	[%rd8+96], %r180;
	st.local.u32 	[%rd8+100], %r180;
	st.local.u32 	[%rd8+104], %r180;
	st.local.u32 	[%rd8+108], %r180;
	st.local.u32 	[%rd8+112], %r180;
	st.local.u32 	[%rd8+116], %r180;
	st.local.u32 	[%rd8+120], %r180;
	st.local.u32 	[%rd8+124], %r180;
	st.local.u32 	[%rd8+128], %r180;
	st.local.u32 	[%rd8+132], %r180;
	st.local.u32 	[%rd8+136], %r180;
	st.local.u32 	[%rd8+140], %r180;
	st.local.u32 	[%rd8+144], %r180;
	st.local.u32 	[%rd8+148], %r180;
	st.local.u32 	[%rd8+152], %r180;
	st.local.u32 	[%rd8+156], %r180;
	st.local.u32 	[%rd8+160], %r180;
	st.local.u32 	[%rd8+164], %r180;
	st.local.u32 	[%rd8+168], %r180;
	st.local.u32 	[%rd8+172], %r180;
	st.local.u32 	[%rd8+176], %r180;
	st.local.u32 	[%rd8+180], %r180;
	st.local.u32 	[%rd8+184], %r180;
	st.local.u32 	[%rd8+188], %r180;
	st.local.u32 	[%rd8+192], %r180;
	st.local.u32 	[%rd8+196], %r180;
	st.local.u32 	[%rd8+200], %r180;
	st.local.u32 	[%rd8+204], %r180;
	st.local.u32 	[%rd8+208], %r180;
	st.local.u32 	[%rd8+212], %r180;
	st.local.u32 	[%rd8+216], %r180;
	st.local.u32 	[%rd8+220], %r180;
	st.local.u32 	[%rd8+224], %r180;
	st.local.u32 	[%rd8+228], %r180;
	st.local.u32 	[%rd8+232], %r180;
	st.local.u32 	[%rd8+236], %r180;
	st.local.u32 	[%rd8+240], %r180;
	st.local.u32 	[%rd8+244], %r180;
	st.local.u32 	[%rd8+248], %r180;
	st.local.u32 	[%rd8+252], %r180;
	st.local.u32 	[%rd8+256], %r180;
	st.local.u32 	[%rd8+260], %r180;
	st.local.u32 	[%rd8+264], %r180;
	st.local.u32 	[%rd8+268], %r180;
	st.local.u32 	[%rd8+272], %r180;
	st.local.u32 	[%rd8+276], %r180;
	st.local.u32 	[%rd8+280], %r180;
	st.local.u32 	[%rd8+284], %r180;
	st.local.u32 	[%rd8+288], %r180;
	st.local.u32 	[%rd8+292], %r180;
	st.local.u32 	[%rd8+296], %r180;
	st.local.u32 	[%rd8+300], %r180;
	st.local.u32 	[%rd8+304], %r180;
	st.local.u32 	[%rd8+308], %r180;
	st.local.u32 	[%rd8+312], %r180;
	st.local.u32 	[%rd8+316], %r180;
	st.local.u32 	[%rd8+320], %r180;
	st.local.u32 	[%rd8+324], %r180;
	st.local.u32 	[%rd8+328], %r180;
	st.local.u32 	[%rd8+332], %r180;
	st.local.u32 	[%rd8+336], %r180;
	st.local.u32 	[%rd8+340], %r180;
	st.local.u32 	[%rd8+344], %r180;
	st.local.u32 	[%rd8+348], %r180;
	st.local.u32 	[%rd8+352], %r180;
	st.local.u32 	[%rd8+356], %r180;
	st.local.u32 	[%rd8+360], %r180;
	st.local.u32 	[%rd8+364], %r180;
	st.local.u32 	[%rd8+368], %r180;
	st.local.u32 	[%rd8+372], %r180;
	st.local.u32 	[%rd8+376], %r180;
	st.local.u32 	[%rd8+380], %r180;
	st.local.u32 	[%rd8+384], %r180;
	st.local.u32 	[%rd8+388], %r180;
	st.local.u32 	[%rd8+392], %r180;
	st.local.u32 	[%rd8+396], %r180;
	st.local.u32 	[%rd8+400], %r180;
	st.local.u32 	[%rd8+404], %r180;
	st.local.u32 	[%rd8+408], %r180;
	st.local.u32 	[%rd8+412], %r180;
	st.local.u32 	[%rd8+416], %r180;
	st.local.u32 	[%rd8+420], %r180;
	st.local.u32 	[%rd8+424], %r180;
	st.local.u32 	[%rd8+428], %r180;
	st.local.u32 	[%rd8+432], %r180;
	st.local.u32 	[%rd8+436], %r180;
	st.local.u32 	[%rd8+440], %r180;
	st.local.u32 	[%rd8+444], %r180;
	st.local.u32 	[%rd8+448], %r180;
	st.local.u32 	[%rd8+452], %r180;
	st.local.u32 	[%rd8+456], %r180;
	st.local.u32 	[%rd8+460], %r180;
	st.local.u32 	[%rd8+464], %r180;
	st.local.u32 	[%rd8+468], %r180;
	st.local.u32 	[%rd8+472], %r180;
	st.local.u32 	[%rd8+476], %r180;
	st.local.u32 	[%rd8+480], %r180;
	st.local.u32 	[%rd8+484], %r180;
	st.local.u32 	[%rd8+488], %r180;
	st.local.u32 	[%rd8+492], %r180;
	st.local.u32 	[%rd8+496], %r180;
	st.local.u32 	[%rd8+500], %r180;
	st.local.u32 	[%rd8+504], %r180;
	st.local.u32 	[%rd8+508], %r180;
	st.local.u32 	[%rd8+512], %r180;
	st.local.u32 	[%rd8+516], %r180;
	st.local.u32 	[%rd8+520], %r180;
	st.local.u32 	[%rd8+524], %r180;
	st.local.u32 	[%rd8+528], %r180;
	st.local.u32 	[%rd8+532], %r180;
	st.local.u32 	[%rd8+536], %r180;
	st.local.u32 	[%rd8+540], %r180;
	st.local.u32 	[%rd8+544], %r180;
	st.local.u32 	[%rd8+548], %r180;
	st.local.u32 	[%rd8+552], %r180;
	st.local.u32 	[%rd8+556], %r180;
	st.local.u32 	[%rd8+560], %r180;
	st.local.u32 	[%rd8+564], %r180;
	st.local.u32 	[%rd8+568], %r180;
	st.local.u32 	[%rd8+572], %r180;
	st.local.u32 	[%rd8+576], %r180;
	st.local.u32 	[%rd8+580], %r180;
	st.local.u32 	[%rd8+584], %r180;
	st.local.u32 	[%rd8+588], %r180;
	st.local.u32 	[%rd8+592], %r180;
	st.local.u32 	[%rd8+596], %r180;
	st.local.u32 	[%rd8+600], %r180;
	st.local.u32 	[%rd8+604], %r180;
	st.local.u32 	[%rd8+608], %r180;
	st.local.u32 	[%rd8+612], %r180;
	st.local.u32 	[%rd8+616], %r180;
	st.local.u32 	[%rd8+620], %r180;
	st.local.u32 	[%rd8+624], %r180;
	st.local.u32 	[%rd8+628], %r180;
	st.local.u32 	[%rd8+632], %r180;
	st.local.u32 	[%rd8+636], %r180;
	st.local.u32 	[%rd8+640], %r180;
	st.local.u32 	[%rd8+644], %r180;
	st.local.u32 	[%rd8+648], %r180;
	st.local.u32 	[%rd8+652], %r180;
	st.local.u32 	[%rd8+656], %r180;
	st.local.u32 	[%rd8+660], %r180;
	st.local.u32 	[%rd8+664], %r180;
	st.local.u32 	[%rd8+668], %r180;
	st.local.u32 	[%rd8+672], %r180;
	st.local.u32 	[%rd8+676], %r180;
	st.local.u32 	[%rd8+680], %r180;
	st.local.u32 	[%rd8+684], %r180;
	st.local.u32 	[%rd8+688], %r180;
	st.local.u32 	[%rd8+692], %r180;
	st.local.u32 	[%rd8+696], %r180;
	st.local.u32 	[%rd8], %r180;
	st.local.u32 	[%rd8+4], %r180;
	st.local.u32 	[%rd8+8], %r180;
	st.local.u32 	[%rd8+12], %r180;
	st.local.u32 	[%rd8+16], %r180;
	st.local.u32 	[%rd8+20], %r180;
	st.local.u32 	[%rd8+24], %r180;
	st.local.u32 	[%rd8+28], %r180;
	st.local.u32 	[%rd8+32], %r180;
	st.local.u32 	[%rd8+36], %r180;
	st.local.u32 	[%rd8+40], %r180;
	st.local.u32 	[%rd8+44], %r180;
	st.local.u32 	[%rd8+48], %r180;
	st.local.u32 	[%rd8+52], %r180;
	st.local.u32 	[%rd8+56], %r180;
	st.local.u32 	[%rd8+60], %r180;
	st.local.u32 	[%rd8+64], %r180;
	st.local.u32 	[%rd8+68], %r180;
	st.local.u32 	[%rd8+72], %r180;
	st.local.u32 	[%rd8+76], %r180;
	st.local.u32 	[%rd8+80], %r180;
	st.local.u32 	[%rd8+84], %r180;
	st.local.u32 	[%rd8+88], %r180;
	st.local.u32 	[%rd8+92], %r180;
	st.local.u32 	[%rd8+96], %r180;
	st.local.u32 	[%rd8+100], %r180;
	st.local.u32 	[%rd8+104], %r180;
	st.local.u32 	[%rd8+108], %r180;
	st.local.u32 	[%rd8+112], %r180;
	st.local.u32 	[%rd8+116], %r180;
	st.local.u32 	[%rd8+120], %r180;
	st.local.u32 	[%rd8+124], %r180;
	st.local.u32 	[%rd8+128], %r180;
	st.local.u32 	[%rd8+132], %r180;
	st.local.u32 	[%rd8+136], %r180;
	st.local.u32 	[%rd8+140], %r180;
	st.local.u32 	[%rd8+144], %r180;
	st.local.u32 	[%rd8+148], %r180;
	st.local.u32 	[%rd8+152], %r180;
	st.local.u32 	[%rd8+156], %r180;
	st.local.u32 	[%rd8+160], %r180;
	st.local.u32 	[%rd8+164], %r180;
	st.local.u32 	[%rd8+168], %r180;
	st.local.u32 	[%rd8+172], %r180;
	st.local.u32 	[%rd8+176], %r180;
	st.local.u32 	[%rd8+180], %r180;
	st.local.u32 	[%rd8+184], %r180;
	st.local.u32 	[%rd8+188], %r180;
	st.local.u32 	[%rd8+192], %r180;
	st.local.u32 	[%rd8+196], %r180;
	st.local.u32 	[%rd8+200], %r180;
	st.local.u32 	[%rd8+204], %r180;
	st.local.u32 	[%rd8+208], %r180;
	st.local.u32 	[%rd8+212], %r180;
	st.local.u32 	[%rd8+216], %r180;
	st.local.u32 	[%rd8+220], %r180;
	st.local.u32 	[%rd8+224], %r180;
	st.local.u32 	[%rd8+228], %r180;
	st.local.u32 	[%rd8+232], %r180;
	st.local.u32 	[%rd8+236], %r180;
	st.local.u32 	[%rd8+240], %r180;
	st.local.u32 	[%rd8+244], %r180;
	st.local.u32 	[%rd8+248], %r180;
	st.local.u32 	[%rd8+252], %r180;
	st.local.u32 	[%rd8+256], %r180;
	st.local.u32 	[%rd8+260], %r180;
	st.local.u32 	[%rd8+264], %r180;
	st.local.u32 	[%rd8+268], %r180;
	st.local.u32 	[%rd8+272], %r180;
	st.local.u32 	[%rd8+276], %r180;
	st.local.u32 	[%rd8+280], %r180;
	st.local.u32 	[%rd8+284], %r180;
	st.local.u32 	[%rd8+288], %r180;
	st.local.u32 	[%rd8+292], %r180;
	st.local.u32 	[%rd8+296], %r180;
	st.local.u32 	[%rd8+300], %r180;
	st.local.u32 	[%rd8+304], %r180;
	st.local.u32 	[%rd8+308], %r180;
	st.local.u32 	[%rd8+312], %r180;
	st.local.u32 	[%rd8+316], %r180;
	st.local.u32 	[%rd8+320], %r180;
	st.local.u32 	[%rd8+324], %r180;
	st.local.u32 	[%rd8+328], %r180;
	st.local.u32 	[%rd8+332], %r180;
	st.local.u32 	[%rd8+336], %r180;
	st.local.u32 	[%rd8+340], %r180;
	st.local.u32 	[%rd8+344], %r180;
	st.local.u32 	[%rd8+348], %r180;
	st.local.u32 	[%rd8+352], %r180;
	st.local.u32 	[%rd8+356], %r180;
	st.local.u32 	[%rd8+360], %r180;
	st.local.u32 	[%rd8+364], %r180;
	st.local.u32 	[%rd8+368], %r180;
	st.local.u32 	[%rd8+372], %r180;
	st.local.u32 	[%rd8+376], %r180;
	st.local.u32 	[%rd8+380], %r180;
	st.local.u32 	[%rd8+384], %r180;
	st.local.u32 	[%rd8+388], %r180;
	st.local.u32 	[%rd8+392], %r180;
	st.local.u32 	[%rd8+396], %r180;
	st.local.u32 	[%rd8+400], %r180;
	st.local.u32 	[%rd8+404], %r180;
	st.local.u32 	[%rd8+408], %r180;
	st.local.u32 	[%rd8+412], %r180;
	st.local.u32 	[%rd8+416], %r180;
	st.local.u32 	[%rd8+420], %r180;
	st.local.u32 	[%rd8+424], %r180;
	st.local.u32 	[%rd8+428], %r180;
	st.local.u32 	[%rd8+432], %r180;
	st.local.u32 	[%rd8+436], %r180;
	st.local.u32 	[%rd8+440], %r180;
	st.local.u32 	[%rd8+444], %r180;
	st.local.u32 	[%rd8+448], %r180;
	st.local.u32 	[%rd8+452], %r180;
	st.local.u32 	[%rd8+456], %r180;
	st.local.u32 	[%rd8+460], %r180;
	st.local.u32 	[%rd8+464], %r180;
	st.local.u32 	[%rd8+468], %r180;
	st.local.u32 	[%rd8+472], %r180;
	st.local.u32 	[%rd8+476], %r180;
	st.local.u32 	[%rd8+480], %r180;
	st.local.u32 	[%rd8+484], %r180;
	st.local.u32 	[%rd8+488], %r180;
	st.local.u32 	[%rd8+492], %r180;
	st.local.u32 	[%rd8+496], %r180;
	st.local.u32 	[%rd8+500], %r180;
	st.local.u32 	[%rd8+504], %r180;
	st.local.u32 	[%rd8+508], %r180;
	st.local.u32 	[%rd8+512], %r180;
	st.local.u32 	[%rd8+516], %r180;
	st.local.u32 	[%rd8+520], %r180;
	st.local.u32 	[%rd8+524], %r180;
	st.local.u32 	[%rd8+528], %r180;
	st.local.u32 	[%rd8+532], %r180;
	st.local.u32 	[%rd8+536], %r180;
	st.local.u32 	[%rd8+540], %r180;
	st.local.u32 	[%rd8+544], %r180;
	st.local.u32 	[%rd8+548], %r180;
	st.local.u32 	[%rd8+552], %r180;
	st.local.u32 	[%rd8+556], %r180;
	st.local.u32 	[%rd8+560], %r180;
	st.local.u32 	[%rd8+564], %r180;
	st.local.u32 	[%rd8+568], %r180;
	st.local.u32 	[%rd8+572], %r180;
	st.local.u32 	[%rd8+576], %r180;
	st.local.u32 	[%rd8+580], %r180;
	st.local.u32 	[%rd8+584], %r180;
	st.local.u32 	[%rd8+588], %r180;
	st.local.u32 	[%rd8+592], %r180;
	st.local.u32 	[%rd8+596], %r180;
	st.local.u32 	[%rd8+600], %r180;
	st.local.u32 	[%rd8+604], %r180;
	st.local.u32 	[%rd8+608], %r180;
	st.local.u32 	[%rd8+612], %r180;
	st.local.u32 	[%rd8+616], %r180;
	st.local.u32 	[%rd8+620], %r180;
	st.local.u32 	[%rd8], %r180;
	st.local.u32 	[%rd8+4], %r180;
	st.local.u32 	[%rd8+8], %r180;
	st.local.u32 	[%rd8+12], %r180;
	st.local.u32 	[%rd8+16], %r180;
	st.local.u32 	[%rd8+20], %r180;
	st.local.u32 	[%rd8+24], %r180;
	st.local.u32 	[%rd8+28], %r180;
	st.local.u32 	[%rd8+32], %r180;
	st.local.u32 	[%rd8+36], %r180;
	st.local.u32 	[%rd8+40], %r180;
	st.local.u32 	[%rd8+44], %r180;
	st.local.u32 	[%rd8+48], %r180;
	st.local.u32 	[%rd8+52], %r180;
	st.local.u32 	[%rd8+56], %r180;
	st.local.u32 	[%rd8+60], %r180;
	st.local.u32 	[%rd8+64], %r180;
	st.local.u32 	[%rd8+68], %r180;
	st.local.u32 	[%rd8+72], %r180;
	st.local.u32 	[%rd8+76], %r180;
	st.local.u32 	[%rd8+80], %r180;
	st.local.u32 	[%rd8+84], %r180;
	st.local.u32 	[%rd8+88], %r180;
	st.local.u32 	[%rd8+92], %r180;
	st.local.u32 	[%rd8+96], %r180;
	st.local.u32 	[%rd8+100], %r180;
	st.local.u32 	[%rd8+104], %r180;
	st.local.u32 	[%rd8+108], %r180;
	st.local.u32 	[%rd8+112], %r180;
	st.local.u32 	[%rd8+116], %r180;
	st.local.u32 	[%rd8+120], %r180;
	st.local.u32 	[%rd8+124], %r180;
	st.local.u32 	[%rd8+128], %r180;
	st.local.u32 	[%rd8+132], %r180;
	st.local.u32 	[%rd8+136], %r180;
	st.local.u32 	[%rd8+140], %r180;
	st.local.u32 	[%rd8+144], %r180;
	st.local.u32 	[%rd8+148], %r180;
	st.local.u32 	[%rd8+152], %r180;
	st.local.u32 	[%rd8+156], %r180;
	st.local.u32 	[%rd8+160], %r180;
	st.local.u32 	[%rd8+164], %r180;
	st.local.u32 	[%rd8+168], %r180;
	st.local.u32 	[%rd8+172], %r180;
	st.local.u32 	[%rd8+176], %r180;
	st.local.u32 	[%rd8+180], %r180;
	st.local.u32 	[%rd8+184], %r180;
	st.local.u32 	[%rd8+188], %r180;
	st.local.u32 	[%rd8+192], %r180;
	st.local.u32 	[%rd8+196], %r180;
	st.local.u32 	[%rd8+200], %r180;
	st.local.u32 	[%rd8+204], %r180;
	st.local.u32 	[%rd8+208], %r180;
	st.local.u32 	[%rd8+212], %r180;
	st.local.u32 	[%rd8+216], %r180;
	st.local.u32 	[%rd8+220], %r180;
	st.local.u32 	[%rd8+224], %r180;
	st.local.u32 	[%rd8+228], %r180;
	st.local.u32 	[%rd8+232], %r180;
	st.local.u32 	[%rd8+236], %r180;
	st.local.u32 	[%rd8+240], %r180;
	st.local.u32 	[%rd8+244], %r180;
	st.local.u32 	[%rd8+248], %r180;
	st.local.u32 	[%rd8+252], %r180;
	st.local.u32 	[%rd8+256], %r180;
	st.local.u32 	[%rd8+260], %r180;
	st.local.u32 	[%rd8+264], %r180;
	st.local.u32 	[%rd8+268], %r180;
	st.local.u32 	[%rd8+272], %r180;
	st.local.u32 	[%rd8+276], %r180;
	st.local.u32 	[%rd8+280], %r180;
	st.local.u32 	[%rd8+284], %r180;
	st.local.u32 	[%rd8+288], %r180;
	st.local.u32 	[%rd8+292], %r180;
	st.local.u32 	[%rd8+296], %r180;
	st.local.u32 	[%rd8+300], %r180;
	st.local.u32 	[%rd8+304], %r180;
	st.local.u32 	[%rd8+308], %r180;
	st.local.u32 	[%rd8+312], %r180;
	st.local.u32 	[%rd8+316], %r180;
	st.local.u32 	[%rd8+320], %r180;
	st.local.u32 	[%rd8+324], %r180;
	st.local.u32 	[%rd8+328], %r180;
	st.local.u32 	[%rd8+332], %r180;
	st.local.u32 	[%rd8+336], %r180;
	st.local.u32 	[%rd8+340], %r180;
	st.local.u32 	[%rd8+344], %r180;
	st.local.u32 	[%rd8+348], %r180;
	st.local.u32 	[%rd8+352], %r180;
	st.local.u32 	[%rd8+356], %r180;
	st.local.u32 	[%rd8+360], %r180;
	st.local.u32 	[%rd8+364], %r180;
	st.local.u32 	[%rd8+368], %r180;
	st.local.u32 	[%rd8+372], %r180;
	st.local.u32 	[%rd8+376], %r180;
	st.local.u32 	[%rd8+380], %r180;
	st.local.u32 	[%rd8+384], %r180;
	st.local.u32 	[%rd8+388], %r180;
	st.local.u32 	[%rd8+392], %r180;
	st.local.u32 	[%rd8+396], %r180;
	st.local.u32 	[%rd8+400], %r180;
	st.local.u32 	[%rd8+404], %r180;
	st.local.u32 	[%rd8+408], %r180;
	st.local.u32 	[%rd8+412], %r180;
	st.local.u32 	[%rd8+416], %r180;
	st.local.u32 	[%rd8+420], %r180;
	st.local.u32 	[%rd8+424], %r180;
	st.local.u32 	[%rd8+428], %r180;
	st.local.u32 	[%rd8+432], %r180;
	st.local.u32 	[%rd8+436], %r180;
	st.local.u32 	[%rd8+440], %r180;
	st.local.u32 	[%rd8+444], %r180;
	st.local.u32 	[%rd8+448], %r180;
	st.local.u32 	[%rd8+452], %r180;
	st.local.u32 	[%rd8+456], %r180;
	st.local.u32 	[%rd8+460], %r180;
	st.local.u32 	[%rd8+464], %r180;
	st.local.u32 	[%rd8+468], %r180;
	st.local.u32 	[%rd8+472], %r180;
	st.local.u32 	[%rd8+476], %r180;
	st.local.u32 	[%rd8+480], %r180;
	st.local.u32 	[%rd8+484], %r180;
	st.local.u32 	[%rd8+488], %r180;
	st.local.u32 	[%rd8+492], %r180;
	st.local.u32 	[%rd8+496], %r180;
	st.local.u32 	[%rd8+500], %r180;
	st.local.u32 	[%rd8+504], %r180;
	st.local.u32 	[%rd8+508], %r180;
	st.local.u32 	[%rd8+512], %r180;
	st.local.u32 	[%rd8+516], %r180;
	st.local.u32 	[%rd8+520], %r180;
	st.local.u32 	[%rd8+524], %r180;
	st.local.u32 	[%rd8+528], %r180;
	st.local.u32 	[%rd8+532], %r180;
	st.local.u32 	[%rd8+536], %r180;
	st.local.u32 	[%rd8+540], %r180;
	st.local.u32 	[%rd8+544], %r180;
	st.local.u32 	[%rd8+548], %r180;
	st.local.u32 	[%rd8+552], %r180;
	st.local.u32 	[%rd8+556], %r180;
	st.local.u32 	[%rd8+560], %r180;
	st.local.u32 	[%rd8+564], %r180;
	st.local.u32 	[%rd8+568], %r180;
	st.local.u32 	[%rd8+572], %r180;
	st.local.u32 	[%rd8+576], %r180;
	st.local.u32 	[%rd8+580], %r180;
	st.local.u32 	[%rd8+584], %r180;
	st.local.u32 	[%rd8+588], %r180;
	st.local.u32 	[%rd8+592], %r180;
	st.local.u32 	[%rd8+596], %r180;
	st.local.u32 	[%rd8+600], %r180;
	st.local.u32 	[%rd8+604], %r180;
	st.local.u32 	[%rd8+608], %r180;
	st.local.u32 	[%rd8+612], %r180;
	st.local.u32 	[%rd8+616], %r180;
	st.local.u32 	[%rd8+620], %r180;
	st.local.u32 	[%rd8], %r180;
	st.local.u32 	[%rd8+4], %r180;
	st.local.u32 	[%rd8+8], %r180;
	st.local.u32 	[%rd8+12], %r180;
	st.local.u32 	[%rd8+16], %r180;
	st.local.u32 	[%rd8+20], %r180;
	st.local.u32 	[%rd8+24], %r180;
	st.local.u32 	[%rd8+28], %r180;
	st.local.u32 	[%rd8+32], %r180;
	st.local.u32 	[%rd8+36], %r180;
	st.local.u32 	[%rd8+40], %r180;
	st.local.u32 	[%rd8+44], %r180;
	st.local.u32 	[%rd8+48], %r180;
	st.local.u32 	[%rd8+52], %r180;
	st.local.u32 	[%rd8+56], %r180;
	st.local.u32 	[%rd8+60], %r180;
	st.local.u32 	[%rd8+64], %r180;
	st.local.u32 	[%rd8+68], %r180;
	st.local.u32 	[%rd8+72], %r180;
	st.local.u32 	[%rd8+76], %r180;
	st.local.u32 	[%rd8+80], %r180;
	st.local.u32 	[%rd8+84], %r180;
	st.local.u32 	[%rd8+88], %r180;
	st.local.u32 	[%rd8+92], %r180;
	st.local.u32 	[%rd8+96], %r180;
	st.local.u32 	[%rd8+100], %r180;
	st.local.u32 	[%rd8+104], %r180;
	st.local.u32 	[%rd8+108], %r180;
	st.local.u32 	[%rd8+112], %r180;
	st.local.u32 	[%rd8+116], %r180;
	st.local.u32 	[%rd8+120], %r180;
	st.local.u32 	[%rd8+124], %r180;
	st.local.u32 	[%rd8+128], %r180;
	st.local.u32 	[%rd8+132], %r180;
	st.local.u32 	[%rd8+136], %r180;
	st.local.u32 	[%rd8+140], %r180;
	st.local.u32 	[%rd8+144], %r180;
	st.local.u32 	[%rd8+148], %r180;
	st.local.u32 	[%rd8+152], %r180;
	st.local.u32 	[%rd8+156], %r180;
	st.local.u32 	[%rd8+160], %r180;
	st.local.u32 	[%rd8+164], %r180;
	st.local.u32 	[%rd8+168], %r180;
	st.local.u32 	[%rd8+172], %r180;
	st.local.u32 	[%rd8+176], %r180;
	st.local.u32 	[%rd8+180], %r180;
	st.local.u32 	[%rd8+184], %r180;
	st.local.u32 	[%rd8+188], %r180;
	st.local.u32 	[%rd8+192], %r180;
	st.local.u32 	[%rd8+196], %r180;
	st.local.u32 	[%rd8+200], %r180;
	st.local.u32 	[%rd8+204], %r180;
	st.local.u32 	[%rd8+208], %r180;
	st.local.u32 	[%rd8+212], %r180;
	st.local.u32 	[%rd8+216], %r180;
	st.local.u32 	[%rd8+220], %r180;
	st.local.u32 	[%rd8+224], %r180;
	st.local.u32 	[%rd8+228], %r180;
	st.local.u32 	[%rd8+232], %r180;
	st.local.u32 	[%rd8+236], %r180;
	st.local.u32 	[%rd8+240], %r180;
	st.local.u32 	[%rd8+244], %r180;
	st.local.u32 	[%rd8+248], %r180;
	st.local.u32 	[%rd8+252], %r180;
	st.local.u32 	[%rd8+256], %r180;
	st.local.u32 	[%rd8+260], %r180;
	st.local.u32 	[%rd8+264], %r180;
	st.local.u32 	[%rd8+268], %r180;
	st.local.u32 	[%rd8+272], %r180;
	st.local.u32 	[%rd8+276], %r180;
	st.local.u32 	[%rd8+280], %r180;
	st.local.u32 	[%rd8+284], %r180;
	st.local.u32 	[%rd8+288], %r180;
	st.local.u32 	[%rd8+292], %r180;
	st.local.u32 	[%rd8+296], %r180;
	st.local.u32 	[%rd8+300], %r180;
	st.local.u32 	[%rd8+304], %r180;
	st.local.u32 	[%rd8+308], %r180;
	st.local.u32 	[%rd8+312], %r180;
	st.local.u32 	[%rd8+316], %r180;
	st.local.u32 	[%rd8+320], %r180;
	st.local.u32 	[%rd8+324], %r180;
	st.local.u32 	[%rd8+328], %r180;
	st.local.u32 	[%rd8+332], %r180;
	st.local.u32 	[%rd8+336], %r180;
	st.local.u32 	[%rd8+340], %r180;
	st.local.u32 	[%rd8+344], %r180;
	st.local.u32 	[%rd8+348], %r180;
	st.local.u32 	[%rd8+352], %r180;
	st.local.u32 	[%rd8+356], %r180;
	st.local.u32 	[%rd8+360], %r180;
	st.local.u32 	[%rd8+364], %r180;
	st.local.u32 	[%rd8+368], %r180;
	st.local.u32 	[%rd8+372], %r180;
	st.local.u32 	[%rd8+376], %r180;
	st.local.u32 	[%rd8+380], %r180;
	st.local.u32 	[%rd8+384], %r180;
	st.local.u32 	[%rd8+388], %r180;
	st.local.u32 	[%rd8+392], %r180;
	st.local.u32 	[%rd8+396], %r180;
	st.local.u32 	[%rd8+400], %r180;
	st.local.u32 	[%rd8+404], %r180;
	st.local.u32 	[%rd8+408], %r180;
	st.local.u32 	[%rd8+412], %r180;
	st.local.u32 	[%rd8+416], %r180;
	st.local.u32 	[%rd8+420], %r180;
	st.local.u32 	[%rd8+424], %r180;
	st.local.u32 	[%rd8+428], %r180;
	st.local.u32 	[%rd8+432], %r180;
	st.local.u32 	[%rd8+436], %r180;
	st.local.u32 	[%rd8+440], %r180;
	st.local.u32 	[%rd8+444], %r180;
	st.local.u32 	[%rd8+448], %r180;
	st.local.u32 	[%rd8+452], %r180;
	st.local.u32 	[%rd8+456], %r180;
	st.local.u32 	[%rd8+460], %r180;
	st.local.u32 	[%rd8+464], %r180;
	st.local.u32 	[%rd8+468], %r180;
	st.local.u32 	[%rd8+472], %r180;
	st.local.u32 	[%rd8+476], %r180;
	st.local.u32 	[%rd8+480], %r180;
	st.local.u32 	[%rd8+484], %r180;
	st.local.u32 	[%rd8+488], %r180;
	st.local.u32 	[%rd8+492], %r180;
	st.local.u32 	[%rd8+496], %r180;
	st.local.u32 	[%rd8+500], %r180;
	st.local.u32 	[%rd8+504], %r180;
	st.local.u32 	[%rd8+508], %r180;
	st.local.u32 	[%rd8+512], %r180;
	st.local.u32 	[%rd8+516], %r180;
	st.local.u32 	[%rd8+520], %r180;
	st.local.u32 	[%rd8+524], %r180;
	st.local.u32 	[%rd8+528], %r180;
	st.local.u32 	[%rd8+532], %r180;
	st.local.u32 	[%rd8+536], %r180;
	st.local.u32 	[%rd8+540], %r180;
	st.local.u32 	[%rd8+544], %r180;
	st.local.u32 	[%rd8+548], %r180;
	st.local.u32 	[%rd8+552], %r180;
	st.local.u32 	[%rd8+556], %r180;
	st.local.u32 	[%rd8+560], %r180;
	st.local.u32 	[%rd8+564], %r180;
	st.local.u32 	[%rd8+568], %r180;
	st.local.u32 	[%rd8+572], %r180;
	st.local.u32 	[%rd8+576], %r180;
	st.local.u32 	[%rd8+580], %r180;
	st.local.u32 	[%rd8+584], %r180;
	st.local.u32 	[%rd8+588], %r180;
	st.local.u32 	[%rd8+592], %r180;
	st.local.u32 	[%rd8+596], %r180;
	st.local.u32 	[%rd8+600], %r180;
	st.local.u32 	[%rd8+604], %r180;
	st.local.u32 	[%rd8+608], %r180;
	st.local.u32 	[%rd8+612], %r180;
	st.local.u32 	[%rd8+616], %r180;
	st.local.u32 	[%rd8+620], %r180;
	add.s32 	%r309, %r182, %r309;
	setp.lt.s32 	%p29, %r309, %r249;
	@%p29 bra 	$L__BB1_94;
	bra.uni 	$L__BB1_102;
$L__BB1_95:
	ld.param.u32 	%r246, [_Z39query_and_interpolation_sphere_grad_gpuiiiiiPKfS0_S0_S0_S0_S0_Pf_param_2];
	add.s32 	%r157, %r309, %r6;
	max.s32 	%r158, %r246, %r157;
	setp.lt.s32 	%p20, %r157, %r246;
	selp.u32 	%r159, 1, 0, %p20;
	add.s32 	%r160, %r157, %r159;
	sub.s32 	%r161, %r158, %r160;
	div.u32 	%r162, %r161, %r6;
	add.s32 	%r119, %r162, %r159;
	and.b32  	%r163, %r119, 3;
	setp.eq.s32 	%p21, %r163, 3;
	@%p21 bra 	$L__BB1_99;
	add.s32 	%r165, %r119, 1;
	and.b32  	%r120, %r165, 3;
	mov.b32 	%r312, 0;
$L__BB1_97:
	.pragma "nounroll";
	add.s32 	%r309, %r309, %r6;
	add.s32 	%r312, %r312, 1;
	setp.ne.s32 	%p22, %r312, %r120;
	@%p22 bra 	$L__BB1_97;
	mov.b32 	%r166, 0;
	st.local.u32 	[%rd8], %r166;
	st.local.u32 	[%rd8+4], %r166;
	st.local.u32 	[%rd8+8], %r166;
	st.local.u32 	[%rd8+12], %r166;
	st.local.u32 	[%rd8+16], %r166;
	st.local.u32 	[%rd8+20], %r166;
	st.local.u32 	[%rd8+24], %r166;
	st.local.u32 	[%rd8+28], %r166;
	st.local.u32 	[%rd8+32], %r166;
	st.local.u32 	[%rd8+36], %r166;
	st.local.u32 	[%rd8+40], %r166;
	st.local.u32 	[%rd8+44], %r166;
	st.local.u32 	[%rd8+48], %r166;
	st.local.u32 	[%rd8+52], %r166;
	st.local.u32 	[%rd8+56], %r166;
	st.local.u32 	[%rd8+60], %r166;
	st.local.u32 	[%rd8+64], %r166;
	st.local.u32 	[%rd8+68], %r166;
	st.local.u32 	[%rd8+72], %r166;
	st.local.u32 	[%rd8+76], %r166;
	st.local.u32 	[%rd8+80], %r166;
	st.local.u32 	[%rd8+84], %r166;
	st.local.u32 	[%rd8+88], %r166;
	st.local.u32 	[%rd8+92], %r166;
	st.local.u32 	[%rd8+96], %r166;
	st.local.u32 	[%rd8+100], %r166;
	st.local.u32 	[%rd8+104], %r166;
	st.local.u32 	[%rd8+108], %r166;
	st.local.u32 	[%rd8+112], %r166;
	st.local.u32 	[%rd8+116], %r166;
	st.local.u32 	[%rd8+120], %r166;
	st.local.u32 	[%rd8+124], %r166;
	st.local.u32 	[%rd8+128], %r166;
	st.local.u32 	[%rd8+132], %r166;
	st.local.u32 	[%rd8+136], %r166;
	st.local.u32 	[%rd8+140], %r166;
	st.local.u32 	[%rd8+144], %r166;
	st.local.u32 	[%rd8+148], %r166;
	st.local.u32 	[%rd8+152], %r166;
	st.local.u32 	[%rd8+156], %r166;
	st.local.u32 	[%rd8+160], %r166;
	st.local.u32 	[%rd8+164], %r166;
	st.local.u32 	[%rd8+168], %r166;
	st.local.u32 	[%rd8+172], %r166;
	st.local.u32 	[%rd8+176], %r166;
	st.local.u32 	[%rd8+180], %r166;
	st.local.u32 	[%rd8+184], %r166;
	st.local.u32 	[%rd8+188], %r166;
	st.local.u32 	[%rd8+192], %r166;
	st.local.u32 	[%rd8+196], %r166;
	st.local.u32 	[%rd8+200], %r166;
	st.local.u32 	[%rd8+204], %r166;
	st.local.u32 	[%rd8+208], %r166;
	st.local.u32 	[%rd8+212], %r166;
	st.local.u32 	[%rd8+216], %r166;
	st.local.u32 	[%rd8+220], %r166;
	st.local.u32 	[%rd8+224], %r166;
	st.local.u32 	[%rd8+228], %r166;
	st.local.u32 	[%rd8+232], %r166;
	st.local.u32 	[%rd8+236], %r166;
	st.local.u32 	[%rd8+240], %r166;
	st.local.u32 	[%rd8+244], %r166;
	st.local.u32 	[%rd8+248], %r166;
	st.local.u32 	[%rd8+252], %r166;
	st.local.u32 	[%rd8+256], %r166;
	st.local.u32 	[%rd8+260], %r166;
	st.local.u32 	[%rd8+264], %r166;
	st.local.u32 	[%rd8+268], %r166;
	st.local.u32 	[%rd8+272], %r166;
	st.local.u32 	[%rd8+276], %r166;
	st.local.u32 	[%rd8+280], %r166;
	st.local.u32 	[%rd8+284], %r166;
	st.local.u32 	[%rd8+288], %r166;
	st.local.u32 	[%rd8+292], %r166;
	st.local.u32 	[%rd8+296], %r166;
	st.local.u32 	[%rd8+300], %r166;
	st.local.u32 	[%rd8+304], %r166;
	st.local.u32 	[%rd8+308], %r166;
	st.local.u32 	[%rd8+312], %r166;
	st.local.u32 	[%rd8+316], %r166;
	st.local.u32 	[%rd8+320], %r166;
	st.local.u32 	[%rd8+324], %r166;
	st.local.u32 	[%rd8+328], %r166;
	st.local.u32 	[%rd8+332], %r166;
	st.local.u32 	[%rd8+336], %r166;
	st.local.u32 	[%rd8+340], %r166;
	st.local.u32 	[%rd8+344], %r166;
	st.local.u32 	[%rd8+348], %r166;
	st.local.u32 	[%rd8+352], %r166;
	st.local.u32 	[%rd8+356], %r166;
	st.local.u32 	[%rd8+360], %r166;
	st.local.u32 	[%rd8+364], %r166;
	st.local.u32 	[%rd8+368], %r166;
	st.local.u32 	[%rd8+372], %r166;
	st.local.u32 	[%rd8+376], %r166;
	st.local.u32 	[%rd8+380], %r166;
	st.local.u32 	[%rd8+384], %r166;
	st.local.u32 	[%rd8+388], %r166;
	st.local.u32 	[%rd8+392], %r166;
	st.local.u32 	[%rd8+396], %r166;
	st.local.u32 	[%rd8+400], %r166;
	st.local.u32 	[%rd8+404], %r166;
	st.local.u32 	[%rd8+408], %r166;
	st.local.u32 	[%rd8+412], %r166;
	st.local.u32 	[%rd8+416], %r166;
	st.local.u32 	[%rd8+420], %r166;
	st.local.u32 	[%rd8+424], %r166;
	st.local.u32 	[%rd8+428], %r166;
	st.local.u32 	[%rd8+432], %r166;
	st.local.u32 	[%rd8+436], %r166;
	st.local.u32 	[%rd8+440], %r166;
	st.local.u32 	[%rd8+444], %r166;
	st.local.u32 	[%rd8+448], %r166;
	st.local.u32 	[%rd8+452], %r166;
	st.local.u32 	[%rd8+456], %r166;
	st.local.u32 	[%rd8+460], %r166;
	st.local.u32 	[%rd8+464], %r166;
	st.local.u32 	[%rd8+468], %r166;
	st.local.u32 	[%rd8+472], %r166;
	st.local.u32 	[%rd8+476], %r166;
	st.local.u32 	[%rd8+480], %r166;
	st.local.u32 	[%rd8+484], %r166;
	st.local.u32 	[%rd8+488], %r166;
	st.local.u32 	[%rd8+492], %r166;
	st.local.u32 	[%rd8+496], %r166;
	st.local.u32 	[%rd8+500], %r166;
	st.local.u32 	[%rd8+504], %r166;
	st.local.u32 	[%rd8+508], %r166;
	st.local.u32 	[%rd8+512], %r166;
	st.local.u32 	[%rd8+516], %r166;
	st.local.u32 	[%rd8+520], %r166;
	st.local.u32 	[%rd8+524], %r166;
	st.local.u32 	[%rd8+528], %r166;
	st.local.u32 	[%rd8+532], %r166;
	st.local.u32 	[%rd8+536], %r166;
	st.local.u32 	[%rd8+540], %r166;
	st.local.u32 	[%rd8+544], %r166;
	st.local.u32 	[%rd8+548], %r166;
	st.local.u32 	[%rd8+552], %r166;
	st.local.u32 	[%rd8+556], %r166;
	st.local.u32 	[%rd8+560], %r166;
	st.local.u32 	[%rd8+564], %r166;
	st.local.u32 	[%rd8+568], %r166;
	st.local.u32 	[%rd8+572], %r166;
	st.local.u32 	[%rd8+576], %r166;
	st.local.u32 	[%rd8+580], %r166;
	st.local.u32 	[%rd8+584], %r166;
	st.local.u32 	[%rd8+588], %r166;
	st.local.u32 	[%rd8+592], %r166;
	st.local.u32 	[%rd8+596], %r166;
	st.local.u32 	[%rd8+600], %r166;
	st.local.u32 	[%rd8+604], %r166;
	st.local.u32 	[%rd8+608], %r166;
	st.local.u32 	[%rd8+612], %r166;
	st.local.u32 	[%rd8+616], %r166;
	st.local.u32 	[%rd8+620], %r166;
	st.local.u32 	[%rd8+624], %r166;
	st.local.u32 	[%rd8+628], %r166;
	st.local.u32 	[%rd8+632], %r166;
	st.local.u32 	[%rd8+636], %r166;
	st.local.u32 	[%rd8+640], %r166;
	st.local.u32 	[%rd8+644], %r166;
	st.local.u32 	[%rd8+648], %r166;
	st.local.u32 	[%rd8+652], %r166;
	st.local.u32 	[%rd8+656], %r166;
	st.local.u32 	[%rd8+660], %r166;
	st.local.u32 	[%rd8+664], %r166;
	st.local.u32 	[%rd8+668], %r166;
	st.local.u32 	[%rd8+672], %r166;
	st.local.u32 	[%rd8+676], %r166;
	st.local.u32 	[%rd8+680], %r166;
	st.local.u32 	[%rd8+684], %r166;
	st.local.u32 	[%rd8+688], %r166;
	st.local.u32 	[%rd8+692], %r166;
	st.local.u32 	[%rd8+696], %r166;
$L__BB1_99:
	setp.lt.u32 	%p23, %r119, 3;
	@%p23 bra 	$L__BB1_102;
	shl.b32 	%r169, %r6, 2;
$L__BB1_101:
	ld.param.u32 	%r247, [_Z39query_and_interpolation_sphere_grad_gpuiiiiiPKfS0_S0_S0_S0_S0_Pf_param_2];
	mov.b32 	%r167, 0;
	st.local.u32 	[%rd8], %r167;
	st.local.u32 	[%rd8+4], %r167;
	st.local.u32 	[%rd8+8], %r167;
	st.local.u32 	[%rd8+12], %r167;
	st.local.u32 	[%rd8+16], %r167;
	st.local.u32 	[%rd8+20], %r167;
	st.local.u32 	[%rd8+24], %r167;
	st.local.u32 	[%rd8+28], %r167;
	st.local.u32 	[%rd8+32], %r167;
	st.local.u32 	[%rd8+36], %r167;
	st.local.u32 	[%rd8+40], %r167;
	st.local.u32 	[%rd8+44], %r167;
	st.local.u32 	[%rd8+48], %r167;
	st.local.u32 	[%rd8+52], %r167;
	st.local.u32 	[%rd8+56], %r167;
	st.local.u32 	[%rd8+60], %r167;
	st.local.u32 	[%rd8+64], %r167;
	st.local.u32 	[%rd8+68], %r167;
	st.local.u32 	[%rd8+72], %r167;
	st.local.u32 	[%rd8+76], %r167;
	st.local.u32 	[%rd8+80], %r167;
	st.local.u32 	[%rd8+84], %r167;
	st.local.u32 	[%rd8+88], %r167;
	st.local.u32 	[%rd8+92], %r167;
	st.local.u32 	[%rd8+96], %r167;
	st.local.u32 	[%rd8+100], %r167;
	st.local.u32 	[%rd8+104], %r167;
	st.local.u32 	[%rd8+108], %r167;
	st.local.u32 	[%rd8+112], %r167;
	st.local.u32 	[%rd8+116], %r167;
	st.local.u32 	[%rd8+120], %r167;
	st.local.u32 	[%rd8+124], %r167;
	st.local.u32 	[%rd8+128], %r167;
	st.local.u32 	[%rd8+132], %r167;
	st.local.u32 	[%rd8+136], %r167;
	st.local.u32 	[%rd8+140], %r167;
	st.local.u32 	[%rd8+144], %r167;
	st.local.u32 	[%rd8+148], %r167;
	st.local.u32 	[%rd8+152], %r167;
	st.local.u32 	[%rd8+156], %r167;
	st.local.u32 	[%rd8+160], %r167;
	st.local.u32 	[%rd8+164], %r167;
	st.local.u32 	[%rd8+168], %r167;
	st.local.u32 	[%rd8+172], %r167;
	st.local.u32 	[%rd8+176], %r167;
	st.local.u32 	[%rd8+180], %r167;
	st.local.u32 	[%rd8+184], %r167;
	st.local.u32 	[%rd8+188], %r167;
	st.local.u32 	[%rd8+192], %r167;
	st.local.u32 	[%rd8+196], %r167;
	st.local.u32 	[%rd8+200], %r167;
	st.local.u32 	[%rd8+204], %r167;
	st.local.u32 	[%rd8+208], %r167;
	st.local.u32 	[%rd8+212], %r167;
	st.local.u32 	[%rd8+216], %r167;
	st.local.u32 	[%rd8+220], %r167;
	st.local.u32 	[%rd8+224], %r167;
	st.local.u32 	[%rd8+228], %r167;
	st.local.u32 	[%rd8+232], %r167;
	st.local.u32 	[%rd8+236], %r167;
	st.local.u32 	[%rd8+240], %r167;
	st.local.u32 	[%rd8+244], %r167;
	st.local.u32 	[%rd8+248], %r167;
	st.local.u32 	[%rd8+252], %r167;
	st.local.u32 	[%rd8+256], %r167;
	st.local.u32 	[%rd8+260], %r167;
	st.local.u32 	[%rd8+264], %r167;
	st.local.u32 	[%rd8+268], %r167;
	st.local.u32 	[%rd8+272], %r167;
	st.local.u32 	[%rd8+276], %r167;
	st.local.u32 	[%rd8+280], %r167;
	st.local.u32 	[%rd8+284], %r167;
	st.local.u32 	[%rd8+288], %r167;
	st.local.u32 	[%rd8+292], %r167;
	st.local.u32 	[%rd8+296], %r167;
	st.local.u32 	[%rd8+300], %r167;
	st.local.u32 	[%rd8+304], %r167;
	st.local.u32 	[%rd8+308], %r167;
	st.local.u32 	[%rd8+312], %r167;
	st.local.u32 	[%rd8+316], %r167;
	st.local.u32 	[%rd8+320], %r167;
	st.local.u32 	[%rd8+324], %r167;
	st.local.u32 	[%rd8+328], %r167;
	st.local.u32 	[%rd8+332], %r167;
	st.local.u32 	[%rd8+336], %r167;
	st.local.u32 	[%rd8+340], %r167;
	st.local.u32 	[%rd8+344], %r167;
	st.local.u32 	[%rd8+348], %r167;
	st.local.u32 	[%rd8+352], %r167;
	st.local.u32 	[%rd8+356], %r167;
	st.local.u32 	[%rd8+360], %r167;
	st.local.u32 	[%rd8+364], %r167;
	st.local.u32 	[%rd8+368], %r167;
	st.local.u32 	[%rd8+372], %r167;
	st.local.u32 	[%rd8+376], %r167;
	st.local.u32 	[%rd8+380], %r167;
	st.local.u32 	[%rd8+384], %r167;
	st.local.u32 	[%rd8+388], %r167;
	st.local.u32 	[%rd8+392], %r167;
	st.local.u32 	[%rd8+396], %r167;
	st.local.u32 	[%rd8+400], %r167;
	st.local.u32 	[%rd8+404], %r167;
	st.local.u32 	[%rd8+408], %r167;
	st.local.u32 	[%rd8+412], %r167;
	st.local.u32 	[%rd8+416], %r167;
	st.local.u32 	[%rd8+420], %r167;
	st.local.u32 	[%rd8+424], %r167;
	st.local.u32 	[%rd8+428], %r167;
	st.local.u32 	[%rd8+432], %r167;
	st.local.u32 	[%rd8+436], %r167;
	st.local.u32 	[%rd8+440], %r167;
	st.local.u32 	[%rd8+444], %r167;
	st.local.u32 	[%rd8+448], %r167;
	st.local.u32 	[%rd8+452], %r167;
	st.local.u32 	[%rd8+456], %r167;
	st.local.u32 	[%rd8+460], %r167;
	st.local.u32 	[%rd8+464], %r167;
	st.local.u32 	[%rd8+468], %r167;
	st.local.u32 	[%rd8+472], %r167;
	st.local.u32 	[%rd8+476], %r167;
	st.local.u32 	[%rd8+480], %r167;
	st.local.u32 	[%rd8+484], %r167;
	st.local.u32 	[%rd8+488], %r167;
	st.local.u32 	[%rd8+492], %r167;
	st.local.u32 	[%rd8+496], %r167;
	st.local.u32 	[%rd8+500], %r167;
	st.local.u32 	[%rd8+504], %r167;
	st.local.u32 	[%rd8+508], %r167;
	st.local.u32 	[%rd8+512], %r167;
	st.local.u32 	[%rd8+516], %r167;
	st.local.u32 	[%rd8+520], %r167;
	st.local.u32 	[%rd8+524], %r167;
	st.local.u32 	[%rd8+528], %r167;
	st.local.u32 	[%rd8+532], %r167;
	st.local.u32 	[%rd8+536], %r167;
	st.local.u32 	[%rd8+540], %r167;
	st.local.u32 	[%rd8+544], %r167;
	st.local.u32 	[%rd8+548], %r167;
	st.local.u32 	[%rd8+552], %r167;
	st.local.u32 	[%rd8+556], %r167;
	st.local.u32 	[%rd8+560], %r167;
	st.local.u32 	[%rd8+564], %r167;
	st.local.u32 	[%rd8+568], %r167;
	st.local.u32 	[%rd8+572], %r167;
	st.local.u32 	[%rd8+576], %r167;
	st.local.u32 	[%rd8+580], %r167;
	st.local.u32 	[%rd8+584], %r167;
	st.local.u32 	[%rd8+588], %r167;
	st.local.u32 	[%rd8+592], %r167;
	st.local.u32 	[%rd8+596], %r167;
	st.local.u32 	[%rd8+600], %r167;
	st.local.u32 	[%rd8+604], %r167;
	st.local.u32 	[%rd8+608], %r167;
	st.local.u32 	[%rd8+612], %r167;
	st.local.u32 	[%rd8+616], %r167;
	st.local.u32 	[%rd8+620], %r167;
	st.local.u32 	[%rd8+624], %r167;
	st.local.u32 	[%rd8+628], %r167;
	st.local.u32 	[%rd8+632], %r167;
	st.local.u32 	[%rd8+636], %r167;
	st.local.u32 	[%rd8+640], %r167;
	st.local.u32 	[%rd8+644], %r167;
	st.local.u32 	[%rd8+648], %r167;
	st.local.u32 	[%rd8+652], %r167;
	st.local.u32 	[%rd8+656], %r167;
	st.local.u32 	[%rd8+660], %r167;
	st.local.u32 	[%rd8+664], %r167;
	st.local.u32 	[%rd8+668], %r167;
	st.local.u32 	[%rd8+672], %r167;
	st.local.u32 	[%rd8+676], %r167;
	st.local.u32 	[%rd8+680], %r167;
	st.local.u32 	[%rd8+684], %r167;
	st.local.u32 	[%rd8+688], %r167;
	st.local.u32 	[%rd8+692], %r167;
	st.local.u32 	[%rd8+696], %r167;
	st.local.u32 	[%rd8], %r167;
	st.local.u32 	[%rd8+4], %r167;
	st.local.u32 	[%rd8+8], %r167;
	st.local.u32 	[%rd8+12], %r167;
	st.local.u32 	[%rd8+16], %r167;
	st.local.u32 	[%rd8+20], %r167;
	st.local.u32 	[%rd8+24], %r167;
	st.local.u32 	[%rd8+28], %r167;
	st.local.u32 	[%rd8+32], %r167;
	st.local.u32 	[%rd8+36], %r167;
	st.local.u32 	[%rd8+40], %r167;
	st.local.u32 	[%rd8+44], %r167;
	st.local.u32 	[%rd8+48], %r167;
	st.local.u32 	[%rd8+52], %r167;
	st.local.u32 	[%rd8+56], %r167;
	st.local.u32 	[%rd8+60], %r167;
	st.local.u32 	[%rd8+64], %r167;
	st.local.u32 	[%rd8+68], %r167;
	st.local.u32 	[%rd8+72], %r167;
	st.local.u32 	[%rd8+76], %r167;
	st.local.u32 	[%rd8+80], %r167;
	st.local.u32 	[%rd8+84], %r167;
	st.local.u32 	[%rd8+88], %r167;
	st.local.u32 	[%rd8+92], %r167;
	st.local.u32 	[%rd8+96], %r167;
	st.local.u32 	[%rd8+100], %r167;
	st.local.u32 	[%rd8+104], %r167;
	st.local.u32 	[%rd8+108], %r167;
	st.local.u32 	[%rd8+112], %r167;
	st.local.u32 	[%rd8+116], %r167;
	st.local.u32 	[%rd8+120], %r167;
	st.local.u32 	[%rd8+124], %r167;
	st.local.u32 	[%rd8+128], %r167;
	st.local.u32 	[%rd8+132], %r167;
	st.local.u32 	[%rd8+136], %r167;
	st.local.u32 	[%rd8+140], %r167;
	st.local.u32 	[%rd8+144], %r167;
	st.local.u32 	[%rd8+148], %r167;
	st.local.u32 	[%rd8+152], %r167;
	st.local.u32 	[%rd8+156], %r167;
	st.local.u32 	[%rd8+160], %r167;
	st.local.u32 	[%rd8+164], %r167;
	st.local.u32 	[%rd8+168], %r167;
	st.local.u32 	[%rd8+172], %r167;
	st.local.u32 	[%rd8+176], %r167;
	st.local.u32 	[%rd8+180], %r167;
	st.local.u32 	[%rd8+184], %r167;
	st.local.u32 	[%rd8+188], %r167;
	st.local.u32 	[%rd8+192], %r167;
	st.local.u32 	[%rd8+196], %r167;
	st.local.u32 	[%rd8+200], %r167;
	st.local.u32 	[%rd8+204], %r167;
	st.local.u32 	[%rd8+208], %r167;
	st.local.u32 	[%rd8+212], %r167;
	st.local.u32 	[%rd8+216], %r167;
	st.local.u32 	[%rd8+220], %r167;
	st.local.u32 	[%rd8+224], %r167;
	st.local.u32 	[%rd8+228], %r167;
	st.local.u32 	[%rd8+232], %r167;
	st.local.u32 	[%rd8+236], %r167;
	st.local.u32 	[%rd8+240], %r167;
	st.local.u32 	[%rd8+244], %r167;
	st.local.u32 	[%rd8+248], %r167;
	st.local.u32 	[%rd8+252], %r167;
	st.local.u32 	[%rd8+256], %r167;
	st.local.u32 	[%rd8+260], %r167;
	st.local.u32 	[%rd8+264], %r167;
	st.local.u32 	[%rd8+268], %r167;
	st.local.u32 	[%rd8+272], %r167;
	st.local.u32 	[%rd8+276], %r167;
	st.local.u32 	[%rd8+280], %r167;
	st.local.u32 	[%rd8+284], %r167;
	st.local.u32 	[%rd8+288], %r167;
	st.local.u32 	[%rd8+292], %r167;
	st.local.u32 	[%rd8+296], %r167;
	st.local.u32 	[%rd8+300], %r167;
	st.local.u32 	[%rd8+304], %r167;
	st.local.u32 	[%rd8+308], %r167;
	st.local.u32 	[%rd8+312], %r167;
	st.local.u32 	[%rd8+316], %r167;
	st.local.u32 	[%rd8+320], %r167;
	st.local.u32 	[%rd8+324], %r167;
	st.local.u32 	[%rd8+328], %r167;
	st.local.u32 	[%rd8+332], %r167;
	st.local.u32 	[%rd8+336], %r167;
	st.local.u32 	[%rd8+340], %r167;
	st.local.u32 	[%rd8+344], %r167;
	st.local.u32 	[%rd8+348], %r167;
	st.local.u32 	[%rd8+352], %r167;
	st.local.u32 	[%rd8+356], %r167;
	st.local.u32 	[%rd8+360], %r167;
	st.local.u32 	[%rd8+364], %r167;
	st.local.u32 	[%rd8+368], %r167;
	st.local.u32 	[%rd8+372], %r167;
	st.local.u32 	[%rd8+376], %r167;
	st.local.u32 	[%rd8+380], %r167;
	st.local.u32 	[%rd8+384], %r167;
	st.local.u32 	[%rd8+388], %r167;
	st.local.u32 	[%rd8+392], %r167;
	st.local.u32 	[%rd8+396], %r167;
	st.local.u32 	[%rd8+400], %r167;
	st.local.u32 	[%rd8+404], %r167;
	st.local.u32 	[%rd8+408], %r167;
	st.local.u32 	[%rd8+412], %r167;
	st.local.u32 	[%rd8+416], %r167;
	st.local.u32 	[%rd8+420], %r167;
	st.local.u32 	[%rd8+424], %r167;
	st.local.u32 	[%rd8+428], %r167;
	st.local.u32 	[%rd8+432], %r167;
	st.local.u32 	[%rd8+436], %r167;
	st.local.u32 	[%rd8+440], %r167;
	st.local.u32 	[%rd8+444], %r167;
	st.local.u32 	[%rd8+448], %r167;
	st.local.u32 	[%rd8+452], %r167;
	st.local.u32 	[%rd8+456], %r167;
	st.local.u32 	[%rd8+460], %r167;
	st.local.u32 	[%rd8+464], %r167;
	st.local.u32 	[%rd8+468], %r167;
	st.local.u32 	[%rd8+472], %r167;
	st.local.u32 	[%rd8+476], %r167;
	st.local.u32 	[%rd8+480], %r167;
	st.local.u32 	[%rd8+484], %r167;
	st.local.u32 	[%rd8+488], %r167;
	st.local.u32 	[%rd8+492], %r167;
	st.local.u32 	[%rd8+496], %r167;
	st.local.u32 	[%rd8+500], %r167;
	st.local.u32 	[%rd8+504], %r167;
	st.local.u32 	[%rd8+508], %r167;
	st.local.u32 	[%rd8+512], %r167;
	st.local.u32 	[%rd8+516], %r167;
	st.local.u32 	[%rd8+520], %r167;
	st.local.u32 	[%rd8+524], %r167;
	st.local.u32 	[%rd8+528], %r167;
	st.local.u32 	[%rd8+532], %r167;
	st.local.u32 	[%rd8+536], %r167;
	st.local.u32 	[%rd8+540], %r167;
	st.local.u32 	[%rd8+544], %r167;
	st.local.u32 	[%rd8+548], %r167;
	st.local.u32 	[%rd8+552], %r167;
	st.local.u32 	[%rd8+556], %r167;
	st.local.u32 	[%rd8+560], %r167;
	st.local.u32 	[%rd8+564], %r167;
	st.local.u32 	[%rd8+568], %r167;
	st.local.u32 	[%rd8+572], %r167;
	st.local.u32 	[%rd8+576], %r167;
	st.local.u32 	[%rd8+580], %r167;
	st.local.u32 	[%rd8+584], %r167;
	st.local.u32 	[%rd8+588], %r167;
	st.local.u32 	[%rd8+592], %r167;
	st.local.u32 	[%rd8+596], %r167;
	st.local.u32 	[%rd8+600], %r167;
	st.local.u32 	[%rd8+604], %r167;
	st.local.u32 	[%rd8+608], %r167;
	st.local.u32 	[%rd8+612], %r167;
	st.local.u32 	[%rd8+616], %r167;
	st.local.u32 	[%rd8+620], %r167;
	st.local.u32 	[%rd8], %r167;
	st.local.u32 	[%rd8+4], %r167;
	st.local.u32 	[%rd8+8], %r167;
	st.local.u32 	[%rd8+12], %r167;
	st.local.u32 	[%rd8+16], %r167;
	st.local.u32 	[%rd8+20], %r167;
	st.local.u32 	[%rd8+24], %r167;
	st.local.u32 	[%rd8+28], %r167;
	st.local.u32 	[%rd8+32], %r167;
	st.local.u32 	[%rd8+36], %r167;
	st.local.u32 	[%rd8+40], %r167;
	st.local.u32 	[%rd8+44], %r167;
	st.local.u32 	[%rd8+48], %r167;
	st.local.u32 	[%rd8+52], %r167;
	st.local.u32 	[%rd8+56], %r167;
	st.local.u32 	[%rd8+60], %r167;
	st.local.u32 	[%rd8+64], %r167;
	st.local.u32 	[%rd8+68], %r167;
	st.local.u32 	[%rd8+72], %r167;
	st.local.u32 	[%rd8+76], %r167;
	st.local.u32 	[%rd8+80], %r167;
	st.local.u32 	[%rd8+84], %r167;
	st.local.u32 	[%rd8+88], %r167;
	st.local.u32 	[%rd8+92], %r167;
	st.local.u32 	[%rd8+96], %r167;
	st.local.u32 	[%rd8+100], %r167;
	st.local.u32 	[%rd8+104], %r167;
	st.local.u32 	[%rd8+108], %r167;
	st.local.u32 	[%rd8+112], %r167;
	st.local.u32 	[%rd8+116], %r167;
	st.local.u32 	[%rd8+120], %r167;
	st.local.u32 	[%rd8+124], %r167;
	st.local.u32 	[%rd8+128], %r167;
	st.local.u32 	[%rd8+132], %r167;
	st.local.u32 	[%rd8+136], %r167;
	st.local.u32 	[%rd8+140], %r167;
	st.local.u32 	[%rd8+144], %r167;
	st.local.u32 	[%rd8+148], %r167;
	st.local.u32 	[%rd8+152], %r167;
	st.local.u32 	[%rd8+156], %r167;
	st.local.u32 	[%rd8+160], %r167;
	st.local.u32 	[%rd8+164], %r167;
	st.local.u32 	[%rd8+168], %r167;
	st.local.u32 	[%rd8+172], %r167;
	st.local.u32 	[%rd8+176], %r167;
	st.local.u32 	[%rd8+180], %r167;
	st.local.u32 	[%rd8+184], %r167;
	st.local.u32 	[%rd8+188], %r167;
	st.local.u32 	[%rd8+192], %r167;
	st.local.u32 	[%rd8+196], %r167;
	st.local.u32 	[%rd8+200], %r167;
	st.local.u32 	[%rd8+204], %r167;
	st.local.u32 	[%rd8+208], %r167;
	st.local.u32 	[%rd8+212], %r167;
	st.local.u32 	[%rd8+216], %r167;
	st.local.u32 	[%rd8+220], %r167;
	st.local.u32 	[%rd8+224], %r167;
	st.local.u32 	[%rd8+228], %r167;
	st.local.u32 	[%rd8+232], %r167;
	st.local.u32 	[%rd8+236], %r167;
	st.local.u32 	[%rd8+240], %r167;
	st.local.u32 	[%rd8+244], %r167;
	st.local.u32 	[%rd8+248], %r167;
	st.local.u32 	[%rd8+252], %r167;
	st.local.u32 	[%rd8+256], %r167;
	st.local.u32 	[%rd8+260], %r167;
	st.local.u32 	[%rd8+264], %r167;
	st.local.u32 	[%rd8+268], %r167;
	st.local.u32 	[%rd8+272], %r167;
	st.local.u32 	[%rd8+276], %r167;
	st.local.u32 	[%rd8+280], %r167;
	st.local.u32 	[%rd8+284], %r167;
	st.local.u32 	[%rd8+288], %r167;
	st.local.u32 	[%rd8+292], %r167;
	st.local.u32 	[%rd8+296], %r167;
	st.local.u32 	[%rd8+300], %r167;
	st.local.u32 	[%rd8+304], %r167;
	st.local.u32 	[%rd8+308], %r167;
	st.local.u32 	[%rd8+312], %r167;
	st.local.u32 	[%rd8+316], %r167;
	st.local.u32 	[%rd8+320], %r167;
	st.local.u32 	[%rd8+324], %r167;
	st.local.u32 	[%rd8+328], %r167;
	st.local.u32 	[%rd8+332], %r167;
	st.local.u32 	[%rd8+336], %r167;
	st.local.u32 	[%rd8+340], %r167;
	st.local.u32 	[%rd8+344], %r167;
	st.local.u32 	[%rd8+348], %r167;
	st.local.u32 	[%rd8+352], %r167;
	st.local.u32 	[%rd8+356], %r167;
	st.local.u32 	[%rd8+360], %r167;
	st.local.u32 	[%rd8+364], %r167;
	st.local.u32 	[%rd8+368], %r167;
	st.local.u32 	[%rd8+372], %r167;
	st.local.u32 	[%rd8+376], %r167;
	st.local.u32 	[%rd8+380], %r167;
	st.local.u32 	[%rd8+384], %r167;
	st.local.u32 	[%rd8+388], %r167;
	st.local.u32 	[%rd8+392], %r167;
	st.local.u32 	[%rd8+396], %r167;
	st.local.u32 	[%rd8+400], %r167;
	st.local.u32 	[%rd8+404], %r167;
	st.local.u32 	[%rd8+408], %r167;
	st.local.u32 	[%rd8+412], %r167;
	st.local.u32 	[%rd8+416], %r167;
	st.local.u32 	[%rd8+420], %r167;
	st.local.u32 	[%rd8+424], %r167;
	st.local.u32 	[%rd8+428], %r167;
	st.local.u32 	[%rd8+432], %r167;
	st.local.u32 	[%rd8+436], %r167;
	st.local.u32 	[%rd8+440], %r167;
	st.local.u32 	[%rd8+444], %r167;
	st.local.u32 	[%rd8+448], %r167;
	st.local.u32 	[%rd8+452], %r167;
	st.local.u32 	[%rd8+456], %r167;
	st.local.u32 	[%rd8+460], %r167;
	st.local.u32 	[%rd8+464], %r167;
	st.local.u32 	[%rd8+468], %r167;
	st.local.u32 	[%rd8+472], %r167;
	st.local.u32 	[%rd8+476], %r167;
	st.local.u32 	[%rd8+480], %r167;
	st.local.u32 	[%rd8+484], %r167;
	st.local.u32 	[%rd8+488], %r167;
	st.local.u32 	[%rd8+492], %r167;
	st.local.u32 	[%rd8+496], %r167;
	st.local.u32 	[%rd8+500], %r167;
	st.local.u32 	[%rd8+504], %r167;
	st.local.u32 	[%rd8+508], %r167;
	st.local.u32 	[%rd8+512], %r167;
	st.local.u32 	[%rd8+516], %r167;
	st.local.u32 	[%rd8+520], %r167;
	st.local.u32 	[%rd8+524], %r167;
	st.local.u32 	[%rd8+528], %r167;
	st.local.u32 	[%rd8+532], %r167;
	st.local.u32 	[%rd8+536], %r167;
	st.local.u32 	[%rd8+540], %r167;
	st.local.u32 	[%rd8+544], %r167;
	st.local.u32 	[%rd8+548], %r167;
	st.local.u32 	[%rd8+552], %r167;
	st.local.u32 	[%rd8+556], %r167;
	st.local.u32 	[%rd8+560], %r167;
	st.local.u32 	[%rd8+564], %r167;
	st.local.u32 	[%rd8+568], %r167;
	st.local.u32 	[%rd8+572], %r167;
	st.local.u32 	[%rd8+576], %r167;
	st.local.u32 	[%rd8+580], %r167;
	st.local.u32 	[%rd8+584], %r167;
	st.local.u32 	[%rd8+588], %r167;
	st.local.u32 	[%rd8+592], %r167;
	st.local.u32 	[%rd8+596], %r167;
	st.local.u32 	[%rd8+600], %r167;
	st.local.u32 	[%rd8+604], %r167;
	st.local.u32 	[%rd8+608], %r167;
	st.local.u32 	[%rd8+612], %r167;
	st.local.u32 	[%rd8+616], %r167;
	st.local.u32 	[%rd8+620], %r167;
	st.local.u32 	[%rd8], %r167;
	st.local.u32 	[%rd8+4], %r167;
	st.local.u32 	[%rd8+8], %r167;
	st.local.u32 	[%rd8+12], %r167;
	st.local.u32 	[%rd8+16], %r167;
	st.local.u32 	[%rd8+20], %r167;
	st.local.u32 	[%rd8+24], %r167;
	st.local.u32 	[%rd8+28], %r167;
	st.local.u32 	[%rd8+32], %r167;
	st.local.u32 	[%rd8+36], %r167;
	st.local.u32 	[%rd8+40], %r167;
	st.local.u32 	[%rd8+44], %r167;
	st.local.u32 	[%rd8+48], %r167;
	st.local.u32 	[%rd8+52], %r167;
	st.local.u32 	[%rd8+56], %r167;
	st.local.u32 	[%rd8+60], %r167;
	st.local.u32 	[%rd8+64], %r167;
	st.local.u32 	[%rd8+68], %r167;
	st.local.u32 	[%rd8+72], %r167;
	st.local.u32 	[%rd8+76], %r167;
	st.local.u32 	[%rd8+80], %r167;
	st.local.u32 	[%rd8+84], %r167;
	st.local.u32 	[%rd8+88], %r167;
	st.local.u32 	[%rd8+92], %r167;
	st.local.u32 	[%rd8+96], %r167;
	st.local.u32 	[%rd8+100], %r167;
	st.local.u32 	[%rd8+104], %r167;
	st.local.u32 	[%rd8+108], %r167;
	st.local.u32 	[%rd8+112], %r167;
	st.local.u32 	[%rd8+116], %r167;
	st.local.u32 	[%rd8+120], %r167;
	st.local.u32 	[%rd8+124], %r167;
	st.local.u32 	[%rd8+128], %r167;
	st.local.u32 	[%rd8+132], %r167;
	st.local.u32 	[%rd8+136], %r167;
	st.local.u32 	[%rd8+140], %r167;
	st.local.u32 	[%rd8+144], %r167;
	st.local.u32 	[%rd8+148], %r167;
	st.local.u32 	[%rd8+152], %r167;
	st.local.u32 	[%rd8+156], %r167;
	st.local.u32 	[%rd8+160], %r167;
	st.local.u32 	[%rd8+164], %r167;
	st.local.u32 	[%rd8+168], %r167;
	st.local.u32 	[%rd8+172], %r167;
	st.local.u32 	[%rd8+176], %r167;
	st.local.u32 	[%rd8+180], %r167;
	st.local.u32 	[%rd8+184], %r167;
	st.local.u32 	[%rd8+188], %r167;
	st.local.u32 	[%rd8+192], %r167;
	st.local.u32 	[%rd8+196], %r167;
	st.local.u32 	[%rd8+200], %r167;
	st.local.u32 	[%rd8+204], %r167;
	st.local.u32 	[%rd8+208], %r167;
	st.local.u32 	[%rd8+212], %r167;
	st.local.u32 	[%rd8+216], %r167;
	st.local.u32 	[%rd8+220], %r167;
	st.local.u32 	[%rd8+224], %r167;
	st.local.u32 	[%rd8+228], %r167;
	st.local.u32 	[%rd8+232], %r167;
	st.local.u32 	[%rd8+236], %r167;
	st.local.u32 	[%rd8+240], %r167;
	st.local.u32 	[%rd8+244], %r167;
	st.local.u32 	[%rd8+248], %r167;
	st.local.u32 	[%rd8+252], %r167;
	st.local.u32 	[%rd8+256], %r167;
	st.local.u32 	[%rd8+260], %r167;
	st.local.u32 	[%rd8+264], %r167;
	st.local.u32 	[%rd8+268], %r167;
	st.local.u32 	[%rd8+272], %r167;
	st.local.u32 	[%rd8+276], %r167;
	st.local.u32 	[%rd8+280], %r167;
	st.local.u32 	[%rd8+284], %r167;
	st.local.u32 	[%rd8+288], %r167;
	st.local.u32 	[%rd8+292], %r167;
	st.local.u32 	[%rd8+296], %r167;
	st.local.u32 	[%rd8+300], %r167;
	st.local.u32 	[%rd8+304], %r167;
	st.local.u32 	[%rd8+308], %r167;
	st.local.u32 	[%rd8+312], %r167;
	st.local.u32 	[%rd8+316], %r167;
	st.local.u32 	[%rd8+320], %r167;
	st.local.u32 	[%rd8+324], %r167;
	st.local.u32 	[%rd8+328], %r167;
	st.local.u32 	[%rd8+332], %r167;
	st.local.u32 	[%rd8+336], %r167;
	st.local.u32 	[%rd8+340], %r167;
	st.local.u32 	[%rd8+344], %r167;
	st.local.u32 	[%rd8+348], %r167;
	st.local.u32 	[%rd8+352], %r167;
	st.local.u32 	[%rd8+356], %r167;
	st.local.u32 	[%rd8+360], %r167;
	st.local.u32 	[%rd8+364], %r167;
	st.local.u32 	[%rd8+368], %r167;
	st.local.u32 	[%rd8+372], %r167;
	st.local.u32 	[%rd8+376], %r167;
	st.local.u32 	[%rd8+380], %r167;
	st.local.u32 	[%rd8+384], %r167;
	st.local.u32 	[%rd8+388], %r167;
	st.local.u32 	[%rd8+392], %r167;
	st.local.u32 	[%rd8+396], %r167;
	st.local.u32 	[%rd8+400], %r167;
	st.local.u32 	[%rd8+404], %r167;
	st.local.u32 	[%rd8+408], %r167;
	st.local.u32 	[%rd8+412], %r167;
	st.local.u32 	[%rd8+416], %r167;
	st.local.u32 	[%rd8+420], %r167;
	st.local.u32 	[%rd8+424], %r167;
	st.local.u32 	[%rd8+428], %r167;
	st.local.u32 	[%rd8+432], %r167;
	st.local.u32 	[%rd8+436], %r167;
	st.local.u32 	[%rd8+440], %r167;
	st.local.u32 	[%rd8+444], %r167;
	st.local.u32 	[%rd8+448], %r167;
	st.local.u32 	[%rd8+452], %r167;
	st.local.u32 	[%rd8+456], %r167;
	st.local.u32 	[%rd8+460], %r167;
	st.local.u32 	[%rd8+464], %r167;
	st.local.u32 	[%rd8+468], %r167;
	st.local.u32 	[%rd8+472], %r167;
	st.local.u32 	[%rd8+476], %r167;
	st.local.u32 	[%rd8+480], %r167;
	st.local.u32 	[%rd8+484], %r167;
	st.local.u32 	[%rd8+488], %r167;
	st.local.u32 	[%rd8+492], %r167;
	st.local.u32 	[%rd8+496], %r167;
	st.local.u32 	[%rd8+500], %r167;
	st.local.u32 	[%rd8+504], %r167;
	st.local.u32 	[%rd8+508], %r167;
	st.local.u32 	[%rd8+512], %r167;
	st.local.u32 	[%rd8+516], %r167;
	st.local.u32 	[%rd8+520], %r167;
	st.local.u32 	[%rd8+524], %r167;
	st.local.u32 	[%rd8+528], %r167;
	st.local.u32 	[%rd8+532], %r167;
	st.local.u32 	[%rd8+536], %r167;
	st.local.u32 	[%rd8+540], %r167;
	st.local.u32 	[%rd8+544], %r167;
	st.local.u32 	[%rd8+548], %r167;
	st.local.u32 	[%rd8+552], %r167;
	st.local.u32 	[%rd8+556], %r167;
	st.local.u32 	[%rd8+560], %r167;
	st.local.u32 	[%rd8+564], %r167;
	st.local.u32 	[%rd8+568], %r167;
	st.local.u32 	[%rd8+572], %r167;
	st.local.u32 	[%rd8+576], %r167;
	st.local.u32 	[%rd8+580], %r167;
	st.local.u32 	[%rd8+584], %r167;
	st.local.u32 	[%rd8+588], %r167;
	st.local.u32 	[%rd8+592], %r167;
	st.local.u32 	[%rd8+596], %r167;
	st.local.u32 	[%rd8+600], %r167;
	st.local.u32 	[%rd8+604], %r167;
	st.local.u32 	[%rd8+608], %r167;
	st.local.u32 	[%rd8+612], %r167;
	st.local.u32 	[%rd8+616], %r167;
	st.local.u32 	[%rd8+620], %r167;
	add.s32 	%r309, %r169, %r309;
	setp.lt.s32 	%p24, %r309, %r247;
	@%p24 bra 	$L__BB1_101;
$L__BB1_102:
	ret;

}


// ===== COMPILED SASS (sm_100) =====

	.target	sm_100

	.elftype	@"ET_EXEC"


//--------------------- .note.nv.tkinfo           --------------------------
	.section	.note.nv.tkinfo,"",@"SHT_NOTE"
	.sectionflags	@"SHF_NOTE_NV_TKINFO"
	.tkinfo
        /*0018*/ 	.word	0x00000002
        /*0030*/ 	.string	""
        /*0030*/ 	.string	"ptxas"
        /*0030*/ 	.string	"Cuda compilation tools, release 13.0, V13.0.88"
        /*0030*/ 	.string	"Build cuda_13.0.r13.0/compiler.36424714_0"
        /*0030*/ 	.string	"-arch sm_100 -m 64 "



//--------------------- .note.nv.cuinfo           --------------------------
	.section	.note.nv.cuinfo,"",@"SHT_NOTE"
	.sectionflags	@"SHF_NOTE_NV_CUINFO"
        /*0018*/ 	.short	0x0002
        /*001a*/ 	.short	0x0064
        /*001c*/ 	.short	0x0082
	.zero		2


//--------------------- .nv.info                  --------------------------
	.section	.nv.info,"",@"SHT_CUDA_INFO"
	.align	4


	//----- nvinfo : EIATTR_REGCOUNT
	.align		4
        /*0000*/ 	.byte	0x04, 0x2f
        /*0002*/ 	.short	(.L_1 - .L_0)
	.align		4
.L_0:
        /*0004*/ 	.word	index@(_Z34query_and_interpolation_sphere_gpuiiiiiPKfS0_S0_S0_S0_bPf)
        /*0008*/ 	.word	0x00000048


	//----- nvinfo : EIATTR_FRAME_SIZE
	.align		4
.L_1:
        /*000c*/ 	.byte	0x04, 0x11
        /*000e*/ 	.short	(.L_3 - .L_2)
	.align		4
.L_2:
        /*0010*/ 	.word	index@($__internal_9_$__cuda_sm3x_div_rn_noftz_f32_slowpath)
        /*0014*/ 	.word	0x00000b10


	//----- nvinfo : EIATTR_FRAME_SIZE
	.align		4
.L_3:
        /*0018*/ 	.byte	0x04, 0x11
        /*001a*/ 	.short	(.L_5 - .L_4)
	.align		4
.L_4:
        /*001c*/ 	.word	index@($__internal_8_$__cuda_sm20_sqrt_rn_f32_slowpath)
        /*0020*/ 	.word	0x00000b10


	//----- nvinfo : EIATTR_FRAME_SIZE
	.align		4
.L_5:
        /*0024*/ 	.byte	0x04, 0x11
        /*0026*/ 	.short	(.L_7 - .L_6)
	.align		4
.L_6:
        /*0028*/ 	.word	index@($__internal_7_$__cuda_sm20_rcp_rn_f32_slowpath)
        /*002c*/ 	.word	0x00000b10


	//----- nvinfo : EIATTR_FRAME_SIZE
	.align		4
.L_7:
        /*0030*/ 	.byte	0x04, 0x11
        /*0032*/ 	.short	(.L_9 - .L_8)
	.align		4
.L_8:
        /*0034*/ 	.word	index@($__internal_6_$__cuda_sm20_div_rn_f64_full)
        /*0038*/ 	.word	0x00000b10


	//----- nvinfo : EIATTR_FRAME_SIZE
	.align		4
.L_9:
        /*003c*/ 	.byte	0x04, 0x11
        /*003e*/ 	.short	(.L_11 - .L_10)
	.align		4
.L_10:
        /*0040*/ 	.word	index@($__internal_5_$__cuda_sm20_dblrcp_rn_slowpath_v3)
        /*0044*/ 	.word	0x00000b10


	//----- nvinfo : EIATTR_FRAME_SIZE
	.align		4
.L_11:
        /*0048*/ 	.byte	0x04, 0x11
        /*004a*/ 	.short	(.L_13 - .L_12)
	.align		4
.L_12:
        /*004c*/ 	.word	index@(_Z34query_and_interpolation_sphere_gpuiiiiiPKfS0_S0_S0_S0_bPf)
        /*0050*/ 	.word	0x00000b10


	//----- nvinfo : EIATTR_REGCOUNT
	.align		4
.L_13:
        /*0054*/ 	.byte	0x04, 0x2f
        /*0056*/ 	.short	(.L_15 - .L_14)
	.align		4
.L_14:
        /*0058*/ 	.word	index@(_Z39query_and_interpolation_sphere_grad_gpuiiiiiPKfS0_S0_S0_S0_S0_Pf)
        /*005c*/ 	.word	0x00000044


	//----- nvinfo : EIATTR_FRAME_SIZE
	.align		4
.L_15:
        /*0060*/ 	.byte	0x04, 0x11
        /*0062*/ 	.short	(.L_17 - .L_16)
	.align		4
.L_16:
        /*0064*/ 	.word	index@($__internal_4_$__cuda_sm3x_div_rn_noftz_f32_slowpath)
        /*0068*/ 	.word	0x00002310


	//----- nvinfo : EIATTR_FRAME_SIZE
	.align		4
.L_17:
        /*006c*/ 	.byte	0x04, 0x11
        /*006e*/ 	.short	(.L_19 - .L_18)
	.align		4
.L_18:
        /*0070*/ 	.word	index@($__internal_3_$__cuda_sm20_sqrt_rn_f32_slowpath)
        /*0074*/ 	.word	0x00002310


	//----- nvinfo : EIATTR_FRAME_SIZE
	.align		4
.L_19:
        /*0078*/ 	.byte	0x04, 0x11
        /*007a*/ 	.short	(.L_21 - .L_20)
	.align		4
.L_20:
        /*007c*/ 	.word	index@($__internal_2_$__cuda_sm20_rcp_rn_f32_slowpath)
        /*0080*/ 	.word	0x00002310


	//----- nvinfo : EIATTR_FRAME_SIZE
	.align		4
.L_21:
        /*0084*/ 	.byte	0x04, 0x11
        /*0086*/ 	.short	(.L_23 - .L_22)
	.align		4
.L_22:
        /*0088*/ 	.word	index@($__internal_1_$__cuda_sm20_div_rn_f64_full)
        /*008c*/ 	.word	0x00002310


	//----- nvinfo : EIATTR_FRAME_SIZE
	.align		4
.L_23:
        /*0090*/ 	.byte	0x04, 0x11
        /*0092*/ 	.short	(.L_25 - .L_24)
	.align		4
.L_24:
        /*0094*/ 	.word	index@($__internal_0_$__cuda_sm20_dblrcp_rn_slowpath_v3)
        /*0098*/ 	.word	0x00002310


	//----- nvinfo : EIATTR_FRAME_SIZE
	.align		4
.L_25:
        /*009c*/ 	.byte	0x04, 0x11
        /*009e*/ 	.short	(.L_27 - .L_26)
	.align		4
.L_26:
        /*00a0*/ 	.word	index@(_Z39query_and_interpolation_sphere_grad_gpuiiiiiPKfS0_S0_S0_S0_S0_Pf)
        /*00a4*/ 	.word	0x00002310


	//----- nvinfo : EIATTR_MIN_STACK_SIZE
	.align		4
.L_27:
        /*00a8*/ 	.byte	0x04, 0x12
        /*00aa*/ 	.short	(.L_29 - .L_28)
	.align		4
.L_28:
        /*00ac*/ 	.word	index@(_Z39query_and_interpolation_sphere_grad_gpuiiiiiPKfS0_S0_S0_S0_S0_Pf)
        /*00b0*/ 	.word	0x00002310


	//----- nvinfo : EIATTR_MIN_STACK_SIZE
	.align		4
.L_29:
        /*00b4*/ 	.byte	0x04, 0x12
        /*00b6*/ 	.short	(.L_31 - .L_30)
	.align		4
.L_30:
        /*00b8*/ 	.word	index@(_Z34query_and_interpolation_sphere_gpuiiiiiPKfS0_S0_S0_S0_bPf)
        /*00bc*/ 	.word	0x00000b10
.L_31:


//--------------------- .nv.compat                --------------------------
	.section	.nv.compat,"",@"SHT_CUDA_COMPAT_INFO"
	.align	4
        /*0000*/ 	.byte	0x02, 0x09, 0x00, 0x00, 0x02, 0x02, 0x01, 0x00, 0x02, 0x05, 0x05, 0x00, 0x03, 0x07, 0x01, 0x01
        /*0010*/ 	.byte	0x02, 0x03, 0x00, 0x00, 0x02, 0x06, 0x01, 0x00, 0x04, 0x0b, 0x08, 0x00, 0x01, 0x00, 0x00, 0x00
        /*0020*/ 	.byte	0x00, 0x00, 0x00, 0x00


//--------------------- .nv.info._Z39query_and_interpolation_sphere_grad_gpuiiiiiPKfS0_S0_S0_S0_S0_Pf --------------------------
	.section	.nv.info._Z39query_and_interpolation_sphere_grad_gpuiiiiiPKfS0_S0_S0_S0_S0_Pf,"",@"SHT_CUDA_INFO"
	.sectionflags	@""
	.align	4


	//----- nvinfo : EIATTR_CUDA_API_VERSION
	.align		4
        /*0000*/ 	.byte	0x04, 0x37
        /*0002*/ 	.short	(.L_33 - .L_32)
.L_32:
        /*0004*/ 	.word	0x00000082


	//----- nvinfo : EIATTR_KPARAM_INFO
	.align		4
.L_33:
        /*0008*/ 	.byte	0x04, 0x17
        /*000a*/ 	.short	(.L_35 - .L_34)
.L_34:
        /*000c*/ 	.word	0x00000000
        /*0010*/ 	.short	0x000b
        /*0012*/ 	.short	0x0048
        /*0014*/ 	.byte	0x00, 0xf5, 0x21, 0x00


	//----- nvinfo : EIATTR_KPARAM_INFO
	.align		4
.L_35:
        /*0018*/ 	.byte	0x04, 0x17
        /*001a*/ 	.short	(.L_37 - .L_36)
.L_36:
        /*001c*/ 	.word	0x00000000
        /*0020*/ 	.short	0x000a
        /*0022*/ 	.short	0x0040
        /*0024*/ 	.byte	0x00, 0xf5, 0x21, 0x00


	//----- nvinfo : EIATTR_KPARAM_INFO
	.align		4
.L_37:
        /*0028*/ 	.byte	0x04, 0x17
        /*002a*/ 	.short	(.L_39 - .L_38)
.L_38:
        /*002c*/ 	.word	0x00000000
        /*0030*/ 	.short	0x0009
        /*0032*/ 	.short	0x0038
        /*0034*/ 	.byte	0x00, 0xf5, 0x21, 0x00


	//----- nvinfo : EIATTR_KPARAM_INFO
	.align		4
.L_39:
        /*0038*/ 	.byte	0x04, 0x17
        /*003a*/ 	.short	(.L_41 - .L_40)
.L_40:
        /*003c*/ 	.word	0x00000000
        /*0040*/ 	.short	0x0008
        /*0042*/ 	.short	0x0030
        /*0044*/ 	.byte	0x00, 0xf5, 0x21, 0x00


	//----- nvinfo : EIATTR_KPARAM_INFO
	.align		4
.L_41:
        /*0048*/ 	.byte	0x04, 0x17
        /*004a*/ 	.short	(.L_43 - .L_42)
.L_42:
        /*004c*/ 	.word	0x00000000
        /*0050*/ 	.short	0x0007
        /*0052*/ 	.short	0x0028
        /*0054*/ 	.byte	0x00, 0xf5, 0x21, 0x00


	//----- nvinfo : EIATTR_KPARAM_INFO
	.align		4
.L_43:
        /*0058*/ 	.byte	0x04, 0x17
        /*005a*/ 	.short	(.L_45 - .L_44)
.L_44:
        /*005c*/ 	.word	0x00000000
        /*0060*/ 	.short	0x0006
        /*0062*/ 	.short	0x0020
        /*0064*/ 	.byte	0x00, 0xf5, 0x21, 0x00


	//----- nvinfo : EIATTR_KPARAM_INFO
	.align		4
.L_45:
        /*0068*/ 	.byte	0x04, 0x17
        /*006a*/ 	.short	(.L_47 - .L_46)
.L_46:
        /*006c*/ 	.word	0x00000000
        /*0070*/ 	.short	0x0005
        /*0072*/ 	.short	0x0018
        /*0074*/ 	.byte	0x00, 0xf5, 0x21, 0x00


	//----- nvinfo : EIATTR_KPARAM_INFO
	.align		4
.L_47:
        /*0078*/ 	.byte	0x04, 0x17
        /*007a*/ 	.short	(.L_49 - .L_48)
.L_48:
        /*007c*/ 	.word	0x00000000
        /*0080*/ 	.short	0x0004
        /*0082*/ 	.short	0x0010
        /*0084*/ 	.byte	0x00, 0xf0, 0x11, 0x00


	//----- nvinfo : EIATTR_KPARAM_INFO
	.align		4
.L_49:
        /*0088*/ 	.byte	0x04, 0x17
        /*008a*/ 	.short	(.L_51 - .L_50)
.L_50:
        /*008c*/ 	.word	0x00000000
        /*0090*/ 	.short	0x0003
        /*0092*/ 	.short	0x000c
        /*0094*/ 	.byte	0x00, 0xf0, 0x11, 0x00


	//----- nvinfo : EIATTR_KPARAM_INFO
	.align		4
.L_51:
        /*0098*/ 	.byte	0x04, 0x17
        /*009a*/ 	.short	(.L_53 - .L_52)
.L_52:
        /*009c*/ 	.word	0x00000000
        /*00a0*/ 	.short	0x0002
        /*00a2*/ 	.short	0x0008
        /*00a4*/ 	.byte	0x00, 0xf0, 0x11, 0x00


	//----- nvinfo : EIATTR_KPARAM_INFO
	.align		4
.L_53:
        /*00a8*/ 	.byte	0x04, 0x17
        /*00aa*/ 	.short	(.L_55 - .L_54)
.L_54:
        /*00ac*/ 	.word	0x00000000
        /*00b0*/ 	.short	0x0001
        /*00b2*/ 	.short	0x0004
        /*00b4*/ 	.byte	0x00, 0xf0, 0x11, 0x00


	//----- nvinfo : EIATTR_KPARAM_INFO
	.align		4
.L_55:
        /*00b8*/ 	.byte	0x04, 0x17
        /*00ba*/ 	.short	(.L_57 - .L_56)
.L_56:
        /*00bc*/ 	.word	0x00000000
        /*00c0*/ 	.short	0x0000
        /*00c2*/ 	.short	0x0000
        /*00c4*/ 	.byte	0x00, 0xf0, 0x11, 0x00


	//----- nvinfo : EIATTR_SPARSE_MMA_MASK
	.align		4
.L_57:
        /*00c8*/ 	.byte	0x03, 0x50
        /*00ca*/ 	.short	0x0000


	//----- nvinfo : EIATTR_MAXREG_COUNT
	.align		4
        /*00cc*/ 	.byte	0x03, 0x1b
        /*00ce*/ 	.short	0x00ff


	//----- nvinfo : EIATTR_MERCURY_ISA_VERSION
	.align		4
        /*00d0*/ 	.byte	0x03, 0x5f
        /*00d2*/ 	.short	0x0101


	//----- nvinfo : EIATTR_VRC_CTA_INIT_COUNT
	.align		4
        /*00d4*/ 	.byte	0x02, 0x4a
	.zero		1
	.zero		1


	//----- nvinfo : EIATTR_EXIT_INSTR_OFFSETS
	.align		4
        /*00d8*/ 	.byte	0x04, 0x1c
        /*00da*/ 	.short	(.L_59 - .L_58)


	//   ....[0]....
.L_58:
        /*00dc*/ 	.word	0x00002da0


	//   ....[1]....
        /*00e0*/ 	.word	0x000088a0


	//   ....[2]....
        /*00e4*/ 	.word	0x00008e10


	//   ....[3]....
        /*00e8*/ 	.word	0x00009880


	//   ....[4]....
        /*00ec*/ 	.word	0x00009dd0


	//   ....[5]....
        /*00f0*/ 	.word	0x0000a840


	//----- nvinfo : EIATTR_CRS_STACK_SIZE
	.align		4
.L_59:
        /*00f4*/ 	.byte	0x04, 0x1e
        /*00f6*/ 	.short	(.L_61 - .L_60)
.L_60:
        /*00f8*/ 	.word	0x00000000


	//----- nvinfo : EIATTR_CBANK_PARAM_SIZE
	.align		4
.L_61:
        /*00fc*/ 	.byte	0x03, 0x19
        /*00fe*/ 	.short	0x0050


	//----- nvinfo : EIATTR_PARAM_CBANK
	.align		4
        /*0100*/ 	.byte	0x04, 0x0a
        /*0102*/ 	.short	(.L_63 - .L_62)
	.align		4
.L_62:
        /*0104*/ 	.word	index@(.nv.constant0._Z39query_and_interpolation_sphere_grad_gpuiiiiiPKfS0_S0_S0_S0_S0_Pf)
        /*0108*/ 	.short	0x0380
        /*010a*/ 	.short	0x0050


	//----- nvinfo : EIATTR_SW_WAR
	.align		4
.L_63:
        /*010c*/ 	.byte	0x04, 0x36
        /*010e*/ 	.short	(.L_65 - .L_64)
.L_64:
        /*0110*/ 	.word	0x00000008
.L_65:


//--------------------- .nv.info._Z34query_and_interpolation_sphere_gpuiiiiiPKfS0_S0_S0_S0_bPf --------------------------
	.section	.nv.info._Z34query_and_interpolation_sphere_gpuiiiiiPKfS0_S0_S0_S0_bPf,"",@"SHT_CUDA_INFO"
	.sectionflags	@""
	.align	4


	//----- nvinfo : EIATTR_CUDA_API_VERSION
	.align		4
        /*0000*/ 	.byte	0x04, 0x37
        /*0002*/ 	.short	(.L_67 - .L_66)
.L_66:
        /*0004*/ 	.word	0x00000082


	//----- nvinfo : EIATTR_KPARAM_INFO
	.align		4
.L_67:
        /*0008*/ 	.byte	0x04, 0x17
        /*000a*/ 	.short	(.L_69 - .L_68)
.L_68:
        /*000c*/ 	.word	0x00000000
        /*0010*/ 	.short	0x000b
        /*0012*/ 	.short	0x0048
        /*0014*/ 	.byte	0x00, 0xf5, 0x21, 0x00


	//----- nvinfo : EIATTR_KPARAM_INFO
	.align		4
.L_69:
        /*0018*/ 	.byte	0x04, 0x17
        /*001a*/ 	.short	(.L_71 - .L_70)
.L_70:
        /*001c*/ 	.word	0x00000000
        /*0020*/ 	.short	0x000a
        /*0022*/ 	.short	0x0040
        /*0024*/ 	.byte	0x00, 0xf0, 0x05, 0x00


	//----- nvinfo : EIATTR_KPARAM_INFO
	.align		4
.L_71:
        /*0028*/ 	.byte	0x04, 0x17
        /*002a*/ 	.short	(.L_73 - .L_72)
.L_72:
        /*002c*/ 	.word	0x00000000
        /*0030*/ 	.short	0x0009
        /*0032*/ 	.short	0x0038
        /*0034*/ 	.byte	0x00, 0xf5, 0x21, 0x00


	//----- nvinfo : EIATTR_KPARAM_INFO
	.align		4
.L_73:
        /*0038*/ 	.byte	0x04, 0x17
        /*003a*/ 	.short	(.L_75 - .L_74)
.L_74:
        /*003c*/ 	.word	0x00000000
        /*0040*/ 	.short	0x0008
        /*0042*/ 	.short	0x0030
        /*0044*/ 	.byte	0x00, 0xf5, 0x21, 0x00


	//----- nvinfo : EIATTR_KPARAM_INFO
	.align		4
.L_75:
        /*0048*/ 	.byte	0x04, 0x17
        /*004a*/ 	.short	(.L_77 - .L_76)
.L_76:
        /*004c*/ 	.word	0x00000000
        /*0050*/ 	.short	0x0007
        /*0052*/ 	.short	0x0028
        /*0054*/ 	.byte	0x00, 0xf5, 0x21, 0x00


	//----- nvinfo : EIATTR_KPARAM_INFO
	.align		4
.L_77:
        /*0058*/ 	.byte	0x04, 0x17
        /*005a*/ 	.short	(.L_79 - .L_78)
.L_78:
        /*005c*/ 	.word	0x00000000
        /*0060*/ 	.short	0x0006
        /*0062*/ 	.short	0x0020
        /*0064*/ 	.byte	0x00, 0xf5, 0x21, 0x00


	//----- nvinfo : EIATTR_KPARAM_INFO
	.align		4
.L_79:
        /*0068*/ 	.byte	0x04, 0x17
        /*006a*/ 	.short	(.L_81 - .L_80)
.L_80:
        /*006c*/ 	.word	0x00000000
        /*0070*/ 	.short	0x0005
        /*0072*/ 	.short	0x0018
        /*0074*/ 	.byte	0x00, 0xf5, 0x21, 0x00


	//----- nvinfo : EIATTR_KPARAM_INFO
	.align		4
.L_81:
        /*0078*/ 	.byte	0x04, 0x17
        /*007a*/ 	.short	(.L_83 - .L_82)
.L_82:
        /*007c*/ 	.word	0x00000000
        /*0080*/ 	.short	0x0004
        /*0082*/ 	.short	0x0010
        /*0084*/ 	.byte	0x00, 0xf0, 0x11, 0x00


	//----- nvinfo : EIATTR_KPARAM_INFO
	.align		4
.L_83:
        /*0088*/ 	.byte	0x04, 0x17
        /*008a*/ 	.short	(.L_85 - .L_84)
.L_84:
        /*008c*/ 	.word	0x00000000
        /*0090*/ 	.short	0x0003
        /*0092*/ 	.short	0x000c
        /*0094*/ 	.byte	0x00, 0xf0, 0x11, 0x00


	//----- nvinfo : EIATTR_KPARAM_INFO
	.align		4
.L_85:
        /*0098*/ 	.byte	0x04, 0x17
        /*009a*/ 	.short	(.L_87 - .L_86)
.L_86:
        /*009c*/ 	.word	0x00000000
        /*00a0*/ 	.short	0x0002
        /*00a2*/ 	.short	0x0008
        /*00a4*/ 	.byte	0x00, 0xf0, 0x11, 0x00


	//----- nvinfo : EIATTR_KPARAM_INFO
	.align		4
.L_87:
        /*00a8*/ 	.byte	0x04, 0x17
        /*00aa*/ 	.short	(.L_89 - .L_88)
.L_88:
        /*00ac*/ 	.word	0x00000000
        /*00b0*/ 	.short	0x0001
        /*00b2*/ 	.short	0x0004
        /*00b4*/ 	.byte	0x00, 0xf0, 0x11, 0x00


	//----- nvinfo : EIATTR_KPARAM_INFO
	.align		4
.L_89:
        /*00b8*/ 	.byte	0x04, 0x17
        /*00ba*/ 	.short	(.L_91 - .L_90)
.L_90:
        /*00bc*/ 	.word	0x00000000
        /*00c0*/ 	.short	0x0000
        /*00c2*/ 	.short	0x0000
        /*00c4*/ 	.byte	0x00, 0xf0, 0x11, 0x00


	//----- nvinfo : EIATTR_SPARSE_MMA_MASK
	.align		4
.L_91:
        /*00c8*/ 	.byte	0x03, 0x50
        /*00ca*/ 	.short	0x0000


	//----- nvinfo : EIATTR_MAXREG_COUNT
	.align		4
        /*00cc*/ 	.byte	0x03, 0x1b
        /*00ce*/ 	.short	0x00ff


	//----- nvinfo : EIATTR_MERCURY_ISA_VERSION
	.align		4
        /*00d0*/ 	.byte	0x03, 0x5f
        /*00d2*/ 	.short	0x0101


	//----- nvinfo : EIATTR_VRC_CTA_INIT_COUNT
	.align		4
        /*00d4*/ 	.byte	0x02, 0x4a
	.zero		1
	.zero		1


	//----- nvinfo : EIATTR_EXIT_INSTR_OFFSETS
	.align		4
        /*00d8*/ 	.byte	0x04, 0x1c
        /*00da*/ 	.short	(.L_93 - .L_92)


	//   ....[0]....
.L_92:
        /*00dc*/ 	.word	0x00002b50


	//   ....[1]....
        /*00e0*/ 	.word	0x000230f0


	//   ....[2]....
        /*00e4*/ 	.word	0x00024800


	//   ....[3]....
        /*00e8*/ 	.word	0x00025000


	//   ....[4]....
        /*00ec*/ 	.word	0x00026470


	//----- nvinfo : EIATTR_CRS_STACK_SIZE
	.align		4
.L_93:
        /*00f0*/ 	.byte	0x04, 0x1e
        /*00f2*/ 	.short	(.L_95 - .L_94)
.L_94:
        /*00f4*/ 	.word	0x00000000


	//----- nvinfo : EIATTR_CBANK_PARAM_SIZE
	.align		4
.L_95:
        /*00f8*/ 	.byte	0x03, 0x19
        /*00fa*/ 	.short	0x0050


	//----- nvinfo : EIATTR_PARAM_CBANK
	.align		4
        /*00fc*/ 	.byte	0x04, 0x0a
        /*00fe*/ 	.short	(.L_97 - .L_96)
	.align		4
.L_96:
        /*0100*/ 	.word	index@(.nv.constant0._Z34query_and_interpolation_sphere_gpuiiiiiPKfS0_S0_S0_S0_bPf)
        /*0104*/ 	.short	0x0380
        /*0106*/ 	.short	0x0050


	//----- nvinfo : EIATTR_SW_WAR
	.align		4
.L_97:
        /*0108*/ 	.byte	0x04, 0x36
        /*010a*/ 	.short	(.L_99 - .L_98)
.L_98:
        /*010c*/ 	.word	0x00000008
.L_99:


//--------------------- .nv.callgraph             --------------------------
	.section	.nv.callgraph,"",@"SHT_CUDA_CALLGRAPH"
	.align	4
	.sectionentsize	8
	.align		4
        /*0000*/ 	.word	0x00000000
	.align		4
        /*0004*/ 	.word	0xffffffff
	.align		4
        /*0008*/ 	.word	0x00000000
	.align		4
        /*000c*/ 	.word	0xfffffffe
	.align		4
        /*0010*/ 	.word	0x00000000
	.align		4
        /*0014*/ 	.word	0xfffffffd
	.align		4
        /*0018*/ 	.word	0x00000000
	.align		4
        /*001c*/ 	.word	0xfffffffc


//--------------------- .text._Z39query_and_interpolation_sphere_grad_gpuiiiiiPKfS0_S0_S0_S0_S0_Pf --------------------------
	.section	.text._Z39query_and_interpolation_sphere_grad_gpuiiiiiPKfS0_S0_S0_S0_S0_Pf,"ax",@progbits
	.align	128
        .global         _Z39query_and_interpolation_sphere_grad_gpuiiiiiPKfS0_S0_S0_S0_S0_Pf
        .type           _Z39query_and_interpolation_sphere_grad_gpuiiiiiPKfS0_S0_S0_S0_S0_Pf,@function
        .size           _Z39query_and_interpolation_sphere_grad_gpuiiiiiPKfS0_S0_S0_S0_S0_Pf,(.L_x_1098 - _Z39query_and_interpolation_sphere_grad_gpuiiiiiPKfS0_S0_S0_S0_S0_Pf)
        .other          _Z39query_and_interpolation_sphere_grad_gpuiiiiiPKfS0_S0_S0_S0_S0_Pf,@"STO_CUDA_ENTRY STV_DEFAULT"
_Z39query_and_interpolation_sphere_grad_gpuiiiiiPKfS0_S0_S0_S0_S0_Pf:
.text._Z39query_and_interpolation_sphere_grad_gpuiiiiiPKfS0_S0_S0_S0_S0_Pf:
[----:B------:R-:W0:Y:S08]  /*0000*/  LDC R1, c[0x0][0x37c] ;  /* 0x0000df00ff017b82 */ /* 0x000e300000000800 */
[----:B------:R-:W1:Y:S01]  /*0010*/  S2UR UR10, SR_CTAID.X ;  /* 0x00000000000a79c3 */ /* 0x000e620000002500 */
[----:B------:R-:W1:Y:S01]  /*0020*/  LDCU.64 UR4, c[0x0][0x3b8] ;  /* 0x00007700ff0477ac */ /* 0x000e620008000a00 */
[----:B0-----:R-:W-:Y:S01]  /*0030*/  VIADD R1, R1, 0xffffdcf0 ;  /* 0xffffdcf001017836 */ /* 0x001fe20000000000 */
[----:B------:R-:W-:Y:S01]  /*0040*/  MOV R14, 0x3 ;  /* 0x00000003000e7802 */ /* 0x000fe20000000f00 */
[----:B------:R-:W-:Y:S01]  /*0050*/  IMAD.MOV.U32 R12, RZ, RZ, 0x1 ;  /* 0x00000001ff0c7424 */ /* 0x000fe200078e00ff */
[----:B------:R-:W0:Y:S01]  /*0060*/  LDCU.64 UR18, c[0x0][0x358] ;  /* 0x00006b00ff1277ac */ /* 0x000e220008000a00 */
[----:B------:R-:W-:-:S02]  /*0070*/  IMAD.MOV.U32 R13, RZ, RZ, 0x1 ;  /* 0x00000001ff0d7424 */ /* 0x000fc400078e00ff */
[----:B------:R-:W-:Y:S02]  /*0080*/  HFMA2 R11, -RZ, RZ, 0, 1.78813934326171875e-07 ;  /* 0x00000003ff0b7431 */ /* 0x000fe400000001ff */
[----:B------:R-:W-:Y:S01]  /*0090*/  IMAD.MOV.U32 R15, RZ, RZ, 0x7 ;  /* 0x00000007ff0f7424 */ /* 0x000fe200078e00ff */
[----:B------:R-:W-:Y:S01]  /*00a0*/  MOV R8, 0x13 ;  /* 0x0000001300087802 */ /* 0x000fe20000000f00 */
[----:B------:R-:W-:Y:S02]  /*00b0*/  IMAD.MOV.U32 R9, RZ, RZ, 0xc ;  /* 0x0000000cff097424 */ /* 0x000fe400078e00ff */
[----:B------:R-:W-:Y:S02]  /*00c0*/  HFMA2 R5, -RZ, RZ, 0, 1.78813934326171875e-07 ;  /* 0x00000003ff057431 */ /* 0x000fe400000001ff */
[----:B------:R-:W-:Y:S01]  /*00d0*/  IMAD.MOV.U32 R10, RZ, RZ, 0x7 ;  /* 0x00000007ff0a7424 */ /* 0x000fe200078e00ff */
[----:B------:R2:W-:Y:S01]  /*00e0*/  STL.128 [R1+0x20], R12 ;  /* 0x0000200c01007387 */ /* 0x0005e20000100c00 */
[----:B------:R-:W-:-:S02]  /*00f0*/  IMAD.MOV.U32 R4, RZ, RZ, 0x1 ;  /* 0x00000001ff047424 */ /* 0x000fc400078e00ff */
[----:B------:R-:W-:Y:S02]  /*0100*/  HFMA2 R19, -RZ, RZ, 0, 2.205371856689453125e-06 ;  /* 0x00000025ff137431 */ /* 0x000fe400000001ff */
[----:B------:R-:W-:Y:S01]  /*0110*/  IMAD.MOV.U32 R6, RZ, RZ, 0x7 ;  /* 0x00000007ff067424 */ /* 0x000fe200078e00ff */
[----:B------:R3:W-:Y:S01]  /*0120*/  STL.128 [R1+0x10], R8 ;  /* 0x0000100801007387 */ /* 0x0007e20000100c00 */
[----:B------:R-:W-:Y:S02]  /*0130*/  IMAD.MOV.U32 R7, RZ, RZ, 0xc ;  /* 0x0000000cff077424 */ /* 0x000fe400078e00ff */
[----:B------:R-:W-:Y:S02]  /*0140*/  HFMA2 R23, -RZ, RZ, 0, 4.17232513427734375e-07 ;  /* 0x00000007ff177431 */ /* 0x000fe400000001ff */
[----:B------:R-:W-:Y:S01]  /*0150*/  IMAD.MOV.U32 R18, RZ, RZ, 0x1b ;  /* 0x0000001bff127424 */ /* 0x000fe200078e00ff */
[----:B------:R-:W-:Y:S01]  /*0160*/  MOV R20, 0x1b ;  /* 0x0000001b00147802 */ /* 0x000fe20000000f00 */
[----:B------:R-:W-:Y:S01]  /*0170*/  IMAD.MOV.U32 R16, RZ, RZ, 0xc ;  /* 0x0000000cff107424 */ /* 0x000fe200078e00ff */
[----:B------:R4:W-:Y:S01]  /*0180*/  STL.128 [R1], R4 ;  /* 0x0000000401007387 */ /* 0x0009e20000100c00 */
[----:B-1----:R-:W-:Y:S01]  /*0190*/  UIMAD.WIDE.U32 UR4, UR10, 0x4, UR4 ;  /* 0x000000040a0478a5 */ /* 0x002fe2000f8e0004 */
[----:B------:R-:W-:Y:S01]  /*01a0*/  IMAD.MOV.U32 R17, RZ, RZ, 0x13 ;  /* 0x00000013ff117424 */ /* 0x000fe200078e00ff */
[----:B------:R-:W-:Y:S01]  /*01b0*/  CS2R R26, SRZ ;  /* 0x00000000001a7805 */ /* 0x000fe2000001ff00 */
[----:B------:R-:W-:Y:S01]  /*01c0*/  IMAD.MOV.U32 R21, RZ, RZ, 0x13 ;  /* 0x00000013ff157424 */ /* 0x000fe200078e00ff */
[----:B------:R-:W-:Y:S01]  /*01d0*/  MOV R29, 0xbf13d07d ;  /* 0xbf13d07d001d7802 */ /* 0x000fe20000000f00 */
[----:B--2---:R-:W-:-:S02]  /*01e0*/  HFMA2 R15, -RZ, RZ, 0, 0 ;  /* 0x00000000ff0f7431 */ /* 0x004fc400000001ff */
[----:B------:R-:W-:Y:S01]  /*01f0*/  IMAD.U32 R2, RZ, RZ, UR4 ;  /* 0x00000004ff027e24 */ /* 0x000fe2000f8e00ff */
[----:B------:R-:W-:Y:S01]  /*0200*/  MOV R3, UR5 ;  /* 0x0000000500037c02 */ /* 0x000fe20008000f00 */
[----:B------:R-:W-:Y:S01]  /*0210*/  IMAD.MOV.U32 R12, RZ, RZ, -0x41000000 ;  /* 0xbf000000ff0c7424 */ /* 0x000fe200078e00ff */
[----:B------:R-:W-:Y:S01]  /*0220*/  MOV R14, 0xbf800000 ;  /* 0xbf800000000e7802 */ /* 0x000fe20000000f00 */
[----:B------:R-:W-:Y:S02]  /*0230*/  IMAD.MOV.U32 R13, RZ, RZ, 0x3f5db22d ;  /* 0x3f5db22dff0d7424 */ /* 0x000fe400078e00ff */
[----:B---3--:R-:W-:Y:S01]  /*0240*/  HFMA2 R11, -RZ, RZ, 1.8408203125, -0.1929931640625 ;  /* 0x3f5db22dff0b7431 */ /* 0x008fe200000001ff */
[----:B0-----:R-:W2:Y:S01]  /*0250*/  LDG.E R2, desc[UR18][R2.64] ;  /* 0x0000001202027981 */ /* 0x001ea2000c1e1900 */
[----:B------:R-:W-:Y:S01]  /*0260*/  IMAD.MOV.U32 R8, RZ, RZ, 0x3f800000 ;  /* 0x3f800000ff087424 */ /* 0x000fe200078e00ff */
[----:B------:R-:W-:Y:S01]  /*0270*/  CS2R R30, SRZ ;  /* 0x00000000001e7805 */ /* 0x000fe2000001ff00 */
[----:B------:R-:W-:Y:S01]  /*0280*/  IMAD.MOV.U32 R9, RZ, RZ, RZ ;  /* 0x000000ffff097224 */ /* 0x000fe200078e00ff */
[----:B------:R0:W-:Y:S01]  /*0290*/  STL.128 [R1+0x90], R12 ;  /* 0x0000900c01007387 */ /* 0x0001e20000100c00 */
[----:B------:R-:W-:-:S02]  /*02a0*/  IMAD.MOV.U32 R10, RZ, RZ, 0x3f000000 ;  /* 0x3f000000ff0a7424 */ /* 0x000fc400078e00ff */
[----:B----4-:R-:W-:Y:S02]  /*02b0*/  HFMA2 R5, -RZ, RZ, 1.6435546875, -35.90625 ;  /* 0x3e93d07dff057431 */ /* 0x010fe400000001ff */
[----:B------:R-:W-:Y:S01]  /*02c0*/  IMAD.MOV.U32 R4, RZ, RZ, 0x3f000000 ;  /* 0x3f000000ff047424 */ /* 0x000fe200078e00ff */
[----:B------:R1:W-:Y:S01]  /*02d0*/  STL.128 [R1+0x30], R16 ;  /* 0x0000301001007387 */ /* 0x0003e20000100c00 */
[----:B------:R-:W-:Y:S01]  /*02e0*/  IMAD.MOV.U32 R6, RZ, RZ, -0x41000000 ;  /* 0xbf000000ff067424 */ /* 0x000fe200078e00ff */
[----:B------:R-:W3:Y:S01]  /*02f0*/  LDCU UR7, c[0x0][0x384] ;  /* 0x00007080ff0777ac */ /* 0x000ee20008000800 */
[----:B------:R-:W-:Y:S01]  /*0300*/  IMAD.MOV.U32 R7, RZ, RZ, 0x3e93d07d ;  /* 0x3e93d07dff077424 */ /* 0x000fe200078e00ff */
[----:B------:R4:W-:Y:S01]  /*0310*/  STL.128 [R1+0x80], R8 ;  /* 0x0000800801007387 */ /* 0x0009e20000100c00 */
[----:B------:R-:W-:Y:S01]  /*0320*/  IMAD.MOV.U32 R22, RZ, RZ, 0xc ;  /* 0x0000000cff167424 */ /* 0x000fe200078e00ff */
[----:B------:R-:W5:Y:S01]  /*0330*/  LDCU.64 UR4, c[0x0][0x388] ;  /* 0x00007100ff0477ac */ /* 0x000f620008000a00 */
[----:B------:R-:W-:Y:S01]  /*0340*/  IMAD.MOV.U32 R24, RZ, RZ, 0x3 ;  /* 0x00000003ff187424 */ /* 0x000fe200078e00ff */
[----:B------:R-:W-:Y:S01]  /*0350*/  STL.128 [R1+0x60], R4 ;  /* 0x0000600401007387 */ /* 0x000fe20000100c00 */
[----:B------:R-:W-:Y:S01]  /*0360*/  IMAD.MOV.U32 R25, RZ, RZ, 0x1 ;  /* 0x00000001ff197424 */ /* 0x000fe200078e00ff */
[----:B------:R-:W2:Y:S01]  /*0370*/  LDCU UR37, c[0x0][0x384] ;  /* 0x00007080ff2577ac */ /* 0x000ea20008000800 */
[----:B------:R-:W-:Y:S01]  /*0380*/  IMAD.MOV.U32 R28, RZ, RZ, RZ ;  /* 0x000000ffff1c7224 */ /* 0x000fe200078e00ff */
[----:B0-----:R-:W-:Y:S01]  /*0390*/  CS2R R12, SRZ ;  /* 0x00000000000c7805 */ /* 0x001fe2000001ff00 */
[----:B------:R-:W-:Y:S01]  /*03a0*/  IMAD.MOV.U32 R14, RZ, RZ, 0x3f000000 ;  /* 0x3f000000ff0e7424 */ /* 0x000fe200078e00ff */
[----:B------:R0:W-:Y:S01]  /*03b0*/  STL.128 [R1+0xb0], R4 ;  /* 0x0000b00401007387 */ /* 0x0001e20000100c00 */
[----:B------:R-:W2:Y:S01]  /*03c0*/  LDCU UR20, c[0x0][0x38c] ;  /* 0x00007180ff1477ac */ /* 0x000ea20008000800 */
[----:B-1----:R-:W-:Y:S01]  /*03d0*/  IMAD.MOV.U32 R17, RZ, RZ, -0x40a24dd3 ;  /* 0xbf5db22dff117424 */ /* 0x002fe200078e00ff */
[----:B------:R-:W-:Y:S01]  /*03e0*/  MOV R18, 0x3f000000 ;  /* 0x3f00000000127802 */ /* 0x000fe20000000f00 */
[----:B------:R1:W-:Y:S01]  /*03f0*/  STL.128 [R1+0xf0], R12 ;  /* 0x0000f00c01007387 */ /* 0x0003e20000100c00 */
[----:B------:R-:W-:Y:S01]  /*0400*/  IMAD.MOV.U32 R16, RZ, RZ, -0x41000000 ;  /* 0xbf000000ff107424 */ /* 0x000fe200078e00ff */
[----:B----4-:R-:W-:Y:S01]  /*0410*/  MOV R10, RZ ;  /* 0x000000ff000a7202 */ /* 0x010fe20000000f00 */
[----:B------:R-:W-:Y:S01]  /*0420*/  IMAD.MOV.U32 R8, RZ, RZ, -0x41800000 ;  /* 0xbe800000ff087424 */ /* 0x000fe200078e00ff */
[----:B------:R4:W-:Y:S01]  /*0430*/  STL.128 [R1+0x40], R20 ;  /* 0x0000401401007387 */ /* 0x0009e20000100c00 */
[----:B------:R-:W-:-:S02]  /*0440*/  IMAD.MOV.U32 R9, RZ, RZ, 0x3e13c361 ;  /* 0x3e13c361ff097424 */ /* 0x000fc400078e00ff */
[----:B------:R-:W-:Y:S02]  /*0450*/  HFMA2 R33, -RZ, RZ, 1.7685546875, -35.90625 ;  /* 0x3f13d07dff217431 */ /* 0x000fe400000001ff */
[----:B------:R-:W-:Y:S01]  /*0460*/  IMAD.MOV.U32 R11, RZ, RZ, 0x3e93d07d ;  /* 0x3e93d07dff0b7424 */ /* 0x000fe200078e00ff */
[----:B------:R3:W-:Y:S01]  /*0470*/  STL.128 [R1+0x50], R24 ;  /* 0x0000501801007387 */ /* 0x0007e20000100c00 */
[----:B------:R-:W-:Y:S02]  /*0480*/  IMAD.MOV.U32 R19, RZ, RZ, -0x40a24dd3 ;  /* 0xbf5db22dff137424 */ /* 0x000fe400078e00ff */
[----:B------:R-:W-:Y:S01]  /*0490*/  IMAD.MOV.U32 R32, RZ, RZ, RZ ;  /* 0x000000ffff207224 */ /* 0x000fe200078e00ff */
[----:B0-----:R-:W-:Y:S01]  /*04a0*/  MOV R5, 0x3e13c361 ;  /* 0x3e13c36100057802 */ /* 0x001fe20000000f00 */
[----:B------:R-:W-:Y:S01]  /*04b0*/  IMAD.MOV.U32 R4, RZ, RZ, 0x3f400000 ;  /* 0x3f400000ff047424 */ /* 0x000fe200078e00ff */
[----:B------:R0:W-:Y:S01]  /*04c0*/  STL.128 [R1+0xe0], R8 ;  /* 0x0000e00801007387 */ /* 0x0001e20000100c00 */
[----:B------:R-:W-:-:S02]  /*04d0*/  IMAD.MOV.U32 R7, RZ, RZ, 0x3f13d07d ;  /* 0x3f13d07dff077424 */ /* 0x000fc400078e00ff */
[----:B-1----:R-:W-:Y:S02]  /*04e0*/  HFMA2 R13, -RZ, RZ, -1.8046875, -2.666015625 ;  /* 0xbf38c155ff0d7431 */ /* 0x002fe400000001ff */
[----:B------:R-:W-:Y:S01]  /*04f0*/  IMAD.MOV.U32 R12, RZ, RZ, -0x41800000 ;  /* 0xbe800000ff0c7424 */ /* 0x000fe200078e00ff */
[----:B------:R-:W-:Y:S01]  /*0500*/  MOV R15, 0xbf38c155 ;  /* 0xbf38c155000f7802 */ /* 0x000fe20000000f00 */
[----:B------:R-:W-:Y:S01]  /*0510*/  IMAD.MOV.U32 R14, RZ, RZ, 0x3e800000 ;  /* 0x3e800000ff0e7424 */ /* 0x000fe200078e00ff */
[----:B------:R1:W-:Y:S01]  /*0520*/  STL.128 [R1+0xa0], R16 ;  /* 0x0000a01001007387 */ /* 0x0003e20000100c00 */
[----:B------:R-:W-:Y:S01]  /*0530*/  IMAD.MOV.U32 R6, RZ, RZ, 0x3f000000 ;  /* 0x3f000000ff067424 */ /* 0x000fe200078e00ff */
[----:B----4-:R-:W-:Y:S01]  /*0540*/  MOV R20, RZ ;  /* 0x000000ff00147202 */ /* 0x010fe20000000f00 */
[----:B------:R-:W-:Y:S01]  /*0550*/  IMAD.MOV.U32 R21, RZ, RZ, -0x40ec2f83 ;  /* 0xbf13d07dff157424 */ /* 0x000fe200078e00ff */
[----:B------:R4:W-:Y:S01]  /*0560*/  STL.128 [R1+0x170], R12 ;  /* 0x0001700c01007387 */ /* 0x0009e20000100c00 */
[----:B------:R-:W-:Y:S01]  /*0570*/  CS2R R22, SRZ ;  /* 0x0000000000167805 */ /* 0x000fe2000001ff00 */
[----:B---3--:R-:W-:-:S02]  /*0580*/  HFMA2 R27, -RZ, RZ, 1.5185546875, -3.689453125 ;  /* 0x3e13c361ff1b7431 */ /* 0x008fc400000001ff */
[----:B------:R-:W-:Y:S01]  /*0590*/  IMAD.MOV.U32 R26, RZ, RZ, 0x3e800000 ;  /* 0x3e800000ff1a7424 */ /* 0x000fe200078e00ff */
[----:B------:R3:W-:Y:S01]  /*05a0*/  STL.128 [R1+0x140], R4 ;  /* 0x0001400401007387 */ /* 0x0007e20000100c00 */
[----:B------:R-:W-:Y:S02]  /*05b0*/  CS2R R24, SRZ ;  /* 0x0000000000187805 */ /* 0x000fe4000001ff00 */
[----:B0-----:R-:W-:Y:S01]  /*05c0*/  MOV R8, 0xbf400000 ;  /* 0xbf40000000087802 */ /* 0x001fe20000000f00 */
[----:B------:R-:W-:Y:S01]  /*05d0*/  IMAD.MOV.U32 R11, RZ, RZ, -0x416c2f83 ;  /* 0xbe93d07dff0b7424 */ /* 0x000fe200078e00ff */
[----:B------:R0:W-:Y:S01]  /*05e0*/  STL.128 [R1+0xc0], R20 ;  /* 0x0000c01401007387 */ /* 0x0001e20000100c00 */
[----:B------:R-:W-:Y:S02]  /*05f0*/  IMAD.MOV.U32 R10, RZ, RZ, -0x41000000 ;  /* 0xbf000000ff0a7424 */ /* 0x000fe400078e00ff */
[----:B------:R-:W-:Y:S02]  /*0600*/  IMAD.MOV.U32 R34, RZ, RZ, -0x41000000 ;  /* 0xbf000000ff227424 */ /* 0x000fe400078e00ff */
[----:B-1----:R-:W-:-:S02]  /*0610*/  HFMA2 R17, -RZ, RZ, 1.7158203125, -0.1929931640625 ;  /* 0x3eddb22dff117431 */ /* 0x002fc400000001ff */
[----:B------:R-:W-:Y:S01]  /*0620*/  IMAD.MOV.U32 R16, RZ, RZ, 0x3e800000 ;  /* 0x3e800000ff107424 */ /* 0x000fe200078e00ff */
[----:B------:R1:W-:Y:S01]  /*0630*/  STL.128 [R1+0x160], R8 ;  /* 0x0001600801007387 */ /* 0x0003e20000100c00 */
[----:B------:R-:W-:Y:S01]  /*0640*/  IMAD.MOV.U32 R18, RZ, RZ, -0x41800000 ;  /* 0xbe800000ff127424 */ /* 0x000fe200078e00ff */
[----:B----4-:R-:W-:Y:S01]  /*0650*/  MOV R13, 0x3f5db22d ;  /* 0x3f5db22d000d7802 */ /* 0x010fe20000000f00 */
[----:B------:R-:W-:Y:S01]  /*0660*/  IMAD.MOV.U32 R12, RZ, RZ, 0x3f000000 ;  /* 0x3f000000ff0c7424 */ /* 0x000fe200078e00ff */
[----:B------:R-:W-:Y:S01]  /*0670*/  MOV R19, 0x3eddb22d ;  /* 0x3eddb22d00137802 */ /* 0x000fe20000000f00 */
[----:B------:R-:W-:Y:S01]  /*0680*/  IMAD.MOV.U32 R14, RZ, RZ, RZ ;  /* 0x000000ffff0e7224 */ /* 0x000fe200078e00ff */
[----:B---3--:R-:W-:Y:S01]  /*0690*/  MOV R7, RZ ;  /* 0x000000ff00077202 */ /* 0x008fe20000000f00 */
[----:B------:R-:W-:Y:S01]  /*06a0*/  IMAD.MOV.U32 R15, RZ, RZ, 0x3f5db22d ;  /* 0x3f5db22dff0f7424 */ /* 0x000fe200078e00ff */
[----:B------:R3:W-:Y:S01]  /*06b0*/  STL.128 [R1+0x70], R28 ;  /* 0x0000701c01007387 */ /* 0x0007e20000100c00 */
[----:B------:R-:W-:-:S02]  /*06c0*/  IMAD.MOV.U32 R4, RZ, RZ, 0x3e800000 ;  /* 0x3e800000ff047424 */ /* 0x000fc400078e00ff */
[----:B0-----:R-:W-:Y:S02]  /*06d0*/  HFMA2 R21, -RZ, RZ, 0, 0 ;  /* 0x00000000ff157431 */ /* 0x001fe400000001ff */
[----:B------:R-:W-:Y:S01]  /*06e0*/  IMAD.MOV.U32 R5, RZ, RZ, -0x41224dd3 ;  /* 0xbeddb22dff057424 */ /* 0x000fe200078e00ff */
[----:B------:R0:W-:Y:S01]  /*06f0*/  STL.128 [R1+0x1d0], R12 ;  /* 0x0001d00c01007387 */ /* 0x0001e20000100c00 */
[----:B------:R-:W-:Y:S02]  /*0700*/  IMAD.MOV.U32 R23, RZ, RZ, -0x41224dd3 ;  /* 0xbeddb22dff177424 */ /* 0x000fe400078e00ff */
[----:B------:R-:W-:Y:S02]  /*0710*/  IMAD.MOV.U32 R20, RZ, RZ, -0x41000000 ;  /* 0xbf000000ff147424 */ /* 0x000fe400078e00ff */
[----:B-1----:R-:W-:Y:S02]  /*0720*/  HFMA2 R10, -RZ, RZ, 1.8125, 0 ;  /* 0x3f400000ff0a7431 */ /* 0x002fe400000001ff */
[----:B------:R-:W-:Y:S01]  /*0730*/  IMAD.MOV.U32 R8, RZ, RZ, 0x3f800000 ;  /* 0x3f800000ff087424 */ /* 0x000fe200078e00ff */
[----:B------:R1:W-:Y:S01]  /*0740*/  STL.128 [R1+0x1b0], R4 ;  /* 0x0001b00401007387 */ /* 0x0003e20000100c00 */
[----:B------:R-:W-:-:S02]  /*0750*/  IMAD.MOV.U32 R9, RZ, RZ, RZ ;  /* 0x000000ffff097224 */ /* 0x000fc400078e00ff */
[----:B------:R-:W-:Y:S01]  /*0760*/  IMAD.MOV.U32 R11, RZ, RZ, 0x3eddb22d ;  /* 0x3eddb22dff0b7424 */ /* 0x000fe200078e00ff */
[----:B------:R4:W-:Y:S01]  /*0770*/  STL.128 [R1+0x100], R16 ;  /* 0x0001001001007387 */ /* 0x0009e20000100c00 */
[----:B------:R-:W-:Y:S02]  /*0780*/  IMAD.MOV.U32 R22, RZ, RZ, -0x41800000 ;  /* 0xbe800000ff167424 */ /* 0x000fe400078e00ff */
[----:B---3--:R-:W-:Y:S02]  /*0790*/  HFMA2 R31, -RZ, RZ, 1.6435546875, -35.90625 ;  /* 0x3e93d07dff1f7431 */ /* 0x008fe400000001ff */
[----:B------:R-:W-:Y:S01]  /*07a0*/  IMAD.MOV.U32 R28, RZ, RZ, -0x41800000 ;  /* 0xbe800000ff1c7424 */ /* 0x000fe200078e00ff */
[----:B------:R3:W-:Y:S01]  /*07b0*/  STL.128 [R1+0x1c0], R8 ;  /* 0x0001c00801007387 */ /* 0x0007e20000100c00 */
[----:B------:R-:W-:Y:S02]  /*07c0*/  IMAD.MOV.U32 R29, RZ, RZ, 0x3e13c361 ;  /* 0x3e13c361ff1d7424 */ /* 0x000fe400078e00ff */
[----:B0-----:R-:W-:Y:S01]  /*07d0*/  HFMA2 R15, -RZ, RZ, 1.5185546875, -3.689453125 ;  /* 0x3e13c361ff0f7431 */ /* 0x001fe200000001ff */
[----:B------:R-:W-:Y:S01]  /*07e0*/  MOV R12, 0x3e800000 ;  /* 0x3e800000000c7802 */ /* 0x000fe20000000f00 */
[----:B------:R-:W-:Y:S01]  /*07f0*/  IMAD.MOV.U32 R13, RZ, RZ, 0x3e13c361 ;  /* 0x3e13c361ff0d7424 */ /* 0x000fe200078e00ff */
[----:B------:R0:W-:Y:S01]  /*0800*/  STL.128 [R1+0x110], R20 ;  /* 0x0001101401007387 */ /* 0x0001e20000100c00 */
[----:B------:R-:W-:-:S02]  /*0810*/  IMAD.MOV.U32 R14, RZ, RZ, -0x41800000 ;  /* 0xbe800000ff0e7424 */ /* 0x000fc400078e00ff */
[----:B-1----:R-:W-:Y:S01]  /*0820*/  IMAD.MOV.U32 R4, RZ, RZ, -0x41000000 ;  /* 0xbf000000ff047424 */ /* 0x002fe200078e00ff */
[----:B------:R-:W-:Y:S01]  /*0830*/  MOV R5, 0xbf5db22d ;  /* 0xbf5db22d00057802 */ /* 0x000fe20000000f00 */
[----:B------:R-:W-:Y:S01]  /*0840*/  IMAD.MOV.U32 R6, RZ, RZ, RZ ;  /* 0x000000ffff067224 */ /* 0x000fe200078e00ff */
[----:B------:R1:W-:Y:S01]  /*0850*/  STL.128 [R1+0x220], R12 ;  /* 0x0002200c01007387 */ /* 0x0003e20000100c00 */
[----:B------:R-:W-:Y:S01]  /*0860*/  IMAD.MOV.U32 R7, RZ, RZ, -0x40a24dd3 ;  /* 0xbf5db22dff077424 */ /* 0x000fe200078e00ff */
[----:B----4-:R-:W-:Y:S01]  /*0870*/  CS2R R18, SRZ ;  /* 0x0000000000127805 */ /* 0x010fe2000001ff00 */
[----:B------:R-:W-:Y:S01]  /*0880*/  IMAD.MOV.U32 R16, RZ, RZ, 0x3f000000 ;  /* 0x3f000000ff107424 */ /* 0x000fe200078e00ff */
[----:B------:R4:W-:Y:S01]  /*0890*/  STL.128 [R1+0xd0], R24 ;  /* 0x0000d01801007387 */ /* 0x0009e20000100c00 */
[----:B---3--:R-:W-:Y:S02]  /*08a0*/  HFMA2 R8, -RZ, RZ, 1.75, 0 ;  /* 0x3f000000ff087431 */ /* 0x008fe400000001ff */
[----:B------:R-:W-:Y:S01]  /*08b0*/  IMAD.MOV.U32 R9, RZ, RZ, -0x40a24dd3 ;  /* 0xbf5db22dff097424 */ /* 0x000fe200078e00ff */
[----:B------:R3:W-:Y:S01]  /*08c0*/  STL.128 [R1+0x200], R4 ;  /* 0x0002000401007387 */ /* 0x0007e20000100c00 */
[----:B------:R-:W-:-:S02]  /*08d0*/  IMAD.MOV.U32 R11, RZ, RZ, -0x41224dd3 ;  /* 0xbeddb22dff0b7424 */ /* 0x000fc400078e00ff */
[----:B0-----:R-:W-:Y:S02]  /*08e0*/  HFMA2 R20, -RZ, RZ, 1.75, 0 ;  /* 0x3f000000ff147431 */ /* 0x001fe400000001ff */
[----:B------:R-:W-:Y:S01]  /*08f0*/  IMAD.MOV.U32 R17, RZ, RZ, -0x416c2f83 ;  /* 0xbe93d07dff117424 */ /* 0x000fe200078e00ff */
[----:B------:R0:W-:Y:S01]  /*0900*/  STL.128 [R1+0x130], R28 ;  /* 0x0001301c01007387 */ /* 0x0001e20000100c00 */
[----:B------:R-:W-:Y:S02]  /*0910*/  IMAD.MOV.U32 R22, RZ, RZ, 0x3e800000 ;  /* 0x3e800000ff167424 */ /* 0x000fe400078e00ff */
[----:B------:R-:W-:Y:S02]  /*0920*/  IMAD.MOV.U32 R23, RZ, RZ, 0x3eddb22d ;  /* 0x3eddb22dff177424 */ /* 0x000fe400078e00ff */
[----:B-1----:R-:W-:Y:S02]  /*0930*/  HFMA2 R15, -RZ, RZ, -1.6435546875, -35.90625 ;  /* 0xbe93d07dff0f7431 */ /* 0x002fe400000001ff */
[----:B------:R-:W-:Y:S01]  /*0940*/  IMAD.MOV.U32 R13, RZ, RZ, -0x40c73eab ;  /* 0xbf38c155ff0d7424 */ /* 0x000fe200078e00ff */
[----:B------:R1:W-:Y:S01]  /*0950*/  STL.128 [R1+0x210], R8 ;  /* 0x0002100801007387 */ /* 0x0003e20000100c00 */
[----:B------:R-:W-:Y:S01]  /*0960*/  IMAD.MOV.U32 R14, RZ, RZ, 0x3f000000 ;  /* 0x3f000000ff0e7424 */ /* 0x000fe200078e00ff */
[----:B----4-:R-:W-:Y:S01]  /*0970*/  MOV R25, 0xbeddb22d ;  /* 0xbeddb22d00197802 */ /* 0x010fe20000000f00 */
[----:B------:R-:W-:Y:S01]  /*0980*/  IMAD.MOV.U32 R24, RZ, RZ, 0x3e800000 ;  /* 0x3e800000ff187424 */ /* 0x000fe200078e00ff */
[----:B------:R4:W-:Y:S01]  /*0990*/  STL.128 [R1+0x180], R16 ;  /* 0x0001801001007387 */ /* 0x0009e20000100c00 */
[----:B------:R-:W-:Y:S01]  /*09a0*/  IMAD.MOV.U32 R35, RZ, RZ, 0x3f13d07d ;  /* 0x3f13d07dff237424 */ /* 0x000fe200078e00ff */
[----:B---3--:R-:W-:Y:S01]  /*09b0*/  MOV R5, 0x3f13d07d ;  /* 0x3f13d07d00057802 */ /* 0x008fe20000000f00 */
[----:B------:R-:W-:Y:S01]  /*09c0*/  IMAD.MOV.U32 R6, RZ, RZ, -0x40c00000 ;  /* 0xbf400000ff067424 */ /* 0x000fe200078e00ff */
[----:B------:R3:W-:Y:S01]  /*09d0*/  STL.128 [R1+0x270], R12 ;  /* 0x0002700c01007387 */ /* 0x0007e20000100c00 */
[----:B------:R-:W-:-:S02]  /*09e0*/  IMAD.MOV.U32 R7, RZ, RZ, 0x3e13c361 ;  /* 0x3e13c361ff077424 */ /* 0x000fc400078e00ff */
[----:B0-----:R-:W-:Y:S02]  /*09f0*/  HFMA2 R30, -RZ, RZ, -1.8125, 0 ;  /* 0xbf400000ff1e7431 */ /* 0x001fe400000001ff */
[----:B------:R-:W-:Y:S01]  /*0a00*/  IMAD.MOV.U32 R28, RZ, RZ, -0x40800000 ;  /* 0xbf800000ff1c7424 */ /* 0x000fe200078e00ff */
[----:B------:R0:W-:Y:S01]  /*0a10*/  STL.128 [R1+0x190], R20 ;  /* 0x0001901401007387 */ /* 0x0001e20000100c00 */
[----:B------:R-:W-:Y:S02]  /*0a20*/  IMAD.MOV.U32 R29, RZ, RZ, RZ ;  /* 0x000000ffff1d7224 */ /* 0x000fe400078e00ff */
[----:B------:R-:W-:Y:S01]  /*0a30*/  IMAD.MOV.U32 R31, RZ, RZ, -0x41224dd3 ;  /* 0xbeddb22dff1f7424 */ /* 0x000fe200078e00ff */
[----:B------:R5:W-:Y:S01]  /*0a40*/  STL.128 [R1+0x250], R4 ;  /* 0x0002500401007387 */ /* 0x000be20000100c00 */
[----:B-1----:R-:W-:Y:S02]  /*0a50*/  HFMA2 R8, -RZ, RZ, -1.75, 0 ;  /* 0xbf000000ff087431 */ /* 0x002fe400000001ff */
[----:B------:R-:W-:Y:S01]  /*0a60*/  IMAD.MOV.U32 R9, RZ, RZ, -0x416c2f83 ;  /* 0xbe93d07dff097424 */ /* 0x000fe200078e00ff */
[----:B------:R-:W-:Y:S01]  /*0a70*/  MOV R11, 0xbf38c155 ;  /* 0xbf38c155000b7802 */ /* 0x000fe20000000f00 */
[----:B------:R-:W-:-:S02]  /*0a80*/  IMAD.MOV.U32 R10, RZ, RZ, -0x41800000 ;  /* 0xbe800000ff0a7424 */ /* 0x000fc400078e00ff */
[----:B----4-:R-:W-:Y:S02]  /*0a90*/  HFMA2 R16, -RZ, RZ, -1.75, 0 ;  /* 0xbf000000ff107431 */ /* 0x010fe400000001ff */
[----:B------:R-:W-:Y:S01]  /*0aa0*/  IMAD.MOV.U32 R17, RZ, RZ, 0x3f5db22d ;  /* 0x3f5db22dff117424 */ /* 0x000fe200078e00ff */
[----:B------:R-:W-:Y:S01]  /*0ab0*/  MOV R19, 0x3eddb22d ;  /* 0x3eddb22d00137802 */ /* 0x000fe20000000f00 */
[----:B---3--:R-:W-:Y:S01]  /*0ac0*/  HFMA2 R15, -RZ, RZ, -1.7685546875, -35.90625 ;  /* 0xbf13d07dff0f7431 */ /* 0x008fe200000001ff */
[----:B------:R-:W-:Y:S01]  /*0ad0*/  MOV R12, 0xbf000000 ;  /* 0xbf000000000c7802 */ /* 0x000fe20000000f00 */
[----:B------:R-:W-:Y:S01]  /*0ae0*/  IMAD.MOV.U32 R13, RZ, RZ, 0x3e93d07d ;  /* 0x3e93d07dff0d7424 */ /* 0x000fe200078e00ff */
[----:B------:R1:W-:Y:S01]  /*0af0*/  STL.128 [R1+0x260], R8 ;  /* 0x0002600801007387 */ /* 0x0003e20000100c00 */
[----:B------:R-:W-:Y:S01]  /*0b00*/  IMAD.MOV.U32 R14, RZ, RZ, RZ ;  /* 0x000000ffff0e7224 */ /* 0x000fe200078e00ff */
[----:B0-----:R-:W-:Y:S01]  /*0b10*/  MOV R22, 0x3f400000 ;  /* 0x3f40000000167802 */ /* 0x001fe20000000f00 */
[----:B------:R-:W-:Y:S01]  /*0b20*/  IMAD.MOV.U32 R18, RZ, RZ, -0x40c00000 ;  /* 0xbf400000ff127424 */ /* 0x000fe200078e00ff */
[----:B------:R0:W-:Y:S01]  /*0b30*/  STL.128 [R1+0x120], R24 ;  /* 0x0001201801007387 */ /* 0x0001e20000100c00 */
[----:B-----5:R-:W-:-:S02]  /*0b40*/  HFMA2 R6, -RZ, RZ, 1.541015625, -0.2314453125 ;  /* 0x3e2ab368ff067431 */ /* 0x020fc400000001ff */
[----:B------:R-:W-:Y:S02]  /*0b50*/  IMAD.MOV.U32 R4, RZ, RZ, 0x3eaaa64c ;  /* 0x3eaaa64cff047424 */ /* 0x000fe400078e00ff */
[----:B------:R-:W-:Y:S01]  /*0b60*/  IMAD.MOV.U32 R5, RZ, RZ, RZ ;  /* 0x000000ffff057224 */ /* 0x000fe200078e00ff */
[----:B------:R3:W-:Y:S01]  /*0b70*/  STL.128 [R1+0x2c0], R12 ;  /* 0x0002c00c01007387 */ /* 0x0007e20000100c00 */
[----:B------:R-:W-:Y:S02]  /*0b80*/  IMAD.MOV.U32 R7, RZ, RZ, 0x3e93d07d ;  /* 0x3e93d07dff077424 */ /* 0x000fe400078e00ff */
[----:B------:R-:W-:Y:S01]  /*0b90*/  IMAD.MOV.U32 R20, RZ, RZ, RZ ;  /* 0x000000ffff147224 */ /* 0x000fe200078e00ff */
[----:B------:R4:W-:Y:S01]  /*0ba0*/  STL.128 [R1+0x1e0], R16 ;  /* 0x0001e01001007387 */ /* 0x0009e20000100c00 */
[----:B------:R-:W-:Y:S02]  /*0bb0*/  IMAD.MOV.U32 R21, RZ, RZ, 0x3e93d07d ;  /* 0x3e93d07dff157424 */ /* 0x000fe400078e00ff */
[----:B-1----:R-:W-:Y:S01]  /*0bc0*/  HFMA2 R9, -RZ, RZ, -1.7158203125, -0.1929931640625 ;  /* 0xbeddb22dff097431 */ /* 0x002fe200000001ff */
[----:B------:R1:W-:Y:S01]  /*0bd0*/  STL.128 [R1+0x300], R4 ;  /* 0x0003000401007387 */ /* 0x0003e20000100c00 */
[----:B------:R-:W-:-:S02]  /*0be0*/  IMAD.MOV.U32 R8, RZ, RZ, 0x3e800000 ;  /* 0x3e800000ff087424 */ /* 0x000fc400078e00ff */
[----:B------:R-:W-:Y:S02]  /*0bf0*/  IMAD.MOV.U32 R10, RZ, RZ, 0x3f000000 ;  /* 0x3f000000ff0a7424 */ /* 0x000fe400078e00ff */
[----:B0-----:R-:W-:Y:S02]  /*0c00*/  HFMA2 R27, -RZ, RZ, -1.7158203125, -0.1929931640625 ;  /* 0xbeddb22dff1b7431 */ /* 0x001fe400000001ff */
[----:B------:R-:W-:Y:S01]  /*0c10*/  IMAD.MOV.U32 R11, RZ, RZ, 0x3e93d07d ;  /* 0x3e93d07dff0b7424 */ /* 0x000fe200078e00ff */
[----:B------:R-:W-:Y:S01]  /*0c20*/  MOV R24, 0xbe800000 ;  /* 0xbe80000000187802 */ /* 0x000fe20000000f00 */
[----:B------:R-:W-:Y:S02]  /*0c30*/  IMAD.MOV.U32 R23, RZ, RZ, 0x3e13c361 ;  /* 0x3e13c361ff177424 */ /* 0x000fe400078e00ff */
[----:B---3--:R-:W-:Y:S01]  /*0c40*/  HFMA2 R15, -RZ, RZ, 1.4423828125, 6.8724155426025390625e-05 ;  /* 0x3dc50481ff0f7431 */ /* 0x008fe200000001ff */
[----:B------:R-:W-:Y:S01]  /*0c50*/  MOV R12, RZ ;  /* 0x000000ff000c7202 */ /* 0x000fe20000000f00 */
[----:B------:R-:W-:Y:S01]  /*0c60*/  IMAD.MOV.U32 R13, RZ, RZ, 0x3e451eb8 ;  /* 0x3e451eb8ff0d7424 */ /* 0x000fe200078e00ff */
[----:B------:R0:W-:Y:S01]  /*0c70*/  STL.128 [R1+0x2b0], R8 ;  /* 0x0002b00801007387 */ /* 0x0001e20000100c00 */
[----:B------:R-:W-:Y:S01]  /*0c80*/  IMAD.MOV.U32 R14, RZ, RZ, 0x3f000000 ;  /* 0x3f000000ff0e7424 */ /* 0x000fe200078e00ff */
[----:B----4-:R-:W-:Y:S01]  /*0c90*/  CS2R R16, SRZ ;  /* 0x0000000000107805 */ /* 0x010fe2000001ff00 */
[----:B------:R-:W-:Y:S01]  /*0ca0*/  IMAD.MOV.U32 R18, RZ, RZ, 0x3f000000 ;  /* 0x3f000000ff127424 */ /* 0x000fe200078e00ff */
[----:B------:R3:W-:Y:S01]  /*0cb0*/  STL.128 [R1+0x230], R20 ;  /* 0x0002301401007387 */ /* 0x0007e20000100c00 */
[----:B-1----:R-:W-:Y:S01]  /*0cc0*/  HFMA2 R6, -RZ, RZ, -1.541015625, -0.2314453125 ;  /* 0xbe2ab368ff067431 */ /* 0x002fe200000001ff */
[----:B------:R-:W-:Y:S01]  /*0cd0*/  MOV R5, 0xbe451eb8 ;  /* 0xbe451eb800057802 */ /* 0x000fe20000000f00 */
[----:B------:R-:W-:Y:S01]  /*0ce0*/  IMAD.MOV.U32 R7, RZ, RZ, -0x4109ad43 ;  /* 0xbef652bdff077424 */ /* 0x000fe200078e00ff */
[----:B------:R1:W-:Y:S01]  /*0cf0*/  STL.128 [R1+0x340], R12 ;  /* 0x0003400c01007387 */ /* 0x0003e20000100c00 */
[----:B------:R-:W-:-:S02]  /*0d00*/  IMAD.MOV.U32 R4, RZ, RZ, -0x415559b4 ;  /* 0xbeaaa64cff047424 */ /* 0x000fc400078e00ff */
[----:B------:R-:W-:Y:S01]  /*0d10*/  IMAD.MOV.U32 R19, RZ, RZ, RZ ;  /* 0x000000ffff137224 */ /* 0x000fe200078e00ff */
[----:B------:R4:W-:Y:S01]  /*0d20*/  STL.128 [R1+0x1f0], R28 ;  /* 0x0001f01c01007387 */ /* 0x0009e20000100c00 */
[----:B------:R-:W-:Y:S02]  /*0d30*/  IMAD.MOV.U32 R25, RZ, RZ, 0x3eddb22d ;  /* 0x3eddb22dff197424 */ /* 0x000fe400078e00ff */
[----:B------:R-:W-:Y:S01]  /*0d40*/  IMAD.MOV.U32 R26, RZ, RZ, -0x41800000 ;  /* 0xbe800000ff1a7424 */ /* 0x000fe200078e00ff */
[----:B------:R5:W-:Y:S01]  /*0d50*/  STL.128 [R1+0x370], R4 ;  /* 0x0003700401007387 */ /* 0x000be20000100c00 */
[----:B0-----:R-:W-:Y:S02]  /*0d60*/  HFMA2 R9, -RZ, RZ, -1.6435546875, -35.90625 ;  /* 0xbe93d07dff097431 */ /* 0x001fe400000001ff */
[----:B------:R-:W-:Y:S02]  /*0d70*/  IMAD.MOV.U32 R8, RZ, RZ, -0x41d54c98 ;  /* 0xbe2ab368ff087424 */ /* 0x000fe400078e00ff */
[----:B------:R-:W-:Y:S01]  /*0d80*/  IMAD.MOV.U32 R10, RZ, RZ, 0x3e2ab368 ;  /* 0x3e2ab368ff0a7424 */ /* 0x000fe200078e00ff */
[----:B------:R0:W-:Y:S01]  /*0d90*/  STL.128 [R1+0x280], R16 ;  /* 0x0002801001007387 */ /* 0x0001e20000100c00 */
[----:B------:R-:W-:Y:S01]  /*0da0*/  IMAD.MOV.U32 R11, RZ, RZ, -0x416c2f83 ;  /* 0xbe93d07dff0b7424 */ /* 0x000fe200078e00ff */
[----:B---3--:R-:W-:Y:S01]  /*0db0*/  MOV R22, 0xbe800000 ;  /* 0xbe80000000167802 */ /* 0x008fe20000000f00 */
[----:B-1----:R-:W-:-:S02]  /*0dc0*/  HFMA2 R14, -RZ, RZ, 1.666015625, -0.02459716796875 ;  /* 0x3eaaa64cff0e7431 */ /* 0x002fc400000001ff */
[----:B------:R-:W-:Y:S01]  /*0dd0*/  IMAD.MOV.U32 R13, RZ, RZ, RZ ;  /* 0x000000ffff0d7224 */ /* 0x000fe200078e00ff */
[----:B------:R1:W-:Y:S01]  /*0de0*/  STL.128 [R1+0x1a0], R24 ;  /* 0x0001a01801007387 */ /* 0x0003e20000100c00 */
[----:B------:R-:W-:Y:S02]  /*0df0*/  IMAD.MOV.U32 R15, RZ, RZ, RZ ;  /* 0x000000ffff0f7224 */ /* 0x000fe400078e00ff */
[----:B----4-:R-:W-:Y:S02]  /*0e00*/  HFMA2 R31, -RZ, RZ, 1.7158203125, -0.1929931640625 ;  /* 0x3eddb22dff1f7431 */ /* 0x010fe400000001ff */
[----:B------:R-:W-:Y:S01]  /*0e10*/  IMAD.MOV.U32 R20, RZ, RZ, -0x41000000 ;  /* 0xbf000000ff147424 */ /* 0x000fe200078e00ff */
[----:B------:R3:W-:Y:S01]  /*0e20*/  STL.128 [R1+0x320], R8 ;  /* 0x0003200801007387 */ /* 0x0007e20000100c00 */
[----:B------:R-:W-:Y:S02]  /*0e30*/  IMAD.MOV.U32 R21, RZ, RZ, RZ ;  /* 0x000000ffff157224 */ /* 0x000fe400078e00ff */
[----:B-----5:R-:W-:Y:S01]  /*0e40*/  HFMA2 R7, -RZ, RZ, 0, 0 ;  /* 0x00000000ff077431 */ /* 0x020fe200000001ff */
[----:B------:R-:W-:Y:S01]  /*0e50*/  MOV R6, 0x3f2aacda ;  /* 0x3f2aacda00067802 */ /* 0x000fe20000000f00 */
[----:B------:R-:W-:Y:S01]  /*0e60*/  IMAD.MOV.U32 R4, RZ, RZ, 0x3eaaa64c ;  /* 0x3eaaa64cff047424 */ /* 0x000fe200078e00ff */
[----:B------:R4:W-:Y:S01]  /*0e70*/  STL.128 [R1+0x390], R12 ;  /* 0x0003900c01007387 */ /* 0x0009e20000100c00 */
[----:B------:R-:W-:Y:S01]  /*0e80*/  IMAD.MOV.U32 R5, RZ, RZ, RZ ;  /* 0x000000ffff057224 */ /* 0x000fe200078e00ff */
[----:B0-----:R-:W-:Y:S01]  /*0e90*/  MOV R16, 0xbe2ab368 ;  /* 0xbe2ab36800107802 */ /* 0x001fe20000000f00 */
[----:B------:R-:W-:Y:S01]  /*0ea0*/  IMAD.MOV.U32 R18, RZ, RZ, -0x415559b4 ;  /* 0xbeaaa64cff127424 */ /* 0x000fe200078e00ff */
[----:B------:R-:W-:Y:S01]  /*0eb0*/  MOV R28, 0x3e800000 ;  /* 0x3e800000001c7802 */ /* 0x000fe20000000f00 */
[----:B------:R-:W-:Y:S01]  /*0ec0*/  IMAD.MOV.U32 R17, RZ, RZ, 0x3e93d07d ;  /* 0x3e93d07dff117424 */ /* 0x000fe200078e00ff */
[----:B------:R0:W-:Y:S01]  /*0ed0*/  STL.128 [R1+0x3c0], R4 ;  /* 0x0003c00401007387 */ /* 0x0001e20000100c00 */
[----:B------:R-:W-:-:S02]  /*0ee0*/  IMAD.MOV.U32 R23, RZ, RZ, -0x41224dd3 ;  /* 0xbeddb22dff177424 */ /* 0x000fc400078e00ff */
[----:B-1----:R-:W-:Y:S02]  /*0ef0*/  HFMA2 R25, -RZ, RZ, 1.7685546875, -35.90625 ;  /* 0x3f13d07dff197431 */ /* 0x002fe400000001ff */
[----:B------:R-:W-:Y:S01]  /*0f00*/  IMAD.MOV.U32 R24, RZ, RZ, 0x3f000000 ;  /* 0x3f000000ff187424 */ /* 0x000fe200078e00ff */
[----:B------:R1:W-:Y:S01]  /*0f10*/  STL.128 [R1+0x310], R16 ;  /* 0x0003101001007387 */ /* 0x0003e20000100c00 */
[----:B---3--:R-:W-:Y:S01]  /*0f20*/  IMAD.MOV.U32 R8, RZ, RZ, 0x3e2ab368 ;  /* 0x3e2ab368ff087424 */ /* 0x008fe200078e00ff */
[----:B------:R-:W-:Y:S01]  /*0f30*/  MOV R10, 0x3eaaa64c ;  /* 0x3eaaa64c000a7802 */ /* 0x000fe20000000f00 */
[----:B------:R-:W-:Y:S01]  /*0f40*/  IMAD.MOV.U32 R9, RZ, RZ, -0x4109ad43 ;  /* 0xbef652bdff097424 */ /* 0x000fe200078e00ff */
[----:B------:R3:W-:Y:S01]  /*0f50*/  STL.128 [R1+0x2a0], R20 ;  /* 0x0002a01401007387 */ /* 0x0007e20000100c00 */
[----:B------:R-:W-:Y:S02]  /*0f60*/  IMAD.MOV.U32 R11, RZ, RZ, -0x41bae148 ;  /* 0xbe451eb8ff0b7424 */ /* 0x000fe400078e00ff */
[----:B----4-:R-:W-:-:S02]  /*0f70*/  HFMA2 R15, -RZ, RZ, 1.7685546875, -11.8671875 ;  /* 0x3f13c9efff0f7431 */ /* 0x010fc400000001ff */
[----:B------:R-:W-:Y:S01]  /*0f80*/  IMAD.MOV.U32 R13, RZ, RZ, 0x3f13c9ef ;  /* 0x3f13c9efff0d7424 */ /* 0x000fe200078e00ff */
[----:B------:R-:W-:Y:S01]  /*0f90*/  UIMAD UR21, UR10, UR7, URZ ;  /* 0x000000070a1572a4 */ /* 0x000fe2000f8e02ff */
[----:B------:R-:W-:Y:S01]  /*0fa0*/  IMAD.MOV.U32 R14, RZ, RZ, -0x415559b4 ;  /* 0xbeaaa64cff0e7424 */ /* 0x000fe200078e00ff */
[----:B------:R4:W-:Y:S01]  /*0fb0*/  STL.128 [R1+0x380], R8 ;  /* 0x0003800801007387 */ /* 0x0009e20000100c00 */
[----:B------:R-:W-:Y:S02]  /*0fc0*/  IMAD.MOV.U32 R26, RZ, RZ, RZ ;  /* 0x000000ffff1a7224 */ /* 0x000fe400078e00ff */
[----:B0-----:R-:W-:Y:S01]  /*0fd0*/  HFMA2 R7, -RZ, RZ, -1.7685546875, -11.8671875 ;  /* 0xbf13c9efff077431 */ /* 0x001fe200000001ff */
[----:B------:R-:W-:Y:S01]  /*0fe0*/  MOV R4, RZ ;  /* 0x000000ff00047202 */ /* 0x000fe20000000f00 */
[----:B------:R-:W-:Y:S01]  /*0ff0*/  IMAD.MOV.U32 R5, RZ, RZ, -0x40ec3611 ;  /* 0xbf13c9efff057424 */ /* 0x000fe200078e00ff */
[----:B------:R0:W-:Y:S01]  /*1000*/  STL.128 [R1+0x3e0], R12 ;  /* 0x0003e00c01007387 */ /* 0x0001e20000100c00 */
[----:B------:R-:W-:Y:S01]  /*1010*/  IMAD.MOV.U32 R6, RZ, RZ, 0x3eaaa64c ;  /* 0x3eaaa64cff067424 */ /* 0x000fe200078e00ff */
[----:B-1----:R-:W-:Y:S01]  /*1020*/  MOV R18, 0xbe2ab368 ;  /* 0xbe2ab36800127802 */ /* 0x002fe20000000f00 */
[----:B------:R-:W-:Y:S01]  /*1030*/  IMAD.MOV.U32 R16, RZ, RZ, 0x3e2ab368 ;  /* 0x3e2ab368ff107424 */ /* 0x000fe200078e00ff */
[----:B------:R-:W-:Y:S01]  /*1040*/  UIMAD UR4, UR10, UR4, URZ ;  /* 0x000000040a0472a4 */ /* 0x000fe2000f8e02ff */
[----:B------:R-:W-:Y:S01]  /*1050*/  IMAD.MOV.U32 R19, RZ, RZ, 0x3e93d07d ;  /* 0x3e93d07dff137424 */ /* 0x000fe200078e00ff */
[----:B------:R1:W-:Y:S01]  /*1060*/  STL.128 [R1+0x410], R4 ;  /* 0x0004100401007387 */ /* 0x0003e20000100c00 */
[----:B---3--:R-:W-:Y:S01]  /*1070*/  IMAD.MOV.U32 R21, RZ, RZ, 0x3ec5119d ;  /* 0x3ec5119dff157424 */ /* 0x008fe200078e00ff */
[----:B------:R-:W-:Y:S01]  /*1080*/  MOV R22, RZ ;  /* 0x000000ff00167202 */ /* 0x000fe20000000f00 */
[----:B------:R-:W-:Y:S01]  /*1090*/  IMAD.MOV.U32 R20, RZ, RZ, 0x3eaaa64c ;  /* 0x3eaaa64cff147424 */ /* 0x000fe200078e00ff */
[----:B------:R3:W-:Y:S01]  /*10a0*/  STL.128 [R1+0x3a0], R16 ;  /* 0x0003a01001007387 */ /* 0x0007e20000100c00 */
[----:B----4-:R-:W-:Y:S01]  /*10b0*/  IMAD.MOV.U32 R11, RZ, RZ, 0x3f13c9ef ;  /* 0x3f13c9efff0b7424 */ /* 0x010fe200078e00ff */
[----:B------:R-:W-:Y:S01]  /*10c0*/  MOV R9, 0x3e93d07d ;  /* 0x3e93d07d00097802 */ /* 0x000fe20000000f00 */
[----:B------:R-:W-:Y:S01]  /*10d0*/  IMAD.MOV.U32 R8, RZ, RZ, 0x3f000000 ;  /* 0x3f000000ff087424 */ /* 0x000fe200078e00ff */
[----:B------:R-:W-:Y:S01]  /*10e0*/  UMOV UR6, 0x41 ;  /* 0x0000004100067882 */ /* 0x000fe20000000000 */
[----:B------:R-:W-:-:S02]  /*10f0*/  IMAD.MOV.U32 R23, RZ, RZ, 0x3ec5119d ;  /* 0x3ec5119dff177424 */ /* 0x000fc400078e00ff */
[----:B0-----:R-:W-:Y:S02]  /*1100*/  HFMA2 R14, -RZ, RZ, 0, 0 ;  /* 0x00000000ff0e7431 */ /* 0x001fe400000001ff */
[----:B------:R-:W-:Y:S01]  /*1110*/  IMAD.MOV.U32 R12, RZ, RZ, -0x41d54c98 ;  /* 0xbe2ab368ff0c7424 */ /* 0x000fe200078e00ff */
[----:B------:R0:W-:Y:S01]  /*1120*/  STL.128 [R1+0x3d0], R8 ;  /* 0x0003d00801007387 */ /* 0x0001e20000100c00 */
[----:B------:R-:W-:Y:S02]  /*1130*/  IMAD.MOV.U32 R13, RZ, RZ, 0x3dc50481 ;  /* 0x3dc50481ff0d7424 */ /* 0x000fe400078e00ff */
[----:B------:R-:W-:Y:S02]  /*1140*/  IMAD.MOV.U32 R15, RZ, RZ, 0x3e451eb8 ;  /* 0x3e451eb8ff0f7424 */ /* 0x000fe400078e00ff */
[----:B-1----:R-:W-:Y:S02]  /*1150*/  HFMA2 R6, -RZ, RZ, -1.666015625, -0.02459716796875 ;  /* 0xbeaaa64cff067431 */ /* 0x002fe400000001ff */
[----:B------:R-:W-:Y:S01]  /*1160*/  IMAD.MOV.U32 R4, RZ, RZ, -0x41000000 ;  /* 0xbf000000ff047424 */ /* 0x000fe200078e00ff */
[----:B------:R1:W-:Y:S01]  /*1170*/  STL.128 [R1+0x350], R20 ;  /* 0x0003501401007387 */ /* 0x0003e20000100c00 */
[----:B------:R-:W-:Y:S01]  /*1180*/  IMAD.MOV.U32 R5, RZ, RZ, 0x3dc50481 ;  /* 0x3dc50481ff057424 */ /* 0x000fe200078e00ff */
[----:B---3--:R-:W-:Y:S01]  /*1190*/  MOV R17, 0x3dc50481 ;  /* 0x3dc5048100117802 */ /* 0x008fe20000000f00 */
[----:B------:R-:W-:Y:S01]  /*11a0*/  IMAD.MOV.U32 R7, RZ, RZ, -0x41bae148 ;  /* 0xbe451eb8ff077424 */ /* 0x000fe200078e00ff */
[----:B------:R3:W-:Y:S01]  /*11b0*/  STL.128 [R1+0x430], R12 ;  /* 0x0004300c01007387 */ /* 0x0007e20000100c00 */
[----:B------:R-:W-:-:S02]  /*11c0*/  IMAD.MOV.U32 R16, RZ, RZ, 0x3f000000 ;  /* 0x3f000000ff107424 */ /* 0x000fc400078e00ff */
[----:B------:R-:W-:Y:S01]  /*11d0*/  IMAD.MOV.U32 R18, RZ, RZ, 0x3eaaa64c ;  /* 0x3eaaa64cff127424 */ /* 0x000fe200078e00ff */
[----:B------:R4:W-:Y:S01]  /*11e0*/  STL.128 [R1+0x460], R4 ;  /* 0x0004600401007387 */ /* 0x0009e20000100c00 */
[----:B------:R-:W-:Y:S01]  /*11f0*/  IMAD.MOV.U32 R19, RZ, RZ, 0x3ec5119d ;  /* 0x3ec5119dff137424 */ /* 0x000fe200078e00ff */
[----:B0-----:R-:W-:Y:S01]  /*1200*/  MOV R11, 0x3dc50481 ;  /* 0x3dc50481000b7802 */ /* 0x001fe20000000f00 */
[----:B------:R-:W-:Y:S01]  /*1210*/  IMAD.MOV.U32 R9, RZ, RZ, -0x416c2f83 ;  /* 0xbe93d07dff097424 */ /* 0x000fe200078e00ff */
[----:B------:R-:W-:Y:S01]  /*1220*/  STL.128 [R1+0x150], R32 ;  /* 0x0001502001007387 */ /* 0x000fe20000100c00 */
[----:B------:R-:W-:Y:S02]  /*1230*/  IMAD.MOV.U32 R10, RZ, RZ, 0x3e2ab368 ;  /* 0x3e2ab368ff0a7424 */ /* 0x000fe400078e00ff */
[----:B------:R-:W-:Y:S01]  /*1240*/  IMAD.MOV.U32 R27, RZ, RZ, 0x3f13d07d ;  /* 0x3f13d07dff1b7424 */ /* 0x000fe200078e00ff */
[----:B------:R-:W-:Y:S01]  /*1250*/  STL.128 [R1+0x440], R16 ;  /* 0x0004401001007387 */ /* 0x000fe20000100c00 */
[----:B-1----:R-:W-:Y:S01]  /*1260*/  IMAD.MOV.U32 R22, RZ, RZ, -0x40d55326 ;  /* 0xbf2aacdaff167424 */ /* 0x002fe200078e00ff */
[----:B------:R-:W-:Y:S01]  /*1270*/  MOV R21, 0x3e93d07d ;  /* 0x3e93d07d00157802 */ /* 0x000fe20000000f00 */
[----:B------:R-:W-:-:S02]  /*1280*/  IMAD.MOV.U32 R20, RZ, RZ, -0x41000000 ;  /* 0xbf000000ff147424 */ /* 0x000fc400078e00ff */
[----:B---3--:R-:W-:Y:S01]  /*1290*/  HFMA2 R12, -RZ, RZ, 1.666015625, -0.02459716796875 ;  /* 0x3eaaa64cff0c7431 */ /* 0x008fe200000001ff */
[----:B------:R0:W-:Y:S01]  /*12a0*/  STL.128 [R1+0x420], R8 ;  /* 0x0004200801007387 */ /* 0x0001e20000100c00 */
[----:B------:R-:W-:Y:S02]  /*12b0*/  IMAD.MOV.U32 R14, RZ, RZ, 0x3f555326 ;  /* 0x3f555326ff0e7424 */ /* 0x000fe400078e00ff */
[----:B----4-:R-:W-:Y:S02]  /*12c0*/  HFMA2 R6, -RZ, RZ, -1.791015625, -0.0758056640625 ;  /* 0xbf2aacdaff067431 */ /* 0x010fe400000001ff */
[----:B------:R-:W-:Y:S01]  /*12d0*/  IMAD.MOV.U32 R13, RZ, RZ, -0x41bae148 ;  /* 0xbe451eb8ff0d7424 */ /* 0x000fe200078e00ff */
[----:B------:R1:W-:Y:S01]  /*12e0*/  STL.128 [R1+0x240], R24 ;  /* 0x0002401801007387 */ /* 0x0003e20000100c00 */
[----:B------:R-:W-:Y:S02]  /*12f0*/  IMAD.MOV.U32 R15, RZ, RZ, 0x3dc50481 ;  /* 0x3dc50481ff0f7424 */ /* 0x000fe400078e00ff */
[----:B------:R-:W-:-:S02]  /*1300*/  IMAD.MOV.U32 R5, RZ, RZ, 0x3f2c710d ;  /* 0x3f2c710dff057424 */ /* 0x000fc400078e00ff */
[----:B------:R-:W-:Y:S01]  /*1310*/  IMAD.MOV.U32 R7, RZ, RZ, 0x3ec5119d ;  /* 0x3ec5119dff077424 */ /* 0x000fe200078e00ff */
[----:B------:R3:W-:Y:S01]  /*1320*/  STL.128 [R1+0x480], R12 ;  /* 0x0004800c01007387 */ /* 0x0007e20000100c00 */
[----:B------:R-:W-:Y:S02]  /*1330*/  IMAD.MOV.U32 R23, RZ, RZ, RZ ;  /* 0x000000ffff177224 */ /* 0x000fe400078e00ff */
[----:B------:R-:W-:Y:S01]  /*1340*/  IMAD.MOV.U32 R29, RZ, RZ, 0x3eddb22d ;  /* 0x3eddb22dff1d7424 */ /* 0x000fe200078e00ff */
[----:B------:R4:W-:Y:S01]  /*1350*/  STL.128 [R1+0x4b0], R4 ;  /* 0x0004b00401007387 */ /* 0x0009e20000100c00 */
[----:B0-----:R-:W-:Y:S01]  /*1360*/  IMAD.MOV.U32 R8, RZ, RZ, -0x41d54c98 ;  /* 0xbe2ab368ff087424 */ /* 0x001fe200078e00ff */
[----:B------:R-:W-:Y:S01]  /*1370*/  MOV R9, 0xbef652bd ;  /* 0xbef652bd00097802 */ /* 0x000fe20000000f00 */
[----:B------:R-:W-:Y:S01]  /*1380*/  IMAD.MOV.U32 R11, RZ, RZ, -0x4109ad43 ;  /* 0xbef652bdff0b7424 */ /* 0x000fe200078e00ff */
[----:B------:R-:W-:Y:S01]  /*1390*/  MOV R18, 0x3f2aacda ;  /* 0x3f2aacda00127802 */ /* 0x000fe20000000f00 */
[----:B------:R-:W-:Y:S01]  /*13a0*/  IMAD.MOV.U32 R17, RZ, RZ, -0x4109ad43 ;  /* 0xbef652bdff117424 */ /* 0x000fe200078e00ff */
[----:B------:R0:W-:Y:S01]  /*13b0*/  STL.128 [R1+0x3f0], R20 ;  /* 0x0003f01401007387 */ /* 0x0001e20000100c00 */
[----:B------:R-:W-:Y:S01]  /*13c0*/  IMAD.MOV.U32 R19, RZ, RZ, -0x41bae148 ;  /* 0xbe451eb8ff137424 */ /* 0x000fe200078e00ff */
[----:B-1----:R-:W-:Y:S01]  /*13d0*/  MOV R27, RZ ;  /* 0x000000ff001b7202 */ /* 0x002fe20000000f00 */
[----:B------:R-:W-:Y:S01]  /*13e0*/  IMAD.MOV.U32 R30, RZ, RZ, -0x41800000 ;  /* 0xbe800000ff1e7424 */ /* 0x000fe200078e00ff */
[----:B------:R1:W-:Y:S01]  /*13f0*/  STL.128 [R1+0x470], R8 ;  /* 0x0004700801007387 */ /* 0x0003e20000100c00 */
[----:B------:R-:W-:-:S02]  /*1400*/  IMAD.MOV.U32 R25, RZ, RZ, 0x3e451eb8 ;  /* 0x3e451eb8ff197424 */ /* 0x000fc400078e00ff */
[----:B---3--:R-:W-:Y:S02]  /*1410*/  HFMA2 R14, -RZ, RZ, 1.666015625, -0.02459716796875 ;  /* 0x3eaaa64cff0e7431 */ /* 0x008fe400000001ff */
[----:B------:R-:W-:Y:S02]  /*1420*/  IMAD.MOV.U32 R12, RZ, RZ, RZ ;  /* 0x000000ffff0c7224 */ /* 0x000fe400078e00ff */
[----:B------:R-:W-:Y:S02]  /*1430*/  IMAD.MOV.U32 R24, RZ, RZ, RZ ;  /* 0x000000ffff187224 */ /* 0x000fe400078e00ff */
[----:B----4-:R-:W-:Y:S02]  /*1440*/  HFMA2 R7, -RZ, RZ, 0, 0 ;  /* 0x00000000ff077431 */ /* 0x010fe400000001ff */
[----:B------:R-:W-:Y:S01]  /*1450*/  IMAD.MOV.U32 R13, RZ, RZ, -0x40baee63 ;  /* 0xbf45119dff0d7424 */ /* 0x000fe200078e00ff */
[----:B------:R-:W-:Y:S01]  /*1460*/  CS2R R4, SRZ ;  /* 0x0000000000047805 */ /* 0x000fe2000001ff00 */
[----:B------:R-:W-:-:S02]  /*1470*/  IMAD.MOV.U32 R15, RZ, RZ, -0x40baee63 ;  /* 0xbf45119dff0f7424 */ /* 0x000fc400078e00ff */
[----:B------:R-:W-:Y:S01]  /*1480*/  IMAD.MOV.U32 R6, RZ, RZ, 0x3eaaa64c ;  /* 0x3eaaa64cff067424 */ /* 0x000fe200078e00ff */
[----:B------:R3:W-:Y:S01]  /*1490*/  STL.128 [R1+0x4f0], R16 ;  /* 0x0004f01001007387 */ /* 0x0007e20000100c00 */
[----:B0-----:R-:W-:Y:S02]  /*14a0*/  HFMA2 R20, -RZ, RZ, 0, 0 ;  /* 0x00000000ff147431 */ /* 0x001fe400000001ff */
[----:B------:R-:W-:Y:S01]  /*14b0*/  IMAD.MOV.U32 R21, RZ, RZ, 0x3ec5119d ;  /* 0x3ec5119dff157424 */ /* 0x000fe200078e00ff */
[----:B------:R-:W-:Y:S01]  /*14c0*/  MOV R23, 0x3ec5119d ;  /* 0x3ec5119d00177802 */ /* 0x000fe20000000f00 */
[----:B-1----:R-:W-:Y:S01]  /*14d0*/  IMAD.MOV.U32 R11, RZ, RZ, -0x40baee63 ;  /* 0xbf45119dff0b7424 */ /* 0x002fe200078e00ff */
[----:B------:R-:W-:Y:S01]  /*14e0*/  MOV R8, 0xbf000000 ;  /* 0xbf00000000087802 */ /* 0x000fe20000000f00 */
[----:B------:R-:W-:Y:S01]  /*14f0*/  IMAD.MOV.U32 R10, RZ, RZ, -0x415559b4 ;  /* 0xbeaaa64cff0a7424 */ /* 0x000fe200078e00ff */
[----:B------:R0:W-:Y:S01]  /*1500*/  STL.128 [R1+0x4e0], R12 ;  /* 0x0004e00c01007387 */ /* 0x0001e20000100c00 */
[----:B------:R-:W-:-:S03]  /*1510*/  IMAD.MOV.U32 R22, RZ, RZ, -0x415559b4 ;  /* 0xbeaaa64cff167424 */ /* 0x000fc600078e00ff */
[----:B------:R1:W-:Y:S04]  /*1520*/  STL.128 [R1+0x4d0], R8 ;  /* 0x0004d00801007387 */ /* 0x0003e80000100c00 */
[----:B------:R4:W-:Y:S01]  /*1530*/  STL.128 [R1+0x500], R4 ;  /* 0x0005000401007387 */ /* 0x0009e20000100c00 */
[----:B---3--:R-:W-:Y:S01]  /*1540*/  HFMA2 R19, -RZ, RZ, -1.7685546875, -11.8671875 ;  /* 0xbf13c9efff137431 */ /* 0x008fe200000001ff */
[----:B------:R-:W-:Y:S01]  /*1550*/  MOV R16, RZ ;  /* 0x000000ff00107202 */ /* 0x000fe20000000f00 */
[----:B------:R-:W-:Y:S01]  /*1560*/  IMAD.MOV.U32 R17, RZ, RZ, -0x40ec3611 ;  /* 0xbf13c9efff117424 */ /* 0x000fe200078e00ff */
[----:B------:R3:W-:Y:S01]  /*1570*/  STL.128 [R1+0x290], R28 ;  /* 0x0002901c01007387 */ /* 0x0007e20000100c00 */
[----:B0-----:R-:W-:Y:S02]  /*1580*/  HFMA2 R13, -RZ, RZ, -1.6435546875, -35.90625 ;  /* 0xbe93d07dff0d7431 */ /* 0x001fe400000001ff */
[----:B------:R-:W-:Y:S01]  /*1590*/  IMAD.MOV.U32 R12, RZ, RZ, -0x41000000 ;  /* 0xbf000000ff0c7424 */ /* 0x000fe200078e00ff */
[----:B------:R0:W-:Y:S01]  /*15a0*/  STL.128 [R1+0x450], R20 ;  /* 0x0004501401007387 */ /* 0x0001e20000100c00 */
[----:B-1----:R-:W-:Y:S01]  /*15b0*/  IMAD.MOV.U32 R8, RZ, RZ, 0x3e2ab368 ;  /* 0x3e2ab368ff087424 */ /* 0x002fe200078e00ff */
[----:B------:R-:W-:Y:S01]  /*15c0*/  MOV R10, 0xbe2ab368 ;  /* 0xbe2ab368000a7802 */ /* 0x000fe20000000f00 */
[----:B------:R-:W-:Y:S01]  /*15d0*/  IMAD.MOV.U32 R9, RZ, RZ, 0x3e93d07d ;  /* 0x3e93d07dff097424 */ /* 0x000fe200078e00ff */
[----:B------:R1:W-:Y:S01]  /*15e0*/  STL.128 [R1+0x2f0], R24 ;  /* 0x0002f01801007387 */ /* 0x0003e20000100c00 */
[----:B------:R-:W-:-:S02]  /*15f0*/  IMAD.MOV.U32 R11, RZ, RZ, 0x3e93d07d ;  /* 0x3e93d07dff0b7424 */ /* 0x000fc400078e00ff */
[----:B----4-:R-:W-:Y:S02]  /*1600*/  HFMA2 R6, -RZ, RZ, -1.666015625, -0.02459716796875 ;  /* 0xbeaaa64cff067431 */ /* 0x010fe400000001ff */
[----:B------:R-:W-:Y:S02]  /*1610*/  IMAD.MOV.U32 R5, RZ, RZ, 0x3f13c9ef ;  /* 0x3f13c9efff057424 */ /* 0x000fe400078e00ff */
[----:B------:R-:W-:Y:S01]  /*1620*/  IMAD.MOV.U32 R7, RZ, RZ, 0x3f13c9ef ;  /* 0x3f13c9efff077424 */ /* 0x000fe200078e00ff */
[----:B------:R4:W-:Y:S01]  /*1630*/  STL.128 [R1+0x510], R8 ;  /* 0x0005100801007387 */ /* 0x0009e20000100c00 */
[----:B------:R-:W-:Y:S02]  /*1640*/  IMAD.MOV.U32 R14, RZ, RZ, -0x415559b4 ;  /* 0xbeaaa64cff0e7424 */ /* 0x000fe400078e00ff */
[----:B---3--:R-:W-:Y:S02]  /*1650*/  HFMA2 R29, -RZ, RZ, 1.6923828125, 0.000685214996337890625 ;  /* 0x3ec5119dff1d7431 */ /* 0x008fe400000001ff */
[----:B------:R-:W-:Y:S01]  /*1660*/  IMAD.MOV.U32 R15, RZ, RZ, -0x40ec3611 ;  /* 0xbf13c9efff0f7424 */ /* 0x000fe200078e00ff */
[----:B------:R3:W-:Y:S01]  /*1670*/  STL.128 [R1+0x550], R4 ;  /* 0x0005500401007387 */ /* 0x0007e20000100c00 */
[----:B------:R-:W-:-:S02]  /*1680*/  IMAD.MOV.U32 R18, RZ, RZ, 0x3eaaa64c ;  /* 0x3eaaa64cff127424 */ /* 0x000fc400078e00ff */
[----:B------:R-:W-:Y:S01]  /*1690*/  IMAD.MOV.U32 R28, RZ, RZ, -0x415559b4 ;  /* 0xbeaaa64cff1c7424 */ /* 0x000fe200078e00ff */
[----:B------:R5:W-:Y:S01]  /*16a0*/  STL.128 [R1+0x570], R12 ;  /* 0x0005700c01007387 */ /* 0x000be20000100c00 */
[----:B0-----:R-:W-:Y:S02]  /*16b0*/  HFMA2 R21, -RZ, RZ, -1.6435546875, -35.90625 ;  /* 0xbe93d07dff157431 */ /* 0x001fe400000001ff */
[----:B------:R-:W-:Y:S02]  /*16c0*/  IMAD.MOV.U32 R30, RZ, RZ, -0x41000000 ;  /* 0xbf000000ff1e7424 */ /* 0x000fe400078e00ff */
[----:B-1----:R-:W-:Y:S02]  /*16d0*/  HFMA2 R25, -RZ, RZ, -1.6435546875, -35.90625 ;  /* 0xbe93d07dff197431 */ /* 0x002fe400000001ff */
[----:B------:R-:W-:Y:S02]  /*16e0*/  IMAD.MOV.U32 R31, RZ, RZ, 0x3dc50481 ;  /* 0x3dc50481ff1f7424 */ /* 0x000fe400078e00ff */
[----:B------:R-:W-:-:S02]  /*16f0*/  IMAD.MOV.U32 R20, RZ, RZ, -0x41d54c98 ;  /* 0xbe2ab368ff147424 */ /* 0x000fc400078e00ff */
[----:B----4-:R-:W-:Y:S01]  /*1700*/  IMAD.MOV.U32 R8, RZ, RZ, -0x41000000 ;  /* 0xbf000000ff087424 */ /* 0x010fe200078e00ff */
[----:B------:R-:W-:Y:S01]  /*1710*/  MOV R10, 0xbf2aacda ;  /* 0xbf2aacda000a7802 */ /* 0x000fe20000000f00 */
[----:B------:R-:W-:Y:S02]  /*1720*/  IMAD.MOV.U32 R11, RZ, RZ, RZ ;  /* 0x000000ffff0b7224 */ /* 0x000fe400078e00ff */
[----:B---3--:R-:W-:Y:S02]  /*1730*/  HFMA2 R6, -RZ, RZ, 1.791015625, -0.0758056640625 ;  /* 0x3f2aacdaff067431 */ /* 0x008fe400000001ff */
[----:B------:R-:W-:Y:S02]  /*1740*/  IMAD.MOV.U32 R4, RZ, RZ, 0x3f555326 ;  /* 0x3f555326ff047424 */ /* 0x000fe400078e00ff */
[----:B------:R-:W-:Y:S02]  /*1750*/  IMAD.MOV.U32 R5, RZ, RZ, 0x3e93d07d ;  /* 0x3e93d07dff057424 */ /* 0x000fe400078e00ff */
[----:B-----5:R-:W-:Y:S01]  /*1760*/  HFMA2 R12, -RZ, RZ, -1.541015625, -0.2314453125 ;  /* 0xbe2ab368ff0c7431 */ /* 0x020fe200000001ff */
[----:B------:R0:W-:Y:S01]  /*1770*/  STL.128 [R1+0x560], R8 ;  /* 0x0005600801007387 */ /* 0x0001e20000100c00 */
[----:B------:R-:W-:Y:S01]  /*1780*/  IMAD.MOV.U32 R7, RZ, RZ, 0x3f13d07d ;  /* 0x3f13d07dff077424 */ /* 0x000fe200078e00ff */
[----:B------:R-:W-:Y:S01]  /*1790*/  MOV R15, 0x3f5db22d ;  /* 0x3f5db22d000f7802 */ /* 0x000fe20000000f00 */
[----:B------:R-:W-:Y:S01]  /*17a0*/  IMAD.MOV.U32 R13, RZ, RZ, 0x3f5db22d ;  /* 0x3f5db22dff0d7424 */ /* 0x000fe200078e00ff */
[----:B------:R1:W-:Y:S01]  /*17b0*/  STL.128 [R1+0x580], R16 ;  /* 0x0005801001007387 */ /* 0x0003e20000100c00 */
[----:B------:R-:W-:-:S02]  /*17c0*/  IMAD.MOV.U32 R14, RZ, RZ, -0x41000000 ;  /* 0xbf000000ff0e7424 */ /* 0x000fc400078e00ff */
[----:B------:R-:W-:Y:S01]  /*17d0*/  IMAD.MOV.U32 R22, RZ, RZ, 0x3e2ab368 ;  /* 0x3e2ab368ff167424 */ /* 0x000fe200078e00ff */
[----:B------:R3:W-:Y:S01]  /*17e0*/  STL.128 [R1+0x5a0], R4 ;  /* 0x0005a00401007387 */ /* 0x0007e20000100c00 */
[----:B------:R-:W-:Y:S02]  /*17f0*/  IMAD.MOV.U32 R23, RZ, RZ, -0x416c2f83 ;  /* 0xbe93d07dff177424 */ /* 0x000fe400078e00ff */
[----:B------:R-:W-:Y:S01]  /*1800*/  IMAD.MOV.U32 R24, RZ, RZ, -0x41d54c98 ;  /* 0xbe2ab368ff187424 */ /* 0x000fe200078e00ff */
[----:B------:R4:W-:Y:S01]  /*1810*/  STL.128 [R1+0x360], R28 ;  /* 0x0003601c01007387 */ /* 0x0009e20000100c00 */
[----:B------:R-:W-:Y:S02]  /*1820*/  IMAD.MOV.U32 R26, RZ, RZ, 0x3e2ab368 ;  /* 0x3e2ab368ff1a7424 */ /* 0x000fe400078e00ff */
[----:B------:R-:W-:Y:S01]  /*1830*/  IMAD.MOV.U32 R27, RZ, RZ, -0x416c2f83 ;  /* 0xbe93d07dff1b7424 */ /* 0x000fe200078e00ff */
[----:B0-----:R-:W-:Y:S01]  /*1840*/  MOV R9, 0x3f5db22d ;  /* 0x3f5db22d00097802 */ /* 0x001fe20000000f00 */
[----:B------:R-:W-:-:S02]  /*1850*/  IMAD.MOV.U32 R8, RZ, RZ, 0x3f000000 ;  /* 0x3f000000ff087424 */ /* 0x000fc400078e00ff */
[----:B------:R-:W-:Y:S02]  /*1860*/  IMAD.MOV.U32 R10, RZ, RZ, 0x3e2ab368 ;  /* 0x3e2ab368ff0a7424 */ /* 0x000fe400078e00ff */
[----:B------:R-:W-:Y:S02]  /*1870*/  IMAD.MOV.U32 R11, RZ, RZ, 0x3f5db22d ;  /* 0x3f5db22dff0b7424 */ /* 0x000fe400078e00ff */
[----:B-1----:R-:W-:Y:S01]  /*1880*/  HFMA2 R17, -RZ, RZ, -1.6435546875, -35.90625 ;  /* 0xbe93d07dff117431 */ /* 0x002fe200000001ff */
[----:B------:R0:W-:Y:S01]  /*1890*/  STL.128 [R1+0x5c0], R12 ;  /* 0x0005c00c01007387 */ /* 0x0001e20000100c00 */
[----:B---3--:R-:W-:Y:S02]  /*18a0*/  HFMA2 R4, -RZ, RZ, -1.791015625, -0.0758056640625 ;  /* 0xbf2aacdaff047431 */ /* 0x008fe400000001ff */
[----:B------:R-:W-:Y:S01]  /*18b0*/  IMAD.MOV.U32 R16, RZ, RZ, 0x3f555326 ;  /* 0x3f555326ff107424 */ /* 0x000fe200078e00ff */
[----:B------:R1:W-:Y:S01]  /*18c0*/  STL.128 [R1+0x5b0], R8 ;  /* 0x0005b00801007387 */ /* 0x0003e20000100c00 */
[----:B------:R-:W-:-:S02]  /*18d0*/  IMAD.MOV.U32 R18, RZ, RZ, 0x3e2ab368 ;  /* 0x3e2ab368ff127424 */ /* 0x000fc400078e00ff */
[----:B------:R-:W-:Y:S01]  /*18e0*/  IMAD.MOV.U32 R19, RZ, RZ, 0x3dc50481 ;  /* 0x3dc50481ff137424 */ /* 0x000fe200078e00ff */
[----:B------:R-:W-:Y:S01]  /*18f0*/  MOV R7, 0xbf5db22d ;  /* 0xbf5db22d00077802 */ /* 0x000fe20000000f00 */
[----:B------:R-:W-:Y:S02]  /*1900*/  IMAD.MOV.U32 R5, RZ, RZ, -0x40ec2f83 ;  /* 0xbf13d07dff057424 */ /* 0x000fe400078e00ff */
[----:B------:R-:W-:Y:S01]  /*1910*/  IMAD.MOV.U32 R6, RZ, RZ, -0x41000000 ;  /* 0xbf000000ff067424 */ /* 0x000fe200078e00ff */
[----:B------:R3:W-:Y:S01]  /*1920*/  STL.128 [R1+0x520], R20 ;  /* 0x0005201401007387 */ /* 0x0007e20000100c00 */
[----:B----4-:R-:W-:Y:S02]  /*1930*/  HFMA2 R28, -RZ, RZ, -1.75, 0 ;  /* 0xbf000000ff1c7431 */ /* 0x010fe400000001ff */
[----:B------:R-:W-:Y:S02]  /*1940*/  IMAD.MOV.U32 R31, RZ, RZ, -0x40ec3611 ;  /* 0xbf13c9efff1f7424 */ /* 0x000fe400078e00ff */
[----:B0-----:R-:W-:Y:S01]  /*1950*/  IMAD.MOV.U32 R12, RZ, RZ, 0x3f000000 ;  /* 0x3f000000ff0c7424 */ /* 0x001fe200078e00ff */
[----:B------:R-:W-:Y:S01]  /*1960*/  MOV R14, 0x3f2aacda ;  /* 0x3f2aacda000e7802 */ /* 0x000fe20000000f00 */
[----:B------:R-:W-:Y:S01]  /*1970*/  IMAD.MOV.U32 R13, RZ, RZ, -0x40a24dd3 ;  /* 0xbf5db22dff0d7424 */ /* 0x000fe200078e00ff */
[----:B------:R0:W-:Y:S01]  /*1980*/  STL.128 [R1+0x3b0], R24 ;  /* 0x0003b01801007387 */ /* 0x0001e20000100c00 */
[----:B-1----:R-:W-:-:S02]  /*1990*/  HFMA2 R11, -RZ, RZ, -1.8408203125, -0.1929931640625 ;  /* 0xbf5db22dff0b7431 */ /* 0x002fc400000001ff */
[----:B------:R-:W-:Y:S02]  /*19a0*/  IMAD.MOV.U32 R15, RZ, RZ, -0x40ec2f83 ;  /* 0xbf13d07dff0f7424 */ /* 0x000fe400078e00ff */
[----:B------:R-:W-:Y:S02]  /*19b0*/  IMAD.MOV.U32 R8, RZ, RZ, -0x41d54c98 ;  /* 0xbe2ab368ff087424 */ /* 0x000fe400078e00ff */
[----:B------:R-:W-:Y:S01]  /*19c0*/  IMAD.MOV.U32 R9, RZ, RZ, -0x40a24dd3 ;  /* 0xbf5db22dff097424 */ /* 0x000fe200078e00ff */
[----:B------:R1:W-:Y:S01]  /*19d0*/  STL.128 [R1+0x610], R12 ;  /* 0x0006100c01007387 */ /* 0x0003e20000100c00 */
[----:B------:R-:W-:Y:S02]  /*19e0*/  IMAD.MOV.U32 R29, RZ, RZ, -0x416c2f83 ;  /* 0xbe93d07dff1d7424 */ /* 0x000fe400078e00ff */
[----:B------:R-:W-:Y:S01]  /*19f0*/  IMAD.MOV.U32 R30, RZ, RZ, -0x415559b4 ;  /* 0xbeaaa64cff1e7424 */ /* 0x000fe200078e00ff */
[----:B------:R4:W-:Y:S01]  /*1a00*/  STL.128 [R1+0x620], R16 ;  /* 0x0006201001007387 */ /* 0x0009e20000100c00 */
[----:B---3--:R-:W-:-:S03]  /*1a10*/  IMAD.MOV.U32 R20, RZ, RZ, 0x3f000000 ;  /* 0x3f000000ff147424 */ /* 0x008fc600078e00ff */
[----:B------:R3:W-:Y:S01]  /*1a20*/  STL.128 [R1+0x5f0], R4 ;  /* 0x0005f00401007387 */ /* 0x0007e20000100c00 */
[----:B------:R-:W-:Y:S01]  /*1a30*/  IMAD.MOV.U32 R22, RZ, RZ, 0x3f800000 ;  /* 0x3f800000ff167424 */ /* 0x000fe200078e00ff */
[----:B------:R-:W-:Y:S01]  /*1a40*/  MOV R23, RZ ;  /* 0x000000ff00177202 */ /* 0x000fe20000000f00 */
[----:B0-----:R-:W-:Y:S01]  /*1a50*/  HFMA2 R26, -RZ, RZ, 1.75, 0 ;  /* 0x3f000000ff1a7431 */ /* 0x001fe200000001ff */
[----:B------:R0:W-:Y:S01]  /*1a60*/  STL.128 [R1+0x600], R8 ;  /* 0x0006000801007387 */ /* 0x0001e20000100c00 */
[----:B------:R-:W-:Y:S01]  /*1a70*/  MOV R27, 0x3f2c710d ;  /* 0x3f2c710d001b7802 */ /* 0x000fe20000000f00 */
[----:B------:R-:W-:Y:S02]  /*1a80*/  IMAD.MOV.U32 R24, RZ, RZ, 0x3f2aacda ;  /* 0x3f2aacdaff187424 */ /* 0x000fe400078e00ff */
[----:B-1----:R-:W-:Y:S01]  /*1a90*/  HFMA2 R15, -RZ, RZ, -1.5673828125, 0.006561279296875 ;  /* 0xbe451eb8ff0f7431 */ /* 0x002fe200000001ff */
[----:B------:R-:W-:Y:S01]  /*1aa0*/  MOV R12, 0xbf000000 ;  /* 0xbf000000000c7802 */ /* 0x000fe20000000f00 */
[----:B------:R-:W-:Y:S01]  /*1ab0*/  IMAD.MOV.U32 R13, RZ, RZ, 0x3dc50481 ;  /* 0x3dc50481ff0d7424 */ /* 0x000fe200078e00ff */
[----:B------:R1:W-:Y:S01]  /*1ac0*/  STL.128 [R1+0x400], R28 ;  /* 0x0004001c01007387 */ /* 0x0003e20000100c00 */
[----:B----4-:R-:W-:-:S02]  /*1ad0*/  HFMA2 R19, -RZ, RZ, 1.79296875, 10344 ;  /* 0x3f2c710dff137431 */ /* 0x010fc400000001ff */
[----:B------:R-:W-:Y:S01]  /*1ae0*/  IMAD.MOV.U32 R14, RZ, RZ, -0x415559b4 ;  /* 0xbeaaa64cff0e7424 */ /* 0x000fe200078e00ff */
[----:B------:R-:W-:Y:S01]  /*1af0*/  MOV R16, 0x3f2aacda ;  /* 0x3f2aacda00107802 */ /* 0x000fe20000000f00 */
[----:B------:R-:W-:Y:S01]  /*1b00*/  IMAD.MOV.U32 R17, RZ, RZ, 0x3ec5119d ;  /* 0x3ec5119dff117424 */ /* 0x000fe200078e00ff */
[----:B---3--:R-:W-:Y:S01]  /*1b10*/  MOV R6, 0x3eaaa64c ;  /* 0x3eaaa64c00067802 */ /* 0x008fe20000000f00 */
[----:B------:R-:W-:Y:S02]  /*1b20*/  IMAD.MOV.U32 R4, RZ, RZ, 0x3f000000 ;  /* 0x3f000000ff047424 */ /* 0x000fe400078e00ff */
[----:B------:R-:W-:Y:S02]  /*1b30*/  IMAD.MOV.U32 R5, RZ, RZ, 0x3dc50481 ;  /* 0x3dc50481ff057424 */ /* 0x000fe400078e00ff */
[----:B0-----:R-:W-:Y:S02]  /*1b40*/  HFMA2 R9, -RZ, RZ, 1.6923828125, 0.000685214996337890625 ;  /* 0x3ec5119dff097431 */ /* 0x001fe400000001ff */
[----:B------:R-:W-:-:S02]  /*1b50*/  IMAD.MOV.U32 R7, RZ, RZ, 0x3ec5119d ;  /* 0x3ec5119dff077424 */ /* 0x000fc400078e00ff */
[----:B------:R-:W-:Y:S02]  /*1b60*/  IMAD.MOV.U32 R18, RZ, RZ, 0x3f000000 ;  /* 0x3f000000ff127424 */ /* 0x000fe400078e00ff */
[----:B------:R-:W-:Y:S02]  /*1b70*/  IMAD.MOV.U32 R8, RZ, RZ, RZ ;  /* 0x000000ffff087224 */ /* 0x000fe400078e00ff */
[----:B------:R-:W-:Y:S02]  /*1b80*/  IMAD.MOV.U32 R10, RZ, RZ, -0x415559b4 ;  /* 0xbeaaa64cff0a7424 */ /* 0x000fe400078e00ff */
[----:B------:R-:W-:Y:S01]  /*1b90*/  IMAD.MOV.U32 R11, RZ, RZ, 0x3ec5119d ;  /* 0x3ec5119dff0b7424 */ /* 0x000fe200078e00ff */
[----:B------:R0:W-:Y:S01]  /*1ba0*/  STL.128 [R1+0x640], R4 ;  /* 0x0006400401007387 */ /* 0x0001e20000100c00 */
[----:B------:R-:W-:Y:S01]  /*1bb0*/  IMAD.MOV.U32 R25, RZ, RZ, 0x3ec5119d ;  /* 0x3ec5119dff197424 */ /* 0x000fe200078e00ff */
[----:B-1----:R-:W-:Y:S01]  /*1bc0*/  MOV R30, 0xbe2ab368 ;  /* 0xbe2ab368001e7802 */ /* 0x002fe20000000f00 */
[----:B------:R-:W-:Y:S01]  /*1bd0*/  IMAD.MOV.U32 R28, RZ, RZ, 0x3e2ab368 ;  /* 0x3e2ab368ff1c7424 */ /* 0x000fe200078e00ff */
[----:B------:R1:W-:Y:S01]  /*1be0*/  STL.128 [R1+0x660], R12 ;  /* 0x0006600c01007387 */ /* 0x0003e20000100c00 */
[----:B------:R-:W-:-:S02]  /*1bf0*/  IMAD.MOV.U32 R29, RZ, RZ, 0x3f2c710d ;  /* 0x3f2c710dff1d7424 */ /* 0x000fc400078e00ff */
[----:B------:R-:W-:Y:S01]  /*1c00*/  IMAD.MOV.U32 R31, RZ, RZ, 0x3f2c710d ;  /* 0x3f2c710dff1f7424 */ /* 0x000fe200078e00ff */
[----:B------:R3:W-:Y:S04]  /*1c10*/  STL.128 [R1+0x690], R16 ;  /* 0x0006901001007387 */ /* 0x0007e80000100c00 */
[----:B------:R4:W-:Y:S01]  /*1c20*/  STL.128 [R1+0x590], R20 ;  /* 0x0005901401007387 */ /* 0x0009e20000100c00 */
[----:B0-----:R-:W-:Y:S01]  /*1c30*/  IMAD.MOV.U32 R4, RZ, RZ, -0x40aaacda ;  /* 0xbf555326ff047424 */ /* 0x001fe200078e00ff */
[----:B------:R-:W-:Y:S01]  /*1c40*/  MOV R6, 0xbf2aacda ;  /* 0xbf2aacda00067802 */ /* 0x000fe20000000f00 */
[----:B------:R-:W-:Y:S01]  /*1c50*/  IMAD.MOV.U32 R7, RZ, RZ, -0x41bae148 ;  /* 0xbe451eb8ff077424 */ /* 0x000fe200078e00ff */
[----:B------:R0:W-:Y:S01]  /*1c60*/  STL.128 [R1+0x650], R8 ;  /* 0x0006500801007387 */ /* 0x0001e20000100c00 */
[----:B-1----:R-:W-:-:S02]  /*1c70*/  HFMA2 R14, -RZ, RZ, -1.791015625, -0.0758056640625 ;  /* 0xbf2aacdaff0e7431 */ /* 0x002fc400000001ff */
[----:B------:R-:W-:Y:S02]  /*1c80*/  IMAD.MOV.U32 R13, RZ, RZ, 0x3f2c710d ;  /* 0x3f2c710dff0d7424 */ /* 0x000fe400078e00ff */
[----:B------:R-:W-:Y:S02]  /*1c90*/  IMAD.MOV.U32 R15, RZ, RZ, 0x3ec5119d ;  /* 0x3ec5119dff0f7424 */ /* 0x000fe400078e00ff */
[----:B---3--:R-:W-:Y:S01]  /*1ca0*/  HFMA2 R19, -RZ, RZ, -1.8173828125, 0.000685214996337890625 ;  /* 0xbf45119dff137431 */ /* 0x008fe200000001ff */
[----:B------:R-:W-:Y:S01]  /*1cb0*/  MOV R16, RZ ;  /* 0x000000ff00107202 */ /* 0x000fe20000000f00 */
[----:B------:R-:W-:Y:S01]  /*1cc0*/  IMAD.MOV.U32 R17, RZ, RZ, -0x40baee63 ;  /* 0xbf45119dff117424 */ /* 0x000fe200078e00ff */
[----:B------:R1:W-:Y:S01]  /*1cd0*/  STL.128 [R1+0x490], R24 ;  /* 0x0004901801007387 */ /* 0x0003e20000100c00 */
[----:B----4-:R-:W-:Y:S02]  /*1ce0*/  HFMA2 R23, -RZ, RZ, 1.5673828125, 0.006561279296875 ;  /* 0x3e451eb8ff177431 */ /* 0x010fe400000001ff */
[----:B------:R-:W-:Y:S01]  /*1cf0*/  IMAD.MOV.U32 R18, RZ, RZ, 0x3eaaa64c ;  /* 0x3eaaa64cff127424 */ /* 0x000fe200078e00ff */
[----:B------:R-:W-:Y:S01]  /*1d00*/  MOV R20, 0xbe2ab368 ;  /* 0xbe2ab36800147802 */ /* 0x000fe20000000f00 */
[----:B------:R-:W-:Y:S01]  /*1d10*/  IMAD.MOV.U32 R21, RZ, RZ, 0x3dc50481 ;  /* 0x3dc50481ff157424 */ /* 0x000fe200078e00ff */
[----:B------:R-:W-:Y:S01]  /*1d20*/  STL.128 [R1+0x4c0], R4 ;  /* 0x0004c00401007387 */ /* 0x000fe20000100c00 */
[----:B------:R-:W-:-:S02]  /*1d30*/  IMAD.MOV.U32 R22, RZ, RZ, RZ ;  /* 0x000000ffff167224 */ /* 0x000fc400078e00ff */
[----:B0-----:R-:W-:Y:S01]  /*1d40*/  IMAD.MOV.U32 R8, RZ, RZ, 0x3e2ab368 ;  /* 0x3e2ab368ff087424 */ /* 0x001fe200078e00ff */
[----:B------:R-:W-:Y:S01]  /*1d50*/  MOV R10, 0xbe2ab368 ;  /* 0xbe2ab368000a7802 */ /* 0x000fe20000000f00 */
[----:B------:R-:W-:Y:S01]  /*1d60*/  IMAD.MOV.U32 R9, RZ, RZ, 0x3f2c710d ;  /* 0x3f2c710dff097424 */ /* 0x000fe200078e00ff */
[----:B------:R-:W-:Y:S01]  /*1d70*/  STL.128 [R1+0x4a0], R28 ;  /* 0x0004a01c01007387 */ /* 0x000fe20000100c00 */
[----:B------:R-:W-:-:S03]  /*1d80*/  IMAD.MOV.U32 R11, RZ, RZ, 0x3f2c710d ;  /* 0x3f2c710dff0b7424 */ /* 0x000fc600078e00ff */
[----:B------:R0:W-:Y:S01]  /*1d90*/  STL.128 [R1+0x6c0], R4 ;  /* 0x0006c00401007387 */ /* 0x0001e20000100c00 */
[----:B-1----:R-:W-:-:S03]  /*1da0*/  HFMA2 R27, -RZ, RZ, 0, 0 ;  /* 0x00000000ff1b7431 */ /* 0x002fc600000001ff */
[----:B------:R1:W-:Y:S01]  /*1db0*/  STL.128 [R1+0x6a0], R8 ;  /* 0x0006a00801007387 */ /* 0x0003e20000100c00 */
[----:B------:R-:W-:-:S03]  /*1dc0*/  UIMAD UR24, UR21, UR5, URZ ;  /* 0x00000005151872a4 */ /* 0x000fc6000f8e02ff */
[----:B------:R3:W-:Y:S01]  /*1dd0*/  STL.128 [R1+0x6b0], R12 ;  /* 0x0006b00c01007387 */ /* 0x0007e20000100c00 */
[----:B------:R-:W-:Y:S01]  /*1de0*/  UIMAD UR4, UR4, UR5, URZ ;  /* 0x00000005040472a4 */ /* 0x000fe2000f8e02ff */
[----:B------:R-:W-:Y:S01]  /*1df0*/  MOV R24, 0x3eaaa64c ;  /* 0x3eaaa64c00187802 */ /* 0x000fe20000000f00 */
[----:B------:R-:W4:Y:S01]  /*1e00*/  LDCU UR5, c[0x0][0x390] ;  /* 0x00007200ff0577ac */ /* 0x000f220008000800 */
[----:B------:R5:W-:Y:S01]  /*1e10*/  STL.128 [R1+0x6e0], R16 ;  /* 0x0006e01001007387 */ /* 0x000be20000100c00 */
[----:B0-----:R-:W-:Y:S02]  /*1e20*/  HFMA2 R5, -RZ, RZ, -1.6435546875, -35.90625 ;  /* 0xbe93d07dff057431 */ /* 0x001fe400000001ff */
[----:B------:R-:W-:Y:S01]  /*1e30*/  IMAD.MOV.U32 R4, RZ, RZ, -0x41d54c98 ;  /* 0xbe2ab368ff047424 */ /* 0x000fe200078e00ff */
[----:B------:R0:W-:Y:S01]  /*1e40*/  STL.128 [R1+0x630], R20 ;  /* 0x0006301401007387 */ /* 0x0001e20000100c00 */
[----:B------:R-:W-:Y:S01]  /*1e50*/  IMAD.MOV.U32 R6, RZ, RZ, 0x3e2ab368 ;  /* 0x3e2ab368ff067424 */ /* 0x000fe200078e00ff */
[----:B-1----:R-:W-:Y:S01]  /*1e60*/  MOV R10, 0x3f2aacda ;  /* 0x3f2aacda000a7802 */ /* 0x002fe20000000f00 */
[----:B------:R-:W-:-:S02]  /*1e70*/  IMAD.MOV.U32 R8, RZ, RZ, 0x3f000000 ;  /* 0x3f000000ff087424 */ /* 0x000fc400078e00ff */
[----:B------:R-:W-:Y:S02]  /*1e80*/  IMAD.MOV.U32 R9, RZ, RZ, -0x4109ad43 ;  /* 0xbef652bdff097424 */ /* 0x000fe400078e00ff */
[----:B---3--:R-:W-:Y:S02]  /*1e90*/  HFMA2 R15, -RZ, RZ, 0, 0 ;  /* 0x00000000ff0f7431 */ /* 0x008fe400000001ff */
[----:B------:R-:W-:Y:S02]  /*1ea0*/  IMAD.MOV.U32 R11, RZ, RZ, -0x41bae148 ;  /* 0xbe451eb8ff0b7424 */ /* 0x000fe400078e00ff */
[----:B------:R-:W-:Y:S02]  /*1eb0*/  IMAD.MOV.U32 R7, RZ, RZ, -0x416c2f83 ;  /* 0xbe93d07dff077424 */ /* 0x000fe400078e00ff */
[----:B-----5:R-:W-:Y:S02]  /*1ec0*/  HFMA2 R16, -RZ, RZ, 1.75, 0 ;  /* 0x3f000000ff107431 */ /* 0x020fe400000001ff */
[----:B------:R-:W-:Y:S01]  /*1ed0*/  IMAD.MOV.U32 R28, RZ, RZ, 0x3f000000 ;  /* 0x3f000000ff1c7424 */ /* 0x000fe200078e00ff */
[----:B------:R-:W-:Y:S01]  /*1ee0*/  MOV R30, 0x3eaaa64c ;  /* 0x3eaaa64c001e7802 */ /* 0x000fe20000000f00 */
[----:B------:R-:W-:Y:S01]  /*1ef0*/  IMAD.MOV.U32 R29, RZ, RZ, 0x3e93d07d ;  /* 0x3e93d07dff1d7424 */ /* 0x000fe200078e00ff */
[----:B------:R-:W-:Y:S01]  /*1f00*/  CS2R R12, SRZ ;  /* 0x00000000000c7805 */ /* 0x000fe2000001ff00 */
[----:B------:R-:W-:-:S02]  /*1f10*/  IMAD.MOV.U32 R31, RZ, RZ, 0x3f13c9ef ;  /* 0x3f13c9efff1f7424 */ /* 0x000fc400078e00ff */
[----:B0-----:R-:W-:Y:S02]  /*1f20*/  HFMA2 R21, -RZ, RZ, -1.740234375, 53.90625 ;  /* 0xbef652bdff157431 */ /* 0x001fe400000001ff */
[----:B------:R-:W-:Y:S02]  /*1f30*/  IMAD.MOV.U32 R14, RZ, RZ, 0x3eaaa64c ;  /* 0x3eaaa64cff0e7424 */ /* 0x000fe400078e00ff */
[----:B------:R-:W-:Y:S02]  /*1f40*/  IMAD.MOV.U32 R17, RZ, RZ, 0x3e93d07d ;  /* 0x3e93d07dff117424 */ /* 0x000fe400078e00ff */
[----:B------:R-:W-:Y:S01]  /*1f50*/  IMAD.MOV.U32 R19, RZ, RZ, 0x3f13c9ef ;  /* 0x3f13c9efff137424 */ /* 0x000fe200078e00ff */
[----:B------:R0:W-:Y:S01]  /*1f60*/  STL.128 [R1+0x6f0], R8 ;  /* 0x0006f00801007387 */ /* 0x0001e20000100c00 */
[----:B------:R-:W-:Y:S02]  /*1f70*/  IMAD.MOV.U32 R25, RZ, RZ, RZ ;  /* 0x000000ffff197224 */ /* 0x000fe400078e00ff */
[----:B------:R-:W-:Y:S01]  /*1f80*/  IMAD.MOV.U32 R26, RZ, RZ, 0x3f2aacda ;  /* 0x3f2aacdaff1a7424 */ /* 0x000fe200078e00ff */
[----:B------:R1:W-:Y:S01]  /*1f90*/  STL.128 [R1+0x720], R4 ;  /* 0x0007200401007387 */ /* 0x0003e20000100c00 */
[----:B------:R-:W-:-:S02]  /*1fa0*/  IMAD.MOV.U32 R20, RZ, RZ, -0x41000000 ;  /* 0xbf000000ff147424 */ /* 0x000fc400078e00ff */
[----:B------:R-:W-:Y:S02]  /*1fb0*/  IMAD.MOV.U32 R22, RZ, RZ, -0x415559b4 ;  /* 0xbeaaa64cff167424 */ /* 0x000fe400078e00ff */
[----:B------:R-:W-:Y:S01]  /*1fc0*/  IMAD.MOV.U32 R23, RZ, RZ, -0x40baee63 ;  /* 0xbf45119dff177424 */ /* 0x000fe200078e00ff */
[----:B------:R3:W-:Y:S04]  /*1fd0*/  STL.128 [R1+0x540], R28 ;  /* 0x0005401c01007387 */ /* 0x0007e80000100c00 */
[----:B------:R5:W-:Y:S01]  /*1fe0*/  STL.128 [R1+0x700], R12 ;  /* 0x0007000c01007387 */ /* 0x000be20000100c00 */
[----:B0-----:R-:W-:Y:S01]  /*1ff0*/  MOV R8, 0x3eaaa64c ;  /* 0x3eaaa64c00087802 */ /* 0x001fe20000000f00 */
[----:B------:R-:W-:Y:S02]  /*2000*/  IMAD.MOV.U32 R9, RZ, RZ, RZ ;  /* 0x000000ffff097224 */ /* 0x000fe400078e00ff */
[----:B------:R0:W-:Y:S01]  /*2010*/  STL.128 [R1+0x740], R16 ;  /* 0x0007401001007387 */ /* 0x0001e20000100c00 */
[----:B------:R-:W-:-:S02]  /*2020*/  IMAD.MOV.U32 R11, RZ, RZ, RZ ;  /* 0x000000ffff0b7224 */ /* 0x000fc400078e00ff */
[----:B-1----:R-:W-:Y:S02]  /*2030*/  HFMA2 R7, -RZ, RZ, -1.7685546875, -11.8671875 ;  /* 0xbf13c9efff077431 */ /* 0x002fe400000001ff */
[----:B------:R-:W-:Y:S01]  /*2040*/  IMAD.MOV.U32 R4, RZ, RZ, -0x41000000 ;  /* 0xbf000000ff047424 */ /* 0x000fe200078e00ff */
[----:B------:R1:W-:Y:S01]  /*2050*/  STL.128 [R1+0x530], R24 ;  /* 0x0005301801007387 */ /* 0x0003e20000100c00 */
[----:B------:R-:W-:Y:S02]  /*2060*/  IMAD.MOV.U32 R6, RZ, RZ, -0x415559b4 ;  /* 0xbeaaa64cff067424 */ /* 0x000fe400078e00ff */
[----:B---3--:R-:W-:Y:S01]  /*2070*/  IMAD.MOV.U32 R28, RZ, RZ, -0x40800000 ;  /* 0xbf800000ff1c7424 */ /* 0x008fe200078e00ff */
[----:B------:R-:W-:Y:S01]  /*2080*/  MOV R29, RZ ;  /* 0x000000ff001d7202 */ /* 0x000fe20000000f00 */
[----:B------:R-:W-:Y:S01]  /*2090*/  IMAD.MOV.U32 R30, RZ, RZ, -0x40aaacda ;  /* 0xbf555326ff1e7424 */ /* 0x000fe200078e00ff */
[----:B------:R3:W-:Y:S01]  /*20a0*/  STL.128 [R1+0x6d0], R20 ;  /* 0x0006d01401007387 */ /* 0x0007e20000100c00 */
[----:B------:R-:W-:-:S02]  /*20b0*/  IMAD.MOV.U32 R31, RZ, RZ, -0x416c2f83 ;  /* 0xbe93d07dff1f7424 */ /* 0x000fc400078e00ff */
[----:B-----5:R-:W-:Y:S02]  /*20c0*/  HFMA2 R13, -RZ, RZ, -1.6435546875, -35.90625 ;  /* 0xbe93d07dff0d7431 */ /* 0x020fe400000001ff */
[----:B------:R-:W-:Y:S02]  /*20d0*/  IMAD.MOV.U32 R12, RZ, RZ, 0x3f000000 ;  /* 0x3f000000ff0c7424 */ /* 0x000fe400078e00ff */
[----:B0-----:R-:W-:Y:S02]  /*20e0*/  HFMA2 R19, -RZ, RZ, 1.5673828125, 0.006561279296875 ;  /* 0x3e451eb8ff137431 */ /* 0x001fe400000001ff */
[----:B------:R-:W-:Y:S01]  /*20f0*/  IMAD.MOV.U32 R14, RZ, RZ, 0x3e2ab368 ;  /* 0x3e2ab368ff0e7424 */ /* 0x000fe200078e00ff */
[----:B------:R-:W-:Y:S01]  /*2100*/  MOV R16, 0xbe2ab368 ;  /* 0xbe2ab36800107802 */ /* 0x000fe20000000f00 */
[----:B------:R-:W-:Y:S02]  /*2110*/  IMAD.MOV.U32 R15, RZ, RZ, 0x3dc50481 ;  /* 0x3dc50481ff0f7424 */ /* 0x000fe400078e00ff */
[----:B-1----:R-:W-:-:S02]  /*2120*/  HFMA2 R26, -RZ, RZ, -1.8330078125, 57.1875 ;  /* 0xbf555326ff1a7431 */ /* 0x002fc400000001ff */
[----:B------:R-:W-:Y:S01]  /*2130*/  IMAD.MOV.U32 R17, RZ, RZ, 0x3dc50481 ;  /* 0x3dc50481ff117424 */ /* 0x000fe200078e00ff */
[----:B------:R0:W-:Y:S01]  /*2140*/  STL.128 [R1+0x730], R8 ;  /* 0x0007300801007387 */ /* 0x0001e20000100c00 */
[----:B------:R-:W-:Y:S02]  /*2150*/  IMAD.MOV.U32 R18, RZ, RZ, RZ ;  /* 0x000000ffff127224 */ /* 0x000fe400078e00ff */
[----:B------:R-:W-:Y:S01]  /*2160*/  IMAD.MOV.U32 R24, RZ, RZ, -0x40d55326 ;  /* 0xbf2aacdaff187424 */ /* 0x000fe200078e00ff */
[----:B---3--:R-:W-:Y:S01]  /*2170*/  MOV R20, RZ ;  /* 0x000000ff00147202 */ /* 0x008fe20000000f00 */
[----:B------:R-:W-:Y:S02]  /*2180*/  IMAD.MOV.U32 R21, RZ, RZ, 0x3f13c9ef ;  /* 0x3f13c9efff157424 */ /* 0x000fe400078e00ff */
[----:B------:R-:W-:Y:S01]  /*2190*/  IMAD.MOV.U32 R23, RZ, RZ, 0x3f13c9ef ;  /* 0x3f13c9efff177424 */ /* 0x000fe200078e00ff */
[----:B------:R1:W-:Y:S01]  /*21a0*/  STL.128 [R1+0x5e0], R28 ;  /* 0x0005e01c01007387 */ /* 0x0003e20000100c00 */
[----:B------:R-:W-:-:S02]  /*21b0*/  IMAD.MOV.U32 R25, RZ, RZ, 0x3f13d07d ;  /* 0x3f13d07dff197424 */ /* 0x000fc400078e00ff */
[----:B------:R-:W-:Y:S01]  /*21c0*/  IMAD.MOV.U32 R27, RZ, RZ, 0x3e93d07d ;  /* 0x3e93d07dff1b7424 */ /* 0x000fe200078e00ff */
[----:B------:R3:W-:Y:S01]  /*21d0*/  STL.128 [R1+0x770], R4 ;  /* 0x0007700401007387 */ /* 0x0007e20000100c00 */
[----:B0-----:R-:W-:Y:S01]  /*21e0*/  IMAD.MOV.U32 R8, RZ, RZ, RZ ;  /* 0x000000ffff087224 */ /* 0x001fe200078e00ff */
[----:B------:R-:W-:Y:S01]  /*21f0*/  MOV R10, 0x3eaaa64c ;  /* 0x3eaaa64c000a7802 */ /* 0x000fe20000000f00 */
[----:B------:R-:W-:Y:S02]  /*2200*/  IMAD.MOV.U32 R9, RZ, RZ, -0x40ec3611 ;  /* 0xbf13c9efff097424 */ /* 0x000fe400078e00ff */
[----:B------:R-:W-:Y:S01]  /*2210*/  IMAD.MOV.U32 R11, RZ, RZ, -0x40ec3611 ;  /* 0xbf13c9efff0b7424 */ /* 0x000fe200078e00ff */
[----:B------:R0:W-:Y:S01]  /*2220*/  STL.128 [R1+0x750], R20 ;  /* 0x0007501401007387 */ /* 0x0001e20000100c00 */
[----:B-1----:R-:W-:-:S03]  /*2230*/  HFMA2 R29, -RZ, RZ, -1.5673828125, 0.006561279296875 ;  /* 0xbe451eb8ff1d7431 */ /* 0x002fc600000001ff */
[----:B------:R1:W-:Y:S01]  /*2240*/  STL.128 [R1+0x790], R12 ;  /* 0x0007900c01007387 */ /* 0x0003e20000100c00 */
[----:B------:R-:W-:Y:S02]  /*2250*/  IMAD.MOV.U32 R28, RZ, RZ, 0x3eaaa64c ;  /* 0x3eaaa64cff1c7424 */ /* 0x000fe400078e00ff */
[----:B---3--:R-:W-:Y:S01]  /*2260*/  HFMA2 R5, -RZ, RZ, 1.6923828125, 0.000685214996337890625 ;  /* 0x3ec5119dff057431 */ /* 0x008fe200000001ff */
[----:B------:R3:W-:Y:S01]  /*2270*/  STL.128 [R1+0x7a0], R16 ;  /* 0x0007a01001007387 */ /* 0x0007e20000100c00 */
[----:B------:R-:W-:Y:S02]  /*2280*/  IMAD.MOV.U32 R30, RZ, RZ, 0x3f555326 ;  /* 0x3f555326ff1e7424 */ /* 0x000fe400078e00ff */
[----:B------:R-:W-:Y:S01]  /*2290*/  IMAD.MOV.U32 R31, RZ, RZ, 0x3dc50481 ;  /* 0x3dc50481ff1f7424 */ /* 0x000fe200078e00ff */
[----:B------:R5:W-:Y:S01]  /*22a0*/  STL.128 [R1+0x5d0], R24 ;  /* 0x0005d01801007387 */ /* 0x000be20000100c00 */
[----:B------:R-:W-:Y:S02]  /*22b0*/  IMAD.MOV.U32 R4, RZ, RZ, RZ ;  /* 0x000000ffff047224 */ /* 0x000fe400078e00ff */
[----:B0-----:R-:W-:Y:S01]  /*22c0*/  IMAD.MOV.U32 R20, RZ, RZ, 0x3f000000 ;  /* 0x3f000000ff147424 */ /* 0x001fe200078e00ff */
[----:B------:R-:W-:Y:S01]  /*22d0*/  MOV R22, 0x3eaaa64c ;  /* 0x3eaaa64c00167802 */ /* 0x000fe20000000f00 */
[----:B------:R-:W-:Y:S01]  /*22e0*/  IMAD.MOV.U32 R21, RZ, RZ, 0x3dc50481 ;  /* 0x3dc50481ff157424 */ /* 0x000fe200078e00ff */
[----:B------:R0:W-:Y:S01]  /*22f0*/  STL.128 [R1+0x780], R8 ;  /* 0x0007800801007387 */ /* 0x0001e20000100c00 */
[----:B------:R-:W-:-:S02]  /*2300*/  IMAD.MOV.U32 R23, RZ, RZ, 0x3ec5119d ;  /* 0x3ec5119dff177424 */ /* 0x000fc400078e00ff */
[----:B-1----:R-:W-:Y:S02]  /*2310*/  HFMA2 R12, -RZ, RZ, -1.541015625, -0.2314453125 ;  /* 0xbe2ab368ff0c7431 */ /* 0x002fe400000001ff */
[----:B------:R-:W-:Y:S02]  /*2320*/  IMAD.MOV.U32 R7, RZ, RZ, 0x3ec5119d ;  /* 0x3ec5119dff077424 */ /* 0x000fe400078e00ff */
[----:B---3--:R-:W-:Y:S02]  /*2330*/  HFMA2 R16, -RZ, RZ, 1.666015625, -0.02459716796875 ;  /* 0x3eaaa64cff107431 */ /* 0x008fe400000001ff */
[----:B------:R-:W-:Y:S02]  /*2340*/  IMAD.MOV.U32 R13, RZ, RZ, -0x4109ad43 ;  /* 0xbef652bdff0d7424 */ /* 0x000fe400078e00ff */
[----:B------:R-:W-:Y:S01]  /*2350*/  IMAD.MOV.U32 R15, RZ, RZ, -0x4109ad43 ;  /* 0xbef652bdff0f7424 */ /* 0x000fe200078e00ff */
[----:B-----5:R-:W-:Y:S01]  /*2360*/  MOV R26, 0x3e2ab368 ;  /* 0x3e2ab368001a7802 */ /* 0x020fe20000000f00 */
[----:B------:R-:W-:-:S02]  /*2370*/  IMAD.MOV.U32 R24, RZ, RZ, -0x41d54c98 ;  /* 0xbe2ab368ff187424 */ /* 0x000fc400078e00ff */
[----:B------:R-:W-:Y:S02]  /*2380*/  IMAD.MOV.U32 R25, RZ, RZ, -0x4109ad43 ;  /* 0xbef652bdff197424 */ /* 0x000fe400078e00ff */
[----:B------:R-:W-:Y:S01]  /*2390*/  IMAD.MOV.U32 R27, RZ, RZ, -0x4109ad43 ;  /* 0xbef652bdff1b7424 */ /* 0x000fe200078e00ff */
[----:B0-----:R-:W-:Y:S01]  /*23a0*/  MOV R9, 0x3dc50481 ;  /* 0x3dc5048100097802 */ /* 0x001fe20000000f00 */
[----:B------:R-:W-:Y:S02]  /*23b0*/  IMAD.MOV.U32 R8, RZ, RZ, -0x41000000 ;  /* 0xbf000000ff087424 */ /* 0x000fe400078e00ff */
[----:B------:R-:W-:Y:S02]  /*23c0*/  IMAD.MOV.U32 R10, RZ, RZ, -0x415559b4 ;  /* 0xbeaaa64cff0a7424 */ /* 0x000fe400078e00ff */
[----:B------:R-:W-:Y:S02]  /*23d0*/  IMAD.MOV.U32 R11, RZ, RZ, -0x41bae148 ;  /* 0xbe451eb8ff0b7424 */ /* 0x000fe400078e00ff */
[----:B------:R-:W-:-:S02]  /*23e0*/  IMAD.MOV.U32 R17, RZ, RZ, -0x41bae148 ;  /* 0xbe451eb8ff117424 */ /* 0x000fc400078e00ff */
[----:B------:R-:W-:Y:S01]  /*23f0*/  IMAD.MOV.U32 R19, RZ, RZ, RZ ;  /* 0x000000ffff137224 */ /* 0x000fe200078e00ff */
[----:B------:R0:W-:Y:S01]  /*2400*/  STL.128 [R1+0x680], R28 ;  /* 0x0006801c01007387 */ /* 0x0001e20000100c00 */
[----:B----4-:R-:W-:-:S03]  /*2410*/  UISETP.NE.AND UP0, UPT, UR5, 0x2, UPT ;  /* 0x000000020500788c */ /* 0x010fc6000bf05270 */
[----:B------:R1:W-:Y:S04]  /*2420*/  STL.128 [R1+0x7b0], R20 ;  /* 0x0007b01401007387 */ /* 0x0003e80000100c00 */
[----:B------:R3:W-:Y:S01]  /*2430*/  STL.128 [R1+0x7c0], R4 ;  /* 0x0007c00401007387 */ /* 0x0007e20000100c00 */
[----:B------:R-:W-:-:S03]  /*2440*/  UISETP.NE.AND UP1, UPT, UR5, 0x1, UPT ;  /* 0x000000010500788c */ /* 0x000fc6000bf25270 */
[----:B------:R4:W-:Y:S01]  /*2450*/  STL.128 [R1+0x670], R24 ;  /* 0x0006701801007387 */ /* 0x0009e20000100c00 */
[----:B------:R-:W-:Y:S01]  /*2460*/  USEL UR6, UR6, 0xaf, !UP0 ;  /* 0x000000af06067887 */ /* 0x000fe2000c000000 */
[----:B0-----:R-:W-:Y:S02]  /*2470*/  HFMA2 R28, -RZ, RZ, -1.75, 0 ;  /* 0xbf000000ff1c7431 */ /* 0x001fe400000001ff */
[----:B------:R0:W-:Y:S01]  /*2480*/  STL.128 [R1+0x7d0], R8 ;  /* 0x0007d00801007387 */ /* 0x0001e20000100c00 */
[----:B------:R-:W-:Y:S02]  /*2490*/  IMAD.MOV.U32 R29, RZ, RZ, 0x3e93d07d ;  /* 0x3e93d07dff1d7424 */ /* 0x000fe400078e00ff */
[----:B-1----:R-:W-:Y:S01]  /*24a0*/  HFMA2 R23, -RZ, RZ, 1.6435546875, -35.90625 ;  /* 0x3e93d07dff177431 */ /* 0x002fe200000001ff */
[----:B------:R1:W-:Y:S01]  /*24b0*/  STL.128 [R1+0x7e0], R12 ;  /* 0x0007e00c01007387 */ /* 0x0003e20000100c00 */
[----:B------:R-:W-:Y:S02]  /*24c0*/  IMAD.MOV.U32 R30, RZ, RZ, -0x40d55326 ;  /* 0xbf2aacdaff1e7424 */ /* 0x000fe400078e00ff */
[----:B---3--:R-:W-:Y:S01]  /*24d0*/  HFMA2 R4, -RZ, RZ, 1.541015625, -0.2314453125 ;  /* 0x3e2ab368ff047431 */ /* 0x008fe200000001ff */
[----:B------:R3:W-:Y:S01]  /*24e0*/  STL.128 [R1+0x7f0], R16 ;  /* 0x0007f01001007387 */ /* 0x0007e20000100c00 */
[----:B------:R-:W-:Y:S01]  /*24f0*/  MOV R31, RZ ;  /* 0x000000ff001f7202 */ /* 0x000fe20000000f00 */
[----:B------:R-:W-:Y:S01]  /*2500*/  IMAD.MOV.U32 R21, RZ, RZ, RZ ;  /* 0x000000ffff157224 */ /* 0x000fe200078e00ff */
[----:B----4-:R-:W-:Y:S01]  /*2510*/  MOV R26, 0xbe2ab368 ;  /* 0xbe2ab368001a7802 */ /* 0x010fe20000000f00 */
[----:B------:R-:W-:Y:S01]  /*2520*/  IMAD.MOV.U32 R24, RZ, RZ, 0x3e2ab368 ;  /* 0x3e2ab368ff187424 */ /* 0x000fe200078e00ff */
[----:B------:R-:W-:Y:S01]  /*2530*/  MOV R20, 0x3eaaa64c ;  /* 0x3eaaa64c00147802 */ /* 0x000fe20000000f00 */
[----:B------:R-:W-:Y:S01]  /*2540*/  IMAD.MOV.U32 R25, RZ, RZ, 0x3e93d07d ;  /* 0x3e93d07dff197424 */ /* 0x000fe200078e00ff */
[----:B------:R-:W-:Y:S01]  /*2550*/  MOV R7, 0x3dc50481 ;  /* 0x3dc5048100077802 */ /* 0x000fe20000000f00 */
[----:B------:R-:W-:Y:S01]  /*2560*/  IMAD.MOV.U32 R27, RZ, RZ, 0x3e93d07d ;  /* 0x3e93d07dff1b7424 */ /* 0x000fe200078e00ff */
[----:B0-----:R-:W-:Y:S01]  /*2570*/  MOV R11, RZ ;  /* 0x000000ff000b7202 */ /* 0x001fe20000000f00 */
[----:B------:R-:W-:-:S02]  /*2580*/  IMAD.MOV.U32 R22, RZ, RZ, 0x3e2ab368 ;  /* 0x3e2ab368ff167424 */ /* 0x000fc400078e00ff */
[----:B------:R-:W-:Y:S02]  /*2590*/  IMAD.MOV.U32 R8, RZ, RZ, -0x41d54c98 ;  /* 0xbe2ab368ff087424 */ /* 0x000fe400078e00ff */
[----:B------:R-:W-:Y:S02]  /*25a0*/  IMAD.MOV.U32 R9, RZ, RZ, 0x3e93d07d ;  /* 0x3e93d07dff097424 */ /* 0x000fe400078e00ff */
[----:B-1----:R-:W-:Y:S02]  /*25b0*/  IMAD.MOV.U32 R13, RZ, RZ, -0x416c2f83 ;  /* 0xbe93d07dff0d7424 */ /* 0x002fe400078e00ff */
[----:B------:R-:W-:Y:S02]  /*25c0*/  IMAD.MOV.U32 R15, RZ, RZ, -0x416c2f83 ;  /* 0xbe93d07dff0f7424 */ /* 0x000fe400078e00ff */
[----:B------:R-:W-:Y:S02]  /*25d0*/  IMAD.MOV.U32 R5, RZ, RZ, 0x3dc50481 ;  /* 0x3dc50481ff057424 */ /* 0x000fe400078e00ff */
[----:B------:R-:W-:-:S02]  /*25e0*/  IMAD.MOV.U32 R6, RZ, RZ, -0x41d54c98 ;  /* 0xbe2ab368ff067424 */ /* 0x000fc400078e00ff */
[----:B---3--:R-:W-:Y:S02]  /*25f0*/  IMAD.MOV.U32 R16, RZ, RZ, RZ ;  /* 0x000000ffff107224 */ /* 0x008fe400078e00ff */
[----:B------:R-:W-:Y:S01]  /*2600*/  IMAD.MOV.U32 R17, RZ, RZ, 0x3e451eb8 ;  /* 0x3e451eb8ff117424 */ /* 0x000fe200078e00ff */
[----:B------:R0:W-:Y:S01]  /*2610*/  STL.128 [R1+0x710], R24 ;  /* 0x0007101801007387 */ /* 0x0001e20000100c00 */
[----:B------:R-:W-:Y:S02]  /*2620*/  USEL UR6, UR6, 0xf, UP1 ;  /* 0x0000000f06067887 */ /* 0x000fe40008800000 */
[----:B--2---:R-:W-:Y:S01]  /*2630*/  UISETP.LT.AND UP0, UPT, UR37, UR20, UPT ;  /* 0x000000142500728c */ /* 0x004fe2000bf01270 */
[----:B------:R0:W-:Y:S04]  /*2640*/  STL.128 [R1+0x760], R28 ;  /* 0x0007601c01007387 */ /* 0x0001e80000100c00 */
[----:B------:R0:W-:Y:S04]  /*2650*/  STL.128 [R1+0x800], R20 ;  /* 0x0008001401007387 */ /* 0x0001e80000100c00 */
[----:B------:R0:W-:Y:S04]  /*2660*/  STL.128 [R1+0x810], R8 ;  /* 0x0008100801007387 */ /* 0x0001e80000100c00 */
[----:B------:R0:W-:Y:S01]  /*2670*/  STL.128 [R1+0x820], R12 ;  /* 0x0008200c01007387 */ /* 0x0001e20000100c00 */
[----:B------:R-:W1:Y:S03]  /*2680*/  S2R R0, SR_TID.X ;  /* 0x0000000000007919 */ /* 0x000e660000002100 */
[----:B------:R0:W-:Y:S04]  /*2690*/  STL.128 [R1+0x2e0], R4 ;  /* 0x0002e00401007387 */ /* 0x0001e80000100c00 */
[----:B------:R0:W-:Y:S04]  /*26a0*/  STL.128 [R1+0x330], R4 ;  /* 0x0003300401007387 */ /* 0x0001e80000100c00 */
[----:B------:R0:W-:Y:S04]  /*26b0*/  STL.128 [R1+0x830], R4 ;  /* 0x0008300401007387 */ /* 0x0001e80000100c00 */
[----:B------:R0:W-:Y:S04]  /*26c0*/  STL.128 [R1+0x840], R16 ;  /* 0x0008401001007387 */ /* 0x0001e80000100c00 */
[----:B------:R0:W-:Y:S01]  /*26d0*/  STL.128 [R1+0x2d0], RZ ;  /* 0x0002d0ff01007387 */ /* 0x0001e20000100c00 */
[----:B------:R-:W-:-:S02]  /*26e0*/  UIMAD UR8, UR6, UR4, URZ ;  /* 0x00000004060872a4 */ /* 0x000fc4000f8e02ff */
[----:B------:R-:W-:Y:S01]  /*26f0*/  USEL UR4, UR37, UR20, UP0 ;  /* 0x0000001425047287 */ /* 0x000fe20008000000 */
[----:B------:R-:W-:-:S03]  /*2700*/  R2UR UR33, R1 ;  /* 0x00000000012172ca */ /* 0x000fc600000e0000 */
[----:B------:R-:W-:Y:S01]  /*2710*/  UISETP.GE.AND UP0, UPT, UR4, 0x1, UPT ;  /* 0x000000010400788c */ /* 0x000fe2000bf06270 */
[----:B------:R-:W-:Y:S02]  /*2720*/  R2UR UR30, R2 ;  /* 0x00000000021e72ca */ /* 0x000fe400000e0000 */
[----:B------:R-:W-:Y:S01]  /*2730*/  R2UR UR9, R1 ;  /* 0x00000000010972ca */ /* 0x000fe200000e0000 */
[----:B------:R-:W-:Y:S01]  /*2740*/  UIMAD UR10, UR10, 0x3, URZ ;  /* 0x000000030a0a78a4 */ /* 0x000fe2000f8e02ff */
[----:B------:R-:W2:Y:S05]  /*2750*/  LDCU UR25, c[0x0][0x360] ;  /* 0x00006c00ff1977ac */ /* 0x000eaa0008000800 */
[----:B------:R-:W-:-:S02]  /*2760*/  UIADD3 UR26, UPT, UPT, UR33, 0x24, URZ ;  /* 0x00000024211a7890 */ /* 0x000fc4000fffe0ff */
[----:B------:R-:W-:Y:S02]  /*2770*/  UIADD3 UR27, UPT, UPT, UR33, 0x58, URZ ;  /* 0x00000058211b7890 */ /* 0x000fe4000fffe0ff */
[----:B------:R-:W-:Y:S02]  /*2780*/  UIADD3 UR28, UPT, UPT, UR33, 0xd0, URZ ;  /* 0x000000d0211c7890 */ /* 0x000fe4000fffe0ff */
[----:B------:R-:W-:Y:S02]  /*2790*/  UIADD3 UR29, UPT, UPT, UR33, 0x2d8, URZ ;  /* 0x000002d8211d7890 */ /* 0x000fe4000fffe0ff */
[----:B------:R-:W-:Y:S02]  /*27a0*/  UIMAD UR7, UR10, UR7, URZ ;  /* 0x000000070a0772a4 */ /* 0x000fe4000f8e02ff */
[----:B------:R-:W-:Y:S02]  /*27b0*/  USHF.R.S32.HI UR31, URZ, 0x1f, UR24 ;  /* 0x0000001fff1f7899 */ /* 0x000fe40008011418 */
[----:B------:R-:W-:Y:S01]  /*27c0*/  USHF.R.S32.HI UR32, URZ, 0x1f, UR8 ;  /* 0x0000001fff207899 */ /* 0x000fe20008011408 */
[----:B012---:R-:W-:Y:S11]  /*27d0*/  BRA.U !UP0, `(.L_x_0) ;  /* 0x0000000508687547 */ /* 0x007ff6000b800000 */
[----:B------:R-:W-:Y:S02]  /*27e0*/  ULOP3.LUT UR34, UR20, 0x7, URZ, 0xc0, !UPT ;  /* 0x0000000714227892 */ /* 0x000fe4000f8ec0ff */
[----:B------:R-:W-:Y:S02]  /*27f0*/  ULOP3.LUT UR35, UR20, 0x3, URZ, 0xc0, !UPT ;  /* 0x0000000314237892 */ /* 0x000fe4000f8ec0ff */
[----:B------:R-:W-:Y:S02]  /*2800*/  UIADD3 UR4, UPT, UPT, UR34, -0x1, URZ ;  /* 0xffffffff22047890 */ /* 0x000fe4000fffe0ff */
[----:B------:R-:W-:Y:S02]  /*2810*/  ULOP3.LUT UR11, UR20, 0x7ffffff8, URZ, 0xc0, !UPT ;  /* 0x7ffffff8140b7892 */ /* 0x000fe4000f8ec0ff */
[----:B------:R-:W-:-:S03]  /*2820*/  UISETP.GE.U32.AND UP1, UPT, UR4, 0x3, UPT ;  /* 0x000000030400788c */ /* 0x000fc6000bf26070 */
[----:B------:R-:W-:-:S08]  /*2830*/  UMOV UR4, URZ ;  /* 0x000000ff00047c82 */ /* 0x000fd00008000000 */
.L_x_6:
[----:B0-----:R-:W0:Y:S01]  /*2840*/  LDCU UR20, c[0x0][0x38c] ;  /* 0x00007180ff1477ac */ /* 0x001e220008000800 */
[----:B-1----:R-:W1:Y:S01]  /*2850*/  LDCU UR37, c[0x0][0x384] ;  /* 0x00007080ff2577ac */ /* 0x002e620008000800 */
[----:B------:R-:W-:Y:S01]  /*2860*/  UMOV UR5, URZ ;  /* 0x000000ff00057c82 */ /* 0x000fe20008000000 */
[----:B0-----:R-:W-:Y:S02]  /*2870*/  UISETP.GE.U32.AND UP2, UPT, UR20, 0x8, UPT ;  /* 0x000000081400788c */ /* 0x001fe4000bf46070 */
[----:B------:R-:W-:Y:S02]  /*2880*/  UIMAD UR17, UR4, UR20, URZ ;  /* 0x00000014041172a4 */ /* 0x000fe4000f8e02ff */
[----:B------:R-:W-:-:S04]  /*2890*/  UIADD3 UR4, UPT, UPT, UR4, 0x1, URZ ;  /* 0x0000000104047890 */ /* 0x000fc8000fffe0ff */
[----:B-1----:R-:W-:Y:S01]  /*28a0*/  UISETP.NE.AND UP0, UPT, UR4, UR37, UPT ;  /* 0x000000250400728c */ /* 0x002fe2000bf05270 */
[----:B--23--:R-:W-:Y:S10]  /*28b0*/  BRA.U !UP2, `(.L_x_1) ;  /* 0x000000010a547547 */ /* 0x00cff4000b800000 */
[----:B------:R-:W0:Y:S01]  /*28c0*/  LDCU.64 UR22, c[0x0][0x3c8] ;  /* 0x00007900ff1677ac */ /* 0x000e220008000a00 */
[----:B------:R-:W-:-:S05]  /*28d0*/  UMOV UR5, URZ ;  /* 0x000000ff00057c82 */ /* 0x000fca0008000000 */
.L_x_2:
[----:B------:R-:W-:Y:S02]  /*28e0*/  UIADD3 UR12, UPT, UPT, UR17, UR5, URZ ;  /* 0x00000005110c7290 */ /* 0x000fe4000fffe0ff */
[----:B------:R-:W-:Y:S02]  /*28f0*/  UIADD3 UR5, UPT, UPT, UR5, 0x8, URZ ;  /* 0x0000000805057890 */ /* 0x000fe4000fffe0ff */
[----:B------:R-:W-:-:S04]  /*2900*/  UIADD3 UR12, UP2, UPT, UR24, UR12, URZ ;  /* 0x0000000c180c7290 */ /* 0x000fc8000ff5e0ff */
[----:B------:R-:W-:Y:S02]  /*2910*/  UIADD3.X UR13, UPT, UPT, URZ, UR31, URZ, UP2, !UPT ;  /* 0x0000001fff0d7290 */ /* 0x000fe400097fe4ff */
[----:B0-----:R-:W-:-:S04]  /*2920*/  ULEA UR14, UP2, UR12, UR22, 0x2 ;  /* 0x000000160c0e7291 */ /* 0x001fc8000f8410ff */
[----:B------:R-:W-:Y:S02]  /*2930*/  ULEA.HI.X UR13, UR12, UR23, UR13, 0x2, UP2 ;  /* 0x000000170c0d7291 */ /* 0x000fe400090f140d */
[----:B-1----:R-:W-:Y:S01]  /*2940*/  MOV R2, UR14 ;  /* 0x0000000e00027c02 */ /* 0x002fe20008000f00 */
[----:B------:R-:W-:-:S03]  /*2950*/  UISETP.NE.AND UP2, UPT, UR5, UR11, UPT ;  /* 0x0000000b0500728c */ /* 0x000fc6000bf45270 */
[----:B------:R-:W-:-:S05]  /*2960*/  IMAD.U32 R3, RZ, RZ, UR13 ;  /* 0x0000000dff037e24 */ /* 0x000fca000f8e00ff */
[----:B------:R1:W-:Y:S04]  /*2970*/  STG.E desc[UR18][R2.64], RZ ;  /* 0x000000ff02007986 */ /* 0x0003e8000c101912 */
[----:B------:R1:W-:Y:S04]  /*2980*/  STG.E desc[UR18][R2.64+0x4], RZ ;  /* 0x000004ff02007986 */ /* 0x0003e8000c101912 */
[----:B------:R1:W-:Y:S04]  /*2990*/  STG.E desc[UR18][R2.64+0x8], RZ ;  /* 0x000008ff02007986 */ /* 0x0003e8000c101912 */
[----:B------:R1:W-:Y:S04]  /*29a0*/  STG.E desc[UR18][R2.64+0xc], RZ ;  /* 0x00000cff02007986 */ /* 0x0003e8000c101912 */
[----:B------:R1:W-:Y:S04]  /*29b0*/  STG.E desc[UR18][R2.64+0x10], RZ ;  /* 0x000010ff02007986 */ /* 0x0003e8000c101912 */
[----:B------:R1:W-:Y:S04]  /*29c0*/  STG.E desc[UR18][R2.64+0x14], RZ ;  /* 0x000014ff02007986 */ /* 0x0003e8000c101912 */
[----:B------:R1:W-:Y:S04]  /*29d0*/  STG.E desc[UR18][R2.64+0x18], RZ ;  /* 0x000018ff02007986 */ /* 0x0003e8000c101912 */
[----:B------:R1:W-:Y:S01]  /*29e0*/  STG.E desc[UR18][R2.64+0x1c], RZ ;  /* 0x00001cff02007986 */ /* 0x0003e2000c101912 */
[----:B------:R-:W-:Y:S05]  /*29f0*/  BRA.U UP2, `(.L_x_2) ;  /* 0xfffffffd02b87547 */ /* 0x000fea000b83ffff */
[----:B------:R-:W-:-:S05]  /*2a00*/  UMOV UR5, UR11 ;  /* 0x0000000b00057c82 */ /* 0x000fca0008000000 */
.L_x_1:
[----:B------:R-:W-:-:S09]  /*2a10*/  UISETP.NE.AND UP2, UPT, UR34, URZ, UPT ;  /* 0x000000ff2200728c */ /* 0x000fd2000bf45270 */
[----:B------:R-:W-:Y:S05]  /*2a20*/  BRA.U !UP2, `(.L_x_3) ;  /* 0x000000010ad07547 */ /* 0x000fea000b800000 */
[----:B------:R-:W-:Y:S01]  /*2a30*/  UISETP.NE.AND UP2, UPT, UR35, URZ, UPT ;  /* 0x000000ff2300728c */ /* 0x000fe2000bf45270 */
[----:B------:R-:W-:Y:S10]  /*2a40*/  BRA.U !UP1, `(.L_x_4) ;  /* 0x00000001094c7547 */ /* 0x000ff4000b800000 */
[----:B------:R-:W0:Y:S01]  /*2a50*/  LDCU.64 UR22, c[0x0][0x3c8] ;  /* 0x00007900ff1677ac */ /* 0x000e220008000a00 */
[----:B------:R-:W-:Y:S02]  /*2a60*/  UIADD3 UR12, UPT, UPT, UR17, UR5, URZ ;  /* 0x00000005110c7290 */ /* 0x000fe4000fffe0ff */
[----:B------:R-:W-:Y:S02]  /*2a70*/  UIADD3 UR13, UP4, UP5, UR24, UR5, UR17 ;  /* 0x00000005180d7290 */ /* 0x000fe4000fd9e011 */
[----:B------:R-:W-:Y:S02]  /*2a80*/  UIADD3 UR15, UP3, UPT, UR24, UR12, URZ ;  /* 0x0000000c180f7290 */ /* 0x000fe4000ff7e0ff */
[----:B------:R-:W-:Y:S02]  /*2a90*/  UIADD3.X UR12, UPT, UPT, UR31, URZ, URZ, UP4, UP5 ;  /* 0x000000ff1f0c7290 */ /* 0x000fe4000a7ea4ff */
[----:B------:R-:W-:Y:S02]  /*2aa0*/  UIADD3.X UR16, UPT, UPT, URZ, UR31, URZ, UP3, !UPT ;  /* 0x0000001fff107290 */ /* 0x000fe40009ffe4ff */
[----:B------:R-:W-:-:S02]  /*2ab0*/  UIADD3 UR5, UPT, UPT, UR5, 0x4, URZ ;  /* 0x0000000405057890 */ /* 0x000fc4000fffe0ff */
[----:B0-----:R-:W-:Y:S02]  /*2ac0*/  ULEA UR36, UP4, UR13, UR22, 0x2 ;  /* 0x000000160d247291 */ /* 0x001fe4000f8810ff */
[----:B------:R-:W-:Y:S02]  /*2ad0*/  ULEA UR14, UP3, UR15, UR22, 0x2 ;  /* 0x000000160f0e7291 */ /* 0x000fe4000f8610ff */
[----:B------:R-:W-:Y:S02]  /*2ae0*/  ULEA.HI.X UR13, UR13, UR23, UR12, 0x2, UP4 ;  /* 0x000000170d0d7291 */ /* 0x000fe4000a0f140c */
[----:B------:R-:W-:Y:S01]  /*2af0*/  ULEA.HI.X UR12, UR15, UR23, UR16, 0x2, UP3 ;  /* 0x000000170f0c7291 */ /* 0x000fe200098f1410 */
[----:B-1----:R-:W-:Y:S01]  /*2b00*/  IMAD.U32 R2, RZ, RZ, UR36 ;  /* 0x00000024ff027e24 */ /* 0x002fe2000f8e00ff */
[----:B------:R-:W-:Y:S02]  /*2b10*/  MOV R4, UR14 ;  /* 0x0000000e00047c02 */ /* 0x000fe40008000f00 */
[----:B------:R-:W-:-:S02]  /*2b20*/  IMAD.U32 R3, RZ, RZ, UR13 ;  /* 0x0000000dff037e24 */ /* 0x000fc4000f8e00ff */
[----:B------:R-:W-:-:S05]  /*2b30*/  IMAD.U32 R5, RZ, RZ, UR12 ;  /* 0x0000000cff057e24 */ /* 0x000fca000f8e00ff */
[----:B------:R0:W-:Y:S04]  /*2b40*/  STG.E desc[UR18][R4.64], RZ ;  /* 0x000000ff04007986 */ /* 0x0001e8000c101912 */
[----:B------:R0:W-:Y:S04]  /*2b50*/  STG.E desc[UR18][R2.64+0x4], RZ ;  /* 0x000004ff02007986 */ /* 0x0001e8000c101912 */
[----:B------:R0:W-:Y:S04]  /*2b60*/  STG.E desc[UR18][R2.64+0x8], RZ ;  /* 0x000008ff02007986 */ /* 0x0001e8000c101912 */
[----:B------:R0:W-:Y:S02]  /*2b70*/  STG.E desc[UR18][R2.64+0xc], RZ ;  /* 0x00000cff02007986 */ /* 0x0001e4000c101912 */
.L_x_4:
[----:B------:R-:W-:Y:S05]  /*2b80*/  BRA.U !UP2, `(.L_x_3) ;  /* 0x000000010a787547 */ /* 0x000fea000b800000 */
[----:B------:R-:W-:Y:S02]  /*2b90*/  UISETP.NE.AND UP3, UPT, UR35, 0x1, UPT ;  /* 0x000000012300788c */ /* 0x000fe4000bf65270 */
[----:B------:R-:W-:-:S07]  /*2ba0*/  ULOP3.LUT UP2, URZ, UR20, 0x1, URZ, 0xc0, !UPT ;  /* 0x0000000114ff7892 */ /* 0x000fce000f84c0ff */
[----:B------:R-:W-:Y:S05]  /*2bb0*/  BRA.U !UP3, `(.L_x_5) ;  /* 0x000000010b447547 */ /* 0x000fea000b800000 */
[----:B------:R-:W2:Y:S01]  /*2bc0*/  LDCU.64 UR14, c[0x0][0x3c8] ;  /* 0x00007900ff0e77ac */ /* 0x000ea20008000a00 */
[----:B------:R-:W-:Y:S02]  /*2bd0*/  UIADD3 UR12, UPT, UPT, UR17, UR5, URZ ;  /* 0x00000005110c7290 */ /* 0x000fe4000fffe0ff */
[----:B------:R-:W-:Y:S02]  /*2be0*/  UIADD3 UR16, UP4, UP5, UR24, UR5, UR17 ;  /* 0x0000000518107290 */ /* 0x000fe4000fd9e011 */
[----:B------:R-:W-:Y:S02]  /*2bf0*/  UIADD3 UR12, UP3, UPT, UR24, UR12, URZ ;  /* 0x0000000c180c7290 */ /* 0x000fe4000ff7e0ff */
[----:B------:R-:W-:Y:S02]  /*2c00*/  UIADD3.X UR22, UPT, UPT, UR31, URZ, URZ, UP4, UP5 ;  /* 0x000000ff1f167290 */ /* 0x000fe4000a7ea4ff */
[----:B------:R-:W-:Y:S02]  /*2c10*/  UIADD3.X UR13, UPT, UPT, URZ, UR31, URZ, UP3, !UPT ;  /* 0x0000001fff0d7290 */ /* 0x000fe40009ffe4ff */
[----:B------:R-:W-:-:S02]  /*2c20*/  UIADD3 UR5, UPT, UPT, UR5, 0x2, URZ ;  /* 0x0000000205057890 */ /* 0x000fc4000fffe0ff */
[----:B--2---:R-:W-:Y:S02]  /*2c30*/  ULEA UR23, UP4, UR16, UR14, 0x2 ;  /* 0x0000000e10177291 */ /* 0x004fe4000f8810ff */
[----:B------:R-:W-:Y:S02]  /*2c40*/  ULEA UR14, UP3, UR12, UR14, 0x2 ;  /* 0x0000000e0c0e7291 */ /* 0x000fe4000f8610ff */
[----:B------:R-:W-:Y:S02]  /*2c50*/  ULEA.HI.X UR22, UR16, UR15, UR22, 0x2, UP4 ;  /* 0x0000000f10167291 */ /* 0x000fe4000a0f1416 */
[----:B------:R-:W-:Y:S01]  /*2c60*/  ULEA.HI.X UR13, UR12, UR15, UR13, 0x2, UP3 ;  /* 0x0000000f0c0d7291 */ /* 0x000fe200098f140d */
[----:B0-----:R-:W-:Y:S01]  /*2c70*/  MOV R4, UR23 ;  /* 0x0000001700047c02 */ /* 0x001fe20008000f00 */
[----:B-1----:R-:W-:Y:S02]  /*2c80*/  IMAD.U32 R2, RZ, RZ, UR14 ;  /* 0x0000000eff027e24 */ /* 0x002fe4000f8e00ff */
[----:B------:R-:W-:-:S02]  /*2c90*/  IMAD.U32 R5, RZ, RZ, UR22 ;  /* 0x00000016ff057e24 */ /* 0x000fc4000f8e00ff */
[----:B------:R-:W-:-:S05]  /*2ca0*/  MOV R3, UR13 ;  /* 0x0000000d00037c02 */ /* 0x000fca0008000f00 */
[----:B------:R2:W-:Y:S04]  /*2cb0*/  STG.E desc[UR18][R2.64], RZ ;  /* 0x000000ff02007986 */ /* 0x0005e8000c101912 */
[----:B------:R2:W-:Y:S02]  /*2cc0*/  STG.E desc[UR18][R4.64+0x4], RZ ;  /* 0x000004ff04007986 */ /* 0x0005e4000c101912 */
.L_x_5:
[----:B------:R-:W-:Y:S05]  /*2cd0*/  BRA.U !UP2, `(.L_x_3) ;  /* 0x000000010a247547 */ /* 0x000fea000b800000 */
[----:B------:R-:W3:Y:S01]  /*2ce0*/  LDCU.64 UR14, c[0x0][0x3c8] ;  /* 0x00007900ff0e77ac */ /* 0x000ee20008000a00 */
[----:B------:R-:W-:-:S04]  /*2cf0*/  UIADD3 UR5, UPT, UPT, UR17, UR5, URZ ;  /* 0x0000000511057290 */ /* 0x000fc8000fffe0ff */
[----:B------:R-:W-:-:S04]  /*2d00*/  UIADD3 UR12, UP2, UPT, UR24, UR5, URZ ;  /* 0x00000005180c7290 */ /* 0x000fc8000ff5e0ff */
[----:B------:R-:W-:Y:S02]  /*2d10*/  UIADD3.X UR13, UPT, UPT, URZ, UR31, URZ, UP2, !UPT ;  /* 0x0000001fff0d7290 */ /* 0x000fe400097fe4ff */
[----:B---3--:R-:W-:-:S04]  /*2d20*/  ULEA UR5, UP2, UR12, UR14, 0x2 ;  /* 0x0000000e0c057291 */ /* 0x008fc8000f8410ff */
[----:B------:R-:W-:Y:S02]  /*2d30*/  ULEA.HI.X UR12, UR12, UR15, UR13, 0x2, UP2 ;  /* 0x0000000f0c0c7291 */ /* 0x000fe400090f140d */
[----:B012---:R-:W-:-:S04]  /*2d40*/  IMAD.U32 R2, RZ, RZ, UR5 ;  /* 0x00000005ff027e24 */ /* 0x007fc8000f8e00ff */
[----:B------:R-:W-:-:S05]  /*2d50*/  IMAD.U32 R3, RZ, RZ, UR12 ;  /* 0x0000000cff037e24 */ /* 0x000fca000f8e00ff */
[----:B------:R3:W-:Y:S02]  /*2d60*/  STG.E desc[UR18][R2.64], RZ ;  /* 0x000000ff02007986 */ /* 0x0007e4000c101912 */
.L_x_3:
[----:B------:R-:W-:Y:S05]  /*2d70*/  BRA.U UP0, `(.L_x_6) ;  /* 0xfffffff900b07547 */ /* 0x000fea000b83ffff */
.L_x_0:
[----:B------:R-:W4:Y:S02]  /*2d80*/  LDCU UR4, c[0x0][0x388] ;  /* 0x00007100ff0477ac */ /* 0x000f240008000800 */
[----:B----4-:R-:W-:-:S13]  /*2d90*/  ISETP.GE.AND P0, PT, R0, UR4, PT ;  /* 0x0000000400007c0c */ /* 0x010fda000bf06270 */
[----:B------:R-:W-:Y:S05]  /*2da0*/  @P0 EXIT ;  /* 0x000000000000094d */ /* 0x000fea0003800000 */
[----:B------:R-:W-:-:S09]  /*2db0*/  UISETP.GE.AND UP0, UPT, UR37, 0x1, UPT ;  /* 0x000000012500788c */ /* 0x000fd2000bf06270 */
[----:B------:R-:W-:Y:S05]  /*2dc0*/  BRA.U !UP0, `(.L_x_7) ;  /* 0x0000005908b87547 */ /* 0x000fea000b800000 */
[----:B0-2---:R-:W1:Y:S01]  /*2dd0*/  MUFU.RCP64H R5, 3 ;  /* 0x4008000000057908 */ /* 0x005e620000001800 */
[----:B------:R-:W-:Y:S02]  /*2de0*/  HFMA2 R8, -RZ, RZ, 0, 0 ;  /* 0x00000000ff087431 */ /* 0x000fe400000001ff */
[----:B------:R-:W-:Y:S01]  /*2df0*/  IMAD.MOV.U32 R9, RZ, RZ, 0x40080000 ;  /* 0x40080000ff097424 */ /* 0x000fe200078e00ff */
[----:B------:R-:W-:Y:S01]  /*2e00*/  MOV R10, UR30 ;  /* 0x0000001e000a7c02 */ /* 0x000fe20008000f00 */
[----:B------:R-:W-:Y:S01]  /*2e10*/  IMAD.MOV.U32 R4, RZ, RZ, 0x1 ;  /* 0x00000001ff047424 */ /* 0x000fe200078e00ff */
[----:B------:R-:W-:Y:S01]  /*2e20*/  UIADD3 UR4, UPT, UPT, UR33, 0x850, URZ ;  /* 0x0000085021047890 */ /* 0x000fe2000fffe0ff */
[----:B------:R-:W-:Y:S02]  /*2e30*/  IMAD.U32 R21, RZ, RZ, UR30 ;  /* 0x0000001eff157e24 */ /* 0x000fe4000f8e00ff */
[----:B------:R-:W-:Y:S02]  /*2e40*/  FMUL R10, R10, -2 ;  /* 0xc00000000a0a7820 */ /* 0x000fe40000400000 */
[----:B------:R-:W-:Y:S01]  /*2e50*/  FMUL R21, R21, UR30 ;  /* 0x0000001e15157c20 */ /* 0x000fe20008400000 */
[----:B-1-3--:R-:W-:-:S08]  /*2e60*/  DFMA R2, R4, -R8, 1 ;  /* 0x3ff000000402742b */ /* 0x00afd00000000808 */
[----:B------:R-:W-:Y:S02]  /*2e70*/  DFMA R6, R2, R2, R2 ;  /* 0x000000020206722b */ /* 0x000fe40000000002 */
[----:B------:R-:W0:Y:S06]  /*2e80*/  F2F.F64.F32 R2, R10 ;  /* 0x0000000a00027310 */ /* 0x000e2c0000201800 */
[----:B------:R-:W-:-:S08]  /*2e90*/  DFMA R6, R4, R6, R4 ;  /* 0x000000060406722b */ /* 0x000fd00000000004 */
[----:B------:R-:W-:Y:S02]  /*2ea0*/  DFMA R4, R6, -R8, 1 ;  /* 0x3ff000000604742b */ /* 0x000fe40000000808 */
[----:B0-----:R-:W-:-:S06]  /*2eb0*/  DMUL R60, R2, 4 ;  /* 0x40100000023c7828 */ /* 0x001fcc0000000000 */
[----:B------:R-:W-:-:S04]  /*2ec0*/  DFMA R4, R6, R4, R6 ;  /* 0x000000040604722b */ /* 0x000fc80000000006 */
[----:B------:R-:W-:-:S04]  /*2ed0*/  FSETP.GEU.AND P1, PT, |R61|, 6.5827683646048100446e-37, PT ;  /* 0x036000003d00780b */ /* 0x000fc80003f2e200 */
[----:B------:R-:W-:-:S08]  /*2ee0*/  DMUL R2, R60, R4 ;  /* 0x000000043c027228 */ /* 0x000fd00000000000 */
[----:B------:R-:W-:-:S08]  /*2ef0*/  DFMA R6, R2, -3, R60 ;  /* 0xc00800000206782b */ /* 0x000fd0000000003c */
[----:B------:R-:W-:-:S10]  /*2f00*/  DFMA R2, R4, R6, R2 ;  /* 0x000000060402722b */ /* 0x000fd40000000002 */
[----:B------:R-:W-:-:S05]  /*2f10*/  FFMA R4, RZ, 2.125, R3 ;  /* 0x40080000ff047823 */ /* 0x000fca0000000003 */
[----:B------:R-:W-:-:S13]  /*2f20*/  FSETP.GT.AND P0, PT, |R4|, 1.469367938527859385e-39, PT ;  /* 0x001000000400780b */ /* 0x000fda0003f04200 */
[----:B------:R-:W-:Y:S05]  /*2f30*/  @P0 BRA P1, `(.L_x_8) ;  /* 0x0000000000180947 */ /* 0x000fea0000800000 */
[----:B------:R-:W-:Y:S01]  /*2f40*/  IMAD.MOV.U32 R38, RZ, RZ, RZ ;  /* 0x000000ffff267224 */ /* 0x000fe200078e00ff */
[----:B------:R-:W-:Y:S02]  /*2f50*/  MOV R37, 0x40080000 ;  /* 0x4008000000257802 */ /* 0x000fe40000000f00 */
[----:B------:R-:W-:-:S07]  /*2f60*/  MOV R48, 0x2f80 ;  /* 0x00002f8000307802 */ /* 0x000fce0000000f00 */
[----:B------:R-:W-:Y:S05]  /*2f70*/  CALL.REL.NOINC `($__internal_1_$__cuda_sm20_div_rn_f64_full) ;  /* 0x0000007800d87944 */ /* 0x000fea0003c00000 */
[----:B------:R-:W-:Y:S02]  /*2f80*/  IMAD.MOV.U32 R2, RZ, RZ, R40 ;  /* 0x000000ffff027224 */ /* 0x000fe400078e0028 */
[----:B------:R-:W-:-:S07]  /*2f90*/  IMAD.MOV.U32 R3, RZ, RZ, R41 ;  /* 0x000000ffff037224 */ /* 0x000fce00078e0029 */
.L_x_8:
[----:B------:R-:W0:Y:S01]  /*2fa0*/  MUFU.RCP64H R7, 3 ;  /* 0x4008000000077908 */ /* 0x000e220000001800 */
[----:B------:R-:W-:Y:S01]  /*2fb0*/  MOV R8, 0x0 ;  /* 0x0000000000087802 */ /* 0x000fe20000000f00 */
[----:B------:R-:W-:Y:S02]  /*2fc0*/  IMAD.MOV.U32 R9, RZ, RZ, 0x40080000 ;  /* 0x40080000ff097424 */ /* 0x000fe400078e00ff */
[----:B------:R-:W-:-:S06]  /*2fd0*/  IMAD.MOV.U32 R6, RZ, RZ, 0x1 ;  /* 0x00000001ff067424 */ /* 0x000fcc00078e00ff */
[----:B0-----:R-:W-:-:S08]  /*2fe0*/  DFMA R4, R6, -R8, 1 ;  /* 0x3ff000000604742b */ /* 0x001fd00000000808 */
[----:B------:R-:W-:Y:S02]  /*2ff0*/  DFMA R10, R4, R4, R4 ;  /* 0x00000004040a722b */ /* 0x000fe40000000004 */
[----:B------:R-:W0:Y:S06]  /*3000*/  F2F.F64.F32 R4, -UR30 ;  /* 0x8000001e00047d10 */ /* 0x000e2c0008201800 */
        /* <DEDUP_REMOVED lines=11> */
[----:B------:R-:W-:Y:S01]  /*30c0*/  MOV R38, RZ ;  /* 0x000000ff00267202 */ /* 0x000fe20000000f00 */
[----:B------:R-:W-:Y:S01]  /*30d0*/  IMAD.MOV.U32 R37, RZ, RZ, 0x40080000 ;  /* 0x40080000ff257424 */ /* 0x000fe200078e00ff */
[----:B------:R-:W-:-:S07]  /*30e0*/  MOV R48, 0x3100 ;  /* 0x0000310000307802 */ /* 0x000fce0000000f00 */
[----:B------:R-:W-:Y:S05]  /*30f0*/  CALL.REL.NOINC `($__internal_1_$__cuda_sm20_div_rn_f64_full) ;  /* 0x0000007800787944 */ /* 0x000fea0003c00000 */
[----:B------:R-:W-:Y:S01]  /*3100*/  IMAD.MOV.U32 R4, RZ, RZ, R40 ;  /* 0x000000ffff047224 */ /* 0x000fe200078e0028 */
[----:B------:R-:W-:-:S07]  /*3110*/  MOV R5, R41 ;  /* 0x0000002900057202 */ /* 0x000fce0000000f00 */
.L_x_9:
[----:B------:R-:W0:Y:S01]  /*3120*/  MUFU.RCP64H R9, 3 ;  /* 0x4008000000097908 */ /* 0x000e220000001800 */
[----:B------:R-:W-:Y:S01]  /*3130*/  IMAD.MOV.U32 R10, RZ, RZ, 0x0 ;  /* 0x00000000ff0a7424 */ /* 0x000fe200078e00ff */
[----:B------:R-:W-:Y:S01]  /*3140*/  MOV R8, 0x1 ;  /* 0x0000000100087802 */ /* 0x000fe20000000f00 */
[----:B------:R-:W-:Y:S02]  /*3150*/  IMAD.MOV.U32 R11, RZ, RZ, 0x40080000 ;  /* 0x40080000ff0b7424 */ /* 0x000fe400078e00ff */
[----:B------:R-:W-:-:S04]  /*3160*/  FMUL R14, RZ, UR30 ;  /* 0x0000001eff0e7c20 */ /* 0x000fc80008400000 */
[----:B0-----:R-:W-:-:S08]  /*3170*/  DFMA R6, R8, -R10, 1 ;  /* 0x3ff000000806742b */ /* 0x001fd0000000080a */
        /* <DEDUP_REMOVED lines=14> */
[----:B------:R-:W-:Y:S01]  /*3260*/  MOV R48, 0x3290 ;  /* 0x0000329000307802 */ /* 0x000fe20000000f00 */
[----:B------:R-:W-:-:S07]  /*3270*/  IMAD.MOV.U32 R37, RZ, RZ, 0x40080000 ;  /* 0x40080000ff257424 */ /* 0x000fce00078e00ff */
[----:B------:R-:W-:Y:S05]  /*3280*/  CALL.REL.NOINC `($__internal_1_$__cuda_sm20_div_rn_f64_full) ;  /* 0x0000007800147944 */ /* 0x000fea0003c00000 */
[----:B------:R-:W-:Y:S01]  /*3290*/  MOV R6, R40 ;  /* 0x0000002800067202 */ /* 0x000fe20000000f00 */
[----:B------:R-:W-:-:S07]  /*32a0*/  IMAD.MOV.U32 R7, RZ, RZ, R41 ;  /* 0x000000ffff077224 */ /* 0x000fce00078e0029 */
.L_x_10:
[----:B------:R-:W0:Y:S01]  /*32b0*/  MUFU.RCP64H R11, 3 ;  /* 0x40080000000b7908 */ /* 0x000e220000001800 */
[----:B------:R-:W-:Y:S01]  /*32c0*/  IMAD.MOV.U32 R12, RZ, RZ, 0x0 ;  /* 0x00000000ff0c7424 */ /* 0x000fe200078e00ff */
[----:B------:R-:W-:Y:S01]  /*32d0*/  MOV R13, 0x40080000 ;  /* 0x40080000000d7802 */ /* 0x000fe20000000f00 */
[----:B------:R-:W-:-:S06]  /*32e0*/  IMAD.MOV.U32 R10, RZ, RZ, 0x1 ;  /* 0x00000001ff0a7424 */ /* 0x000fcc00078e00ff */
[----:B0-----:R-:W-:-:S08]  /*32f0*/  DFMA R8, R10, -R12, 1 ;  /* 0x3ff000000a08742b */ /* 0x001fd0000000080c */
[----:B------:R-:W-:Y:S02]  /*3300*/  DFMA R14, R8, R8, R8 ;  /* 0x00000008080e722b */ /* 0x000fe40000000008 */
[----:B------:R-:W0:Y:S06]  /*3310*/  F2F.F64.F32 R8, UR30 ;  /* 0x0000001e00087d10 */ /* 0x000e2c0008201800 */
        /* <DEDUP_REMOVED lines=17> */
.L_x_11:
[----:B------:R-:W0:Y:S01]  /*3430*/  MUFU.RCP64H R13, 3 ;  /* 0x40080000000d7908 */ /* 0x000e220000001800 */
[----:B------:R-:W-:Y:S01]  /*3440*/  MOV R14, 0x0 ;  /* 0x00000000000e7802 */ /* 0x000fe20000000f00 */
[----:B------:R-:W-:Y:S01]  /*3450*/  IMAD.MOV.U32 R15, RZ, RZ, 0x40080000 ;  /* 0x40080000ff0f7424 */ /* 0x000fe200078e00ff */
[----:B------:R-:W-:Y:S01]  /*3460*/  MOV R18, UR30 ;  /* 0x0000001e00127c02 */ /* 0x000fe20008000f00 */
[----:B------:R-:W-:-:S04]  /*3470*/  IMAD.MOV.U32 R12, RZ, RZ, 0x1 ;  /* 0x00000001ff0c7424 */ /* 0x000fc800078e00ff */
[----:B------:R-:W-:Y:S02]  /*3480*/  FADD R18, R18, UR30 ;  /* 0x0000001e12127e21 */ /* 0x000fe40008000000 */
        /* <DEDUP_REMOVED lines=10> */
[----:B------:R-:W-:Y:S02]  /*3530*/  DFMA R10, R14, R12, R10 ;  /* 0x0000000c0e0a722b */ /* 0x000fe4000000000a */
[----:B------:R0:W1:Y:S08]  /*3540*/  F2F.F64.F32 R12, R21 ;  /* 0x00000015000c7310 */ /* 0x0000700000201800 */
[----:B------:R-:W-:-:S05]  /*3550*/  FFMA R14, RZ, 2.125, R11 ;  /* 0x40080000ff0e7823 */ /* 0x000fca000000000b */
[----:B------:R-:W-:-:S13]  /*3560*/  FSETP.GT.AND P0, PT, |R14|, 1.469367938527859385e-39, PT ;  /* 0x001000000e00780b */ /* 0x000fda0003f04200 */
[----:B01----:R-:W-:Y:S05]  /*3570*/  @P0 BRA P1, `(.L_x_12) ;  /* 0x0000000000180947 */ /* 0x003fea0000800000 */
[----:B------:R-:W-:Y:S01]  /*3580*/  IMAD.MOV.U32 R38, RZ, RZ, RZ ;  /* 0x000000ffff267224 */ /* 0x000fe200078e00ff */
[----:B------:R-:W-:Y:S01]  /*3590*/  MOV R48, 0x35c0 ;  /* 0x000035c000307802 */ /* 0x000fe20000000f00 */
[----:B------:R-:W-:-:S07]  /*35a0*/  IMAD.MOV.U32 R37, RZ, RZ, 0x40080000 ;  /* 0x40080000ff257424 */ /* 0x000fce00078e00ff */
[----:B------:R-:W-:Y:S05]  /*35b0*/  CALL.REL.NOINC `($__internal_1_$__cuda_sm20_div_rn_f64_full) ;  /* 0x0000007400487944 */ /* 0x000fea0003c00000 */
[----:B------:R-:W-:Y:S01]  /*35c0*/  MOV R10, R40 ;  /* 0x00000028000a7202 */ /* 0x000fe20000000f00 */
[----:B------:R-:W-:-:S07]  /*35d0*/  IMAD.MOV.U32 R11, RZ, RZ, R41 ;  /* 0x000000ffff0b7224 */ /* 0x000fce00078e0029 */
.L_x_12:
[----:B------:R-:W-:Y:S01]  /*35e0*/  UMOV UR14, 0xeab367a1 ;  /* 0xeab367a1000e7882 */ /* 0x000fe20000000000 */
[----:B------:R-:W-:Y:S01]  /*35f0*/  UMOV UR15, 0x3fc5b573 ;  /* 0x3fc5b573000f7882 */ /* 0x000fe20000000000 */
[----:B------:R-:W-:Y:S01]  /*3600*/  UMOV UR16, 0x9374bc6a ;  /* 0x9374bc6a00107882 */ /* 0x000fe20000000000 */
[----:B------:R-:W-:Y:S01]  /*3610*/  UMOV UR17, 0x3fce0418 ;  /* 0x3fce041800117882 */ /* 0x000fe20000000000 */
[C---:B------:R-:W-:Y:S01]  /*3620*/  DMUL R14, R12.reuse, UR14 ;  /* 0x0000000e0c0e7c28 */ /* 0x040fe20008000000 */
[----:B------:R-:W0:Y:S01]  /*3630*/  LDCU.64 UR12, c[0x0][0x388] ;  /* 0x00007100ff0c77ac */ /* 0x000e220008000a00 */
[----:B------:R-:W-:Y:S01]  /*3640*/  DMUL R12, R12, UR16 ;  /* 0x000000100c0c7c28 */ /* 0x000fe20008000000 */
[----:B------:R-:W-:Y:S01]  /*3650*/  IMAD.U32 R24, RZ, RZ, UR30 ;  /* 0x0000001eff187e24 */ /* 0x000fe2000f8e00ff */
[----:B------:R-:W-:Y:S01]  /*3660*/  BSSY B1, `(.L_x_13) ;  /* 0x0000523000017945 */ /* 0x000fe20003800000 */
[----:B------:R-:W-:Y:S02]  /*3670*/  UIADD3 UR20, UPT, UPT, UR9, 0x1310, URZ ;  /* 0x0000131009147890 */ /* 0x000fe4000fffe0ff */
[----:B------:R-:W-:Y:S01]  /*3680*/  FMUL R24, R24, 16 ;  /* 0x4180000018187820 */ /* 0x000fe20000400000 */
[----:B------:R-:W-:-:S02]  /*3690*/  DMUL R14, R14, UR14 ;  /* 0x0000000e0e0e7c28 */ /* 0x000fc40008000000 */
[----:B------:R-:W-:Y:S01]  /*36a0*/  DMUL R12, R12, UR16 ;  /* 0x000000100c0c7c28 */ /* 0x000fe20008000000 */
[----:B------:R-:W-:Y:S01]  /*36b0*/  FMUL R24, R24, UR30 ;  /* 0x0000001e18187c20 */ /* 0x000fe20008400000 */
[----:B------:R-:W-:Y:S02]  /*36c0*/  UIADD3 UR16, UPT, UPT, UR9, 0x854, URZ ;  /* 0x0000085409107890 */ /* 0x000fe4000fffe0ff */
[----:B------:R1:W2:Y:S01]  /*36d0*/  F2F.F32.F64 R22, R14 ;  /* 0x0000000e00167310 */ /* 0x0002a20000301000 */
[----:B------:R-:W-:Y:S02]  /*36e0*/  UIADD3 UR17, UPT, UPT, UR9, 0xb10, URZ ;  /* 0x00000b1009117890 */ /* 0x000fe4000fffe0ff */
[----:B------:R-:W-:Y:S02]  /*36f0*/  UIADD3 UR9, UPT, UPT, UR9, 0x60, URZ ;  /* 0x0000006009097890 */ /* 0x000fe4000fffe0ff */
[----:B0-----:R-:W-:Y:S02]  /*3700*/  ULOP3.LUT UR11, UR13, 0x7ffffffc, URZ, 0xc0, !UPT ;  /* 0x7ffffffc0d0b7892 */ /* 0x001fe4000f8ec0ff */
[----:B------:R-:W-:Y:S01]  /*3710*/  UIMAD UR10, UR10, UR12, URZ ;  /* 0x0000000c0a0a72a4 */ /* 0x000fe2000f8e02ff */
[----:B------:R1:W0:Y:S01]  /*3720*/  F2F.F32.F64 R23, R12 ;  /* 0x0000000c00177310 */ /* 0x0002220000301000 */
[----:B------:R-:W-:-:S02]  /*3730*/  ULOP3.LUT UR22, UR13, 0x3, URZ, 0xc0, !UPT ;  /* 0x000000030d167892 */ /* 0x000fc4000f8ec0ff */
[----:B------:R-:W-:-:S12]  /*3740*/  UIADD3 UR5, UPT, UPT, UR13, -0x1, URZ ;  /* 0xffffffff0d057890 */ /* 0x000fd8000fffe0ff */
.L_x_158:
[----:B---3--:R-:W3:Y:S01]  /*3750*/  LDL.64 R16, [R1+0x58] ;  /* 0x0000580001107983 */ /* 0x008ee20000100a00 */
[----:B----4-:R-:W4:Y:S01]  /*3760*/  LDCU.64 UR12, c[0x0][0x3a8] ;  /* 0x00007500ff0c77ac */ /* 0x010f220008000a00 */
[----:B-1----:R-:W-:Y:S01]  /*3770*/  IMAD R13, R0, 0x3, RZ ;  /* 0x00000003000d7824 */ /* 0x002fe200078e02ff */
[----:B------:R-:W-:-:S04]  /*3780*/  MOV R14, UR10 ;  /* 0x0000000a000e7c02 */ /* 0x000fc80008000f00 */
[----:B------:R-:W-:-:S04]  /*3790*/  IADD3 R13, P0, PT, R13, UR10, RZ ;  /* 0x0000000a0d0d7c10 */ /* 0x000fc8000ff1e0ff */
[----:B------:R-:W-:Y:S02]  /*37a0*/  LEA.HI.X.SX32 R14, R14, RZ, 0x1, P0 ;  /* 0x000000ff0e0e7211 */ /* 0x000fe400000f0eff */
[----:B----4-:R-:W-:-:S04]  /*37b0*/  LEA R12, P0, R13, UR12, 0x2 ;  /* 0x0000000c0d0c7c11 */ /* 0x010fc8000f8010ff */
[----:B------:R-:W-:-:S05]  /*37c0*/  LEA.HI.X R13, R13, UR13, R14, 0x2, P0 ;  /* 0x0000000d0d0d7c11 */ /* 0x000fca00080f140e */
[----:B------:R-:W4:Y:S04]  /*37d0*/  LDG.E R18, desc[UR18][R12.64+0x8] ;  /* 0x000008120c127981 */ /* 0x000f28000c1e1900 */
[----:B------:R-:W5:Y:S04]  /*37e0*/  LDG.E R19, desc[UR18][R12.64] ;  /* 0x000000120c137981 */ /* 0x000f68000c1e1900 */
[----:B--2---:R1:W2:Y:S01]  /*37f0*/  LDG.E R20, desc[UR18][R12.64+0x4] ;  /* 0x000004120c147981 */ /* 0x0042a2000c1e1900 */
[----:B0-----:R-:W0:Y:S01]  /*3800*/  MUFU.RCP64H R15, 2.4494991302490234375 ;  /* 0x40039893000f7908 */ /* 0x001e220000001800 */
[----:B------:R-:W-:Y:S01]  /*3810*/  IMAD.MOV.U32 R26, RZ, RZ, 0x74bc6a7f ;  /* 0x74bc6a7fff1a7424 */ /* 0x000fe200078e00ff */
[----:B------:R-:W-:Y:S01]  /*3820*/  MOV R14, 0x1 ;  /* 0x00000001000e7802 */ /* 0x000fe20000000f00 */
[----:B------:R-:W-:-:S06]  /*3830*/  IMAD.MOV.U32 R27, RZ, RZ, 0x40039893 ;  /* 0x40039893ff1b7424 */ /* 0x000fcc00078e00ff */
[----:B0-----:R-:W-:-:S08]  /*3840*/  DFMA R28, R14, -R26, 1 ;  /* 0x3ff000000e1c742b */ /* 0x001fd0000000081a */
[----:B------:R-:W-:-:S08]  /*3850*/  DFMA R28, R28, R28, R28 ;  /* 0x0000001c1c1c722b */ /* 0x000fd0000000001c */
[----:B------:R-:W-:-:S08]  /*3860*/  DFMA R28, R14, R28, R14 ;  /* 0x0000001c0e1c722b */ /* 0x000fd0000000000e */
[----:B------:R-:W-:-:S08]  /*3870*/  DFMA R14, R28, -R26, 1 ;  /* 0x3ff000001c0e742b */ /* 0x000fd0000000081a */
[----:B------:R-:W-:Y:S01]  /*3880*/  DFMA R14, R28, R14, R28 ;  /* 0x0000000e1c0e722b */ /* 0x000fe2000000001c */
[----:B------:R0:W-:Y:S04]  /*3890*/  STL.128 [R1+0x850], RZ ;  /* 0x000850ff01007387 */ /* 0x0001e80000100c00 */
        /* <DEDUP_REMOVED lines=41> */
[----:B------:R0:W-:Y:S01]  /*3b30*/  STL.128 [R1+0xaf0], RZ ;  /* 0x000af0ff01007387 */ /* 0x0001e20000100c00 */
[----:B---3--:R-:W-:-:S04]  /*3b40*/  FMUL.M4 R16, R16, UR30 ;  /* 0x0000001e10107c20 */ /* 0x008fc80008600000 */
[----:B------:R-:W3:Y:S02]  /*3b50*/  F2F.F64.F32 R60, R16 ;  /* 0x00000010003c7310 */ /* 0x000ee40000201800 */
[----:B---3--:R-:W-:-:S08]  /*3b60*/  DMUL R28, R60, R14 ;  /* 0x0000000e3c1c7228 */ /* 0x008fd00000000000 */
[----:B------:R-:W-:Y:S01]  /*3b70*/  DFMA R26, R28, -R26, R60 ;  /* 0x8000001a1c1a722b */ /* 0x000fe2000000003c */
[----:B----4-:R-:W1:Y:S07]  /*3b80*/  F2F.F64.F32 R44, R18 ;  /* 0x00000012002c7310 */ /* 0x010e6e0000201800 */
[----:B------:R-:W-:Y:S01]  /*3b90*/  DFMA R26, R14, R26, R28 ;  /* 0x0000001a0e1a722b */ /* 0x000fe2000000001c */
[----:B------:R0:W-:Y:S04]  /*3ba0*/  STL.64 [R1+0xb00], RZ ;  /* 0x000b00ff01007387 */ /* 0x0001e80000100a00 */
[----:B------:R0:W-:Y:S01]  /*3bb0*/  STL [R1+0xb08], RZ ;  /* 0x000b08ff01007387 */ /* 0x0001e20000100800 */
[----:B-1----:R-:W-:-:S04]  /*3bc0*/  DADD R12, R44, R2 ;  /* 0x000000002c0c7229 */ /* 0x002fc80000000002 */
[----:B------:R-:W-:Y:S01]  /*3bd0*/  FFMA R16, RZ, 2.0561873912811279297, R27 ;  /* 0x40039893ff107823 */ /* 0x000fe2000000001b */
[----:B------:R-:W-:Y:S01]  /*3be0*/  FSETP.GEU.AND P1, PT, |R61|, 6.5827683646048100446e-37, PT ;  /* 0x036000003d00780b */ /* 0x000fe20003f2e200 */
[----:B--2---:R0:W1:Y:S03]  /*3bf0*/  F2F.F64.F32 R14, R20 ;  /* 0x00000014000e7310 */ /* 0x0040660000201800 */
[----:B------:R-:W-:-:S05]  /*3c00*/  FSETP.GT.AND P0, PT, |R16|, 1.469367938527859385e-39, PT ;  /* 0x001000001000780b */ /* 0x000fca0003f04200 */
[----:B------:R0:W2:Y:S08]  /*3c10*/  F2F.F32.F64 R25, R12 ;  /* 0x0000000c00197310 */ /* 0x0000b00000301000 */
[----:B-----5:R0:W3:Y:S01]  /*3c20*/  F2F.F64.F32 R12, R19 ;  /* 0x00000013000c7310 */ /* 0x0200e20000201800 */
[----:B------:R-:W-:Y:S01]  /*3c30*/  BSSY.RECONVERGENT B0, `(.L_x_14) ;  /* 0x0000009000007945 */ /* 0x000fe20003800200 */
[----:B------:R-:W-:-:S03]  /*3c40*/  IMAD.MOV.U32 R16, RZ, RZ, RZ ;  /* 0x000000ffff107224 */ /* 0x000fc600078e00ff */
[----:B-1----:R-:W-:Y:S05]  /*3c50*/  @P0 BRA P1, `(.L_x_15) ;  /* 0x0000000000180947 */ /* 0x002fea0000800000 */
[----:B------:R-:W-:Y:S01]  /*3c60*/  IMAD.MOV.U32 R38, RZ, RZ, 0x74bc6a7f ;  /* 0x74bc6a7fff267424 */ /* 0x000fe200078e00ff */
[----:B------:R-:W-:Y:S02]  /*3c70*/  MOV R37, 0x40039893 ;  /* 0x4003989300257802 */ /* 0x000fe40000000f00 */
[----:B------:R-:W-:-:S07]  /*3c80*/  MOV R48, 0x3ca0 ;  /* 0x00003ca000307802 */ /* 0x000fce0000000f00 */
[----:B0-23--:R-:W-:Y:S05]  /*3c90*/  CALL.REL.NOINC `($__internal_1_$__cuda_sm20_div_rn_f64_full) ;  /* 0x0000006c00907944 */ /* 0x00dfea0003c00000 */
[----:B------:R-:W-:Y:S02]  /*3ca0*/  IMAD.MOV.U32 R26, RZ, RZ, R40 ;  /* 0x000000ffff1a7224 */ /* 0x000fe400078e0028 */
[----:B------:R-:W-:-:S07]  /*3cb0*/  IMAD.MOV.U32 R27, RZ, RZ, R41 ;  /* 0x000000ffff1b7224 */ /* 0x000fce00078e0029 */
.L_x_15:
[----:B------:R-:W-:Y:S05]  /*3cc0*/  BSYNC.RECONVERGENT B0 ;  /* 0x0000000000007941 */ /* 0x000fea0003800200 */
.L_x_14:
[----:B------:R-:W1:Y:S01]  /*3cd0*/  MUFU.RCP64H R29, 2.4494991302490234375 ;  /* 0x40039893001d7908 */ /* 0x000e620000001800 */
[----:B------:R-:W-:Y:S01]  /*3ce0*/  MOV R30, 0x74bc6a7f ;  /* 0x74bc6a7f001e7802 */ /* 0x000fe20000000f00 */
[----:B------:R-:W-:Y:S02]  /*3cf0*/  IMAD.MOV.U32 R31, RZ, RZ, 0x40039893 ;  /* 0x40039893ff1f7424 */ /* 0x000fe400078e00ff */
[----:B------:R-:W-:Y:S01]  /*3d00*/  FMUL.M4 R17, R17, UR30 ;  /* 0x0000001e11117c20 */ /* 0x000fe20008600000 */
[----:B------:R-:W-:Y:S01]  /*3d10*/  IMAD.MOV.U32 R28, RZ, RZ, 0x1 ;  /* 0x00000001ff1c7424 */ /* 0x000fe200078e00ff */
[----:B---3--:R-:W-:Y:S01]  /*3d20*/  DADD R26, R12, R26 ;  /* 0x000000000c1a7229 */ /* 0x008fe2000000001a */
[----:B------:R-:W-:Y:S01]  /*3d30*/  BSSY.RECONVERGENT B0, `(.L_x_16) ;  /* 0x0000015000007945 */ /* 0x000fe20003800200 */
[----:B------:R-:W3:Y:S08]  /*3d40*/  F2F.F64.F32 R60, R17 ;  /* 0x00000011003c7310 */ /* 0x000ef00000201800 */
[----:B------:R4:W0:Y:S01]  /*3d50*/  F2F.F32.F64 R26, R26 ;  /* 0x0000001a001a7310 */ /* 0x0008220000301000 */
[----:B-1----:R-:W-:Y:S01]  /*3d60*/  DFMA R32, R28, -R30, 1 ;  /* 0x3ff000001c20742b */ /* 0x002fe2000000081e */
[----:B---3--:R-:W-:-:S07]  /*3d70*/  FSETP.GEU.AND P1, PT, |R61|, 6.5827683646048100446e-37, PT ;  /* 0x036000003d00780b */ /* 0x008fce0003f2e200 */
[----:B------:R-:W-:-:S08]  /*3d80*/  DFMA R32, R32, R32, R32 ;  /* 0x000000202020722b */ /* 0x000fd00000000020 */
[----:B------:R-:W-:-:S08]  /*3d90*/  DFMA R32, R28, R32, R28 ;  /* 0x000000201c20722b */ /* 0x000fd0000000001c */
[----:B------:R-:W-:-:S08]  /*3da0*/  DFMA R28, R32, -R30, 1 ;  /* 0x3ff00000201c742b */ /* 0x000fd0000000081e */
[----:B------:R-:W-:-:S08]  /*3db0*/  DFMA R32, R32, R28, R32 ;  /* 0x0000001c2020722b */ /* 0x000fd00000000020 */
[----:B------:R-:W-:-:S08]  /*3dc0*/  DMUL R28, R32, R60 ;  /* 0x0000003c201c7228 */ /* 0x000fd00000000000 */
[----:B------:R-:W-:-:S08]  /*3dd0*/  DFMA R30, R28, -R30, R60 ;  /* 0x8000001e1c1e722b */ /* 0x000fd0000000003c */
[----:B------:R-:W-:-:S10]  /*3de0*/  DFMA R28, R32, R30, R28 ;  /* 0x0000001e201c722b */ /* 0x000fd4000000001c */
[----:B------:R-:W-:-:S05]  /*3df0*/  FFMA R30, RZ, 2.0561873912811279297, R29 ;  /* 0x40039893ff1e7823 */ /* 0x000fca000000001d */
[----:B------:R-:W-:-:S13]  /*3e00*/  FSETP.GT.AND P0, PT, |R30|, 1.469367938527859385e-39, PT ;  /* 0x001000001e00780b */ /* 0x000fda0003f04200 */
[----:B0---4-:R-:W-:Y:S05]  /*3e10*/  @P0 BRA P1, `(.L_x_17) ;  /* 0x0000000000180947 */ /* 0x011fea0000800000 */
[----:B------:R-:W-:Y:S01]  /*3e20*/  MOV R38, 0x74bc6a7f ;  /* 0x74bc6a7f00267802 */ /* 0x000fe20000000f00 */
[----:B------:R-:W-:Y:S01]  /*3e30*/  IMAD.MOV.U32 R37, RZ, RZ, 0x40039893 ;  /* 0x40039893ff257424 */ /* 0x000fe200078e00ff */
[----:B------:R-:W-:-:S07]  /*3e40*/  MOV R48, 0x3e60 ;  /* 0x00003e6000307802 */ /* 0x000fce0000000f00 */
[----:B--2---:R-:W-:Y:S05]  /*3e50*/  CALL.REL.NOINC `($__internal_1_$__cuda_sm20_div_rn_f64_full) ;  /* 0x0000006c00207944 */ /* 0x004fea0003c00000 */
[----:B------:R-:W-:Y:S01]  /*3e60*/  IMAD.MOV.U32 R28, RZ, RZ, R40 ;  /* 0x000000ffff1c7224 */ /* 0x000fe200078e0028 */
[----:B------:R-:W-:-:S07]  /*3e70*/  MOV R29, R41 ;  /* 0x00000029001d7202 */ /* 0x000fce0000000f00 */
.L_x_17:
[----:B------:R-:W-:Y:S05]  /*3e80*/  BSYNC.RECONVERGENT B0 ;  /* 0x0000000000007941 */ /* 0x000fea0003800200 */
.L_x_16:
[----:B------:R-:W-:Y:S01]  /*3e90*/  DADD R34, R14, R28 ;  /* 0x000000000e227229 */ /* 0x000fe2000000001c */
[----:B------:R-:W-:Y:S01]  /*3ea0*/  BSSY.RECONVERGENT B2, `(.L_x_18) ;  /* 0x000036e000027945 */ /* 0x000fe20003800200 */
[C---:B------:R-:W-:Y:S01]  /*3eb0*/  DADD R36, R44.reuse, R4 ;  /* 0x000000002c247229 */ /* 0x040fe20000000004 */
[----:B------:R-:W-:Y:S01]  /*3ec0*/  IMAD.MOV.U32 R32, RZ, RZ, RZ ;  /* 0x000000ffff207224 */ /* 0x000fe200078e00ff */
[C---:B------:R-:W-:Y:S02]  /*3ed0*/  DADD R38, R44.reuse, R6 ;  /* 0x000000002c267229 */ /* 0x040fe40000000006 */
[C---:B------:R-:W-:Y:S01]  /*3ee0*/  DADD R40, R44.reuse, R8 ;  /* 0x000000002c287229 */ /* 0x040fe20000000008 */
[----:B------:R0:W1:Y:S01]  /*3ef0*/  F2F.F32.F64 R27, R34 ;  /* 0x00000022001b7310 */ /* 0x0000620000301000 */
[----:B------:R-:W-:-:S07]  /*3f00*/  DADD R42, R44, R10 ;  /* 0x000000002c2a7229 */ /* 0x000fce000000000a */
[----:B------:R0:W3:Y:S08]  /*3f10*/  F2F.F32.F64 R28, R36 ;  /* 0x00000024001c7310 */ /* 0x0000f00000301000 */
[----:B------:R0:W4:Y:S08]  /*3f20*/  F2F.F32.F64 R29, R38 ;  /* 0x00000026001d7310 */ /* 0x0001300000301000 */
[----:B------:R0:W0:Y:S08]  /*3f30*/  F2F.F32.F64 R30, R40 ;  /* 0x00000028001e7310 */ /* 0x0000300000301000 */
[----:B-1-34-:R0:W0:Y:S02]  /*3f40*/  F2F.F32.F64 R31, R42 ;  /* 0x0000002a001f7310 */ /* 0x01a0240000301000 */
.L_x_124:
[----:B------:R-:W1:Y:S01]  /*3f50*/  LDCU.64 UR12, c[0x0][0x398] ;  /* 0x00007300ff0c77ac */ /* 0x000e620008000a00 */
[----:B------:R-:W-:Y:S02]  /*3f60*/  IMAD R17, R16, 0x3, RZ ;  /* 0x0000000310117824 */ /* 0x000fe400078e02ff */
[----:B0-----:R-:W-:-:S03]  /*3f70*/  IMAD.U32 R34, RZ, RZ, UR7 ;  /* 0x00000007ff227e24 */ /* 0x001fc6000f8e00ff */
[----:B------:R-:W-:-:S04]  /*3f80*/  IADD3 R17, P0, PT, R17, UR7, RZ ;  /* 0x0000000711117c10 */ /* 0x000fc8000ff1e0ff */
[----:B------:R-:W-:Y:S02]  /*3f90*/  LEA.HI.X.SX32 R34, R34, RZ, 0x1, P0 ;  /* 0x000000ff22227211 */ /* 0x000fe400000f0eff */
[----:B-1----:R-:W-:-:S04]  /*3fa0*/  LEA R36, P0, R17, UR12, 0x2 ;  /* 0x0000000c11247c11 */ /* 0x002fc8000f8010ff */
[----:B------:R-:W-:-:S05]  /*3fb0*/  LEA.HI.X R37, R17, UR13, R34, 0x2, P0 ;  /* 0x0000000d11257c11 */ /* 0x000fca00080f1422 */
[----:B------:R-:W3:Y:S04]  /*3fc0*/  LDG.E R33, desc[UR18][R36.64+0x4] ;  /* 0x0000041224217981 */ /* 0x000ee8000c1e1900 */
[----:B------:R-:W4:Y:S04]  /*3fd0*/  LDG.E R34, desc[UR18][R36.64] ;  /* 0x0000001224227981 */ /* 0x000f28000c1e1900 */
[----:B------:R-:W5:Y:S01]  /*3fe0*/  LDG.E R35, desc[UR18][R36.64+0x8] ;  /* 0x0000081224237981 */ /* 0x000f62000c1e1900 */
[----:B------:R-:W-:Y:S01]  /*3ff0*/  BSSY.RELIABLE B0, `(.L_x_19) ;  /* 0x0000354000007945 */ /* 0x000fe20003800100 */
[----:B---3--:R-:W-:Y:S01]  /*4000*/  FADD R38, R20, -R33 ;  /* 0x8000002114267221 */ /* 0x008fe20000000000 */
[----:B----4-:R-:W-:-:S03]  /*4010*/  FADD R17, R19, -R34 ;  /* 0x8000002213117221 */ /* 0x010fc60000000000 */
[----:B------:R-:W-:Y:S01]  /*4020*/  FMUL R38, R38, R38 ;  /* 0x0000002626267220 */ /* 0x000fe20000400000 */
[----:B-----5:R-:W-:-:S03]  /*4030*/  FADD R39, R18, -R35 ;  /* 0x8000002312277221 */ /* 0x020fc60000000000 */
[----:B------:R-:W-:-:S04]  /*4040*/  FFMA R38, R17, R17, R38 ;  /* 0x0000001111267223 */ /* 0x000fc80000000026 */
[----:B------:R-:W-:-:S05]  /*4050*/  FFMA R38, R39, R39, R38 ;  /* 0x0000002727267223 */ /* 0x000fca0000000026 */
[----:B------:R-:W-:-:S04]  /*4060*/  FMNMX R17, R38, 9.999999682655225389e-21, !PT ;  /* 0x1e3ce50826117809 */ /* 0x000fc80007800000 */
[----:B------:R-:W-:-:S13]  /*4070*/  FSETP.GTU.AND P0, PT, R17, R24, PT ;  /* 0x000000181100720b */ /* 0x000fda0003f0c000 */
[----:B------:R-:W-:Y:S05]  /*4080*/  @P0 BRA `(.L_x_20) ;  /* 0x0000003400280947 */ /* 0x000fea0003800000 */
[----:B------:R-:W0:Y:S01]  /*4090*/  LDCU UR14, c[0x0][0x390] ;  /* 0x00007200ff0e77ac */ /* 0x000e220008000800 */
[----:B------:R-:W-:Y:S02]  /*40a0*/  IADD3 R17, P0, PT, R16, UR21, RZ ;  /* 0x0000001510117c10 */ /* 0x000fe4000ff1e0ff */
[----:B------:R-:W-:Y:S01]  /*40b0*/  MOV R36, UR21 ;  /* 0x0000001500247c02 */ /* 0x000fe20008000f00 */
[----:B------:R-:W1:Y:S03]  /*40c0*/  LDCU.64 UR12, c[0x0][0x3b0] ;  /* 0x00007600ff0c77ac */ /* 0x000e660008000a00 */
[----:B------:R-:W-:Y:S01]  /*40d0*/  LEA.HI.X.SX32 R36, R36, RZ, 0x1, P0 ;  /* 0x000000ff24247211 */ /* 0x000fe200000f0eff */
[----:B0-----:R-:W-:Y:S01]  /*40e0*/  UISETP.NE.AND UP0, UPT, UR14, 0x1, UPT ;  /* 0x000000010e00788c */ /* 0x001fe2000bf05270 */
[----:B-1----:R-:W-:-:S04]  /*40f0*/  LEA R46, P0, R17, UR12, 0x2 ;  /* 0x0000000c112e7c11 */ /* 0x002fc8000f8010ff */
[----:B------:R-:W-:Y:S01]  /*4100*/  LEA.HI.X R47, R17, UR13, R36, 0x2, P0 ;  /* 0x0000000d112f7c11 */ /* 0x000fe200080f1424 */
[----:B------:R-:W-:-:S03]  /*4110*/  IMAD.MOV.U32 R17, RZ, RZ, RZ ;  /* 0x000000ffff117224 */ /* 0x000fc600078e00ff */
[----:B------:R-:W-:Y:S05]  /*4120*/  BRA.U UP0, `(.L_x_21) ;  /* 0x0000002900007547 */ /* 0x000fea000b800000 */
[----:B------:R0:W5:Y:S01]  /*4130*/  LDL R52, [R1+0x850] ;  /* 0x0008500001347983 */ /* 0x0001620000100800 */
[----:B------:R-:W-:Y:S01]  /*4140*/  FADD R17, R27, -R33 ;  /* 0x800000211b117221 */ /* 0x000fe20000000000 */
[----:B------:R-:W-:Y:S01]  /*4150*/  FADD R36, R26, -R34 ;  /* 0x800000221a247221 */ /* 0x000fe20000000000 */
[----:B------:R-:W-:Y:S01]  /*4160*/  BSSY.RECONVERGENT B3, `(.L_x_22) ;  /* 0x0000044000037945 */ /* 0x000fe20003800200 */
[----:B------:R-:W-:Y:S01]  /*4170*/  PLOP3.LUT P4, PT, PT, PT, PT, 0x8, 0x80 ;  /* 0x000000000080781c */ /* 0x000fe20003f8e170 */
[----:B------:R-:W-:Y:S01]  /*4180*/  FMUL R37, R17, R17 ;  /* 0x0000001111257220 */ /* 0x000fe20000400000 */
[----:B--2---:R-:W-:-:S03]  /*4190*/  FADD R17, R25, -R35 ;  /* 0x8000002319117221 */ /* 0x004fc60000000000 */
[----:B------:R-:W-:-:S04]  /*41a0*/  FFMA R36, R36, R36, R37 ;  /* 0x0000002424247223 */ /* 0x000fc80000000025 */
[----:B------:R-:W-:-:S05]  /*41b0*/  FFMA R36, R17, R17, R36 ;  /* 0x0000001111247223 */ /* 0x000fca0000000024 */
[----:B------:R-:W-:-:S04]  /*41c0*/  FMNMX R36, R36, 9.999999682655225389e-21, !PT ;  /* 0x1e3ce50824247809 */ /* 0x000fc80007800000 */
[----:B------:R-:W-:-:S13]  /*41d0*/  FSETP.GTU.AND P0, PT, R36, R21, PT ;  /* 0x000000152400720b */ /* 0x000fda0003f0c000 */
[----:B0-----:R-:W-:Y:S05]  /*41e0*/  @P0 BRA `(.L_x_23) ;  /* 0x0000000000ec0947 */ /* 0x001fea0003800000 */
[----:B------:R-:W-:Y:S01]  /*41f0*/  VIADD R17, R36, 0xf3000000 ;  /* 0xf300000024117836 */ /* 0x000fe20000000000 */
[----:B------:R0:W1:Y:S01]  /*4200*/  MUFU.RSQ R37, R36 ;  /* 0x0000002400257308 */ /* 0x0000620000001400 */
[----:B------:R-:W-:Y:S01]  /*4210*/  BSSY.RECONVERGENT B4, `(.L_x_24) ;  /* 0x000000d000047945 */ /* 0x000fe20003800200 */
[C---:B------:R-:W-:Y:S02]  /*4220*/  ISETP.GT.AND P4, PT, R32.reuse, 0x1fe, PT ;  /* 0x000001fe2000780c */ /* 0x040fe40003f84270 */
[----:B------:R-:W-:Y:S02]  /*4230*/  ISETP.GT.U32.AND P0, PT, R17, 0x727fffff, PT ;  /* 0x727fffff1100780c */ /* 0x000fe40003f04070 */
[----:B------:R-:W-:-:S11]  /*4240*/  IADD3 R49, PT, PT, R32, 0x1, RZ ;  /* 0x0000000120317810 */ /* 0x000fd60007ffe0ff */
[----:B01----:R-:W-:Y:S05]  /*4250*/  @!P0 BRA `(.L_x_25) ;  /* 0x0000000000108947 */ /* 0x003fea0003800000 */
[----:B------:R-:W-:-:S07]  /*4260*/  MOV R38, 0x4280 ;  /* 0x0000428000267802 */ /* 0x000fce0000000f00 */
[----:B-----5:R-:W-:Y:S05]  /*4270*/  CALL.REL.NOINC `($__internal_3_$__cuda_sm20_sqrt_rn_f32_slowpath) ;  /* 0x0000007000607944 */ /* 0x020fea0003c00000 */
[----:B------:R-:W-:Y:S01]  /*4280*/  IMAD.MOV.U32 R50, RZ, RZ, R39 ;  /* 0x000000ffff327224 */ /* 0x000fe200078e0027 */
[----:B------:R-:W-:Y:S06]  /*4290*/  BRA `(.L_x_26) ;  /* 0x0000000000107947 */ /* 0x000fec0003800000 */
.L_x_25:
[----:B------:R-:W-:Y:S01]  /*42a0*/  FMUL.FTZ R17, R36, R37 ;  /* 0x0000002524117220 */ /* 0x000fe20000410000 */
[----:B------:R-:W-:-:S03]  /*42b0*/  FMUL.FTZ R50, R37, 0.5 ;  /* 0x3f00000025327820 */ /* 0x000fc60000410000 */
[----:B------:R-:W-:-:S04]  /*42c0*/  FFMA R36, -R17, R17, R36 ;  /* 0x0000001111247223 */ /* 0x000fc80000000124 */
[----:B------:R-:W-:-:S07]  /*42d0*/  FFMA R50, R36, R50, R17 ;  /* 0x0000003224327223 */ /* 0x000fce0000000011 */
.L_x_26:
[----:B------:R-:W-:Y:S05]  /*42e0*/  BSYNC.RECONVERGENT B4 ;  /* 0x0000000000047941 */ /* 0x000fea0003800200 */
.L_x_24:
[----:B------:R-:W2:Y:S01]  /*42f0*/  LDG.E R17, desc[UR18][R46.64] ;  /* 0x000000122e117981 */ /* 0x000ea2000c1e1900 */
[----:B------:R-:W-:Y:S01]  /*4300*/  BSSY.RECONVERGENT B4, `(.L_x_27) ;  /* 0x0000010000047945 */ /* 0x000fe20003800200 */
[----:B--2---:R-:W-:-:S04]  /*4310*/  FMUL R50, R17, R50 ;  /* 0x0000003211327220 */ /* 0x004fc80000400000 */
[----:B------:R-:W0:Y:S08]  /*4320*/  F2F.F64.F32 R36, R50 ;  /* 0x0000003200247310 */ /* 0x000e300000201800 */
[----:B0-----:R-:W0:Y:S01]  /*4330*/  MUFU.RCP64H R43, R37 ;  /* 0x00000025002b7308 */ /* 0x001e220000001800 */
[----:B------:R-:W-:-:S05]  /*4340*/  VIADD R42, R37, 0x300402 ;  /* 0x00300402252a7836 */ /* 0x000fca0000000000 */
[----:B------:R-:W-:Y:S01]  /*4350*/  FSETP.GEU.AND P0, PT, |R42|, 5.8789094863358348022e-39, PT ;  /* 0x004004022a00780b */ /* 0x000fe20003f0e200 */
[----:B0-----:R-:W-:-:S08]  /*4360*/  DFMA R40, -R36, R42, 1 ;  /* 0x3ff000002428742b */ /* 0x001fd0000000012a */
[----:B------:R-:W-:-:S08]  /*4370*/  DFMA R40, R40, R40, R40 ;  /* 0x000000282828722b */ /* 0x000fd00000000028 */
[----:B------:R-:W-:-:S08]  /*4380*/  DFMA R40, R42, R40, R42 ;  /* 0x000000282a28722b */ /* 0x000fd0000000002a */
[----:B------:R-:W-:-:S08]  /*4390*/  DFMA R38, -R36, R40, 1 ;  /* 0x3ff000002426742b */ /* 0x000fd00000000128 */
[----:B------:R-:W-:Y:S01]  /*43a0*/  DFMA R38, R40, R38, R40 ;  /* 0x000000262826722b */ /* 0x000fe20000000028 */
[----:B------:R-:W-:Y:S10]  /*43b0*/  @P0 BRA `(.L_x_28) ;  /* 0x0000000000100947 */ /* 0x000ff40003800000 */
[----:B------:R-:W-:Y:S02]  /*43c0*/  LOP3.LUT R51, R37, 0x7fffffff, RZ, 0xc0, !PT ;  /* 0x7fffffff25337812 */ /* 0x000fe400078ec0ff */
[----:B------:R-:W-:Y:S02]  /*43d0*/  MOV R48, 0x4400 ;  /* 0x0000440000307802 */ /* 0x000fe40000000f00 */
[----:B------:R-:W-:-:S07]  /*43e0*/  IADD3 R51, PT, PT, R51, -0x100000, RZ ;  /* 0xfff0000033337810 */ /* 0x000fce0007ffe0ff */
[----:B-----5:R-:W-:Y:S05]  /*43f0*/  CALL.REL.NOINC `($__internal_0_$__cuda_sm20_dblrcp_rn_slowpath_v3) ;  /* 0x0000006400147944 */ /* 0x020fea0003c00000 */
.L_x_28:
[----:B------:R-:W-:Y:S05]  /*4400*/  BSYNC.RECONVERGENT B4 ;  /* 0x0000000000047941 */ /* 0x000fea0003800200 */
.L_x_27:
[----:B-----5:R-:W0:Y:S01]  /*4410*/  F2F.F64.F32 R52, R52 ;  /* 0x0000003400347310 */ /* 0x020e220000201800 */
[----:B------:R-:W-:Y:S01]  /*4420*/  IMAD.SHL.U32 R36, R32, 0x2, RZ ;  /* 0x0000000220247824 */ /* 0x000fe200078e00ff */
[----:B------:R-:W-:Y:S01]  /*4430*/  IADD3 R37, PT, PT, R50, 0x1800000, RZ ;  /* 0x0180000032257810 */ /* 0x000fe20007ffe0ff */
[----:B------:R-:W-:Y:S01]  /*4440*/  IMAD.MOV.U32 R17, RZ, RZ, RZ ;  /* 0x000000ffff117224 */ /* 0x000fe200078e00ff */
[----:B------:R-:W-:Y:S02]  /*4450*/  BSSY.RECONVERGENT B4, `(.L_x_29) ;  /* 0x0000011000047945 */ /* 0x000fe40003800200 */
[----:B------:R-:W-:Y:S02]  /*4460*/  LEA R36, R36, UR20, 0x2 ;  /* 0x0000001424247c11 */ /* 0x000fe4000f8e10ff */
[----:B------:R-:W-:-:S03]  /*4470*/  LOP3.LUT R37, R37, 0x7f800000, RZ, 0xc0, !PT ;  /* 0x7f80000025257812 */ /* 0x000fc600078ec0ff */
[----:B------:R1:W-:Y:S01]  /*4480*/  STL.64 [R36], R16 ;  /* 0x0000001024007387 */ /* 0x0003e20000100a00 */
[----:B------:R-:W-:Y:S01]  /*4490*/  ISETP.GT.U32.AND P0, PT, R37, 0x1ffffff, PT ;  /* 0x01ffffff2500780c */ /* 0x000fe20003f04070 */
[----:B0-----:R-:W-:-:S06]  /*44a0*/  DADD R38, R52, R38 ;  /* 0x0000000034267229 */ /* 0x001fcc0000000026 */
[----:B------:R1:W0:Y:S06]  /*44b0*/  F2F.F32.F64 R52, R38 ;  /* 0x0000002600347310 */ /* 0x00022c0000301000 */
[----:B------:R-:W-:Y:S05]  /*44c0*/  @P0 BRA `(.L_x_30) ;  /* 0x0000000000140947 */ /* 0x000fea0003800000 */
[----:B-1----:R-:W-:Y:S01]  /*44d0*/  IMAD.MOV.U32 R36, RZ, RZ, R50 ;  /* 0x000000ffff247224 */ /* 0x002fe200078e0032 */
[----:B------:R-:W-:-:S07]  /*44e0*/  MOV R38, 0x4500 ;  /* 0x0000450000267802 */ /* 0x000fce0000000f00 */
[----:B0-----:R-:W-:Y:S05]  /*44f0*/  CALL.REL.NOINC `($__internal_2_$__cuda_sm20_rcp_rn_f32_slowpath) ;  /* 0x0000006800ec7944 */ /* 0x001fea0003c00000 */
[----:B------:R-:W-:Y:S01]  /*4500*/  IMAD.MOV.U32 R17, RZ, RZ, R39 ;  /* 0x000000ffff117224 */ /* 0x000fe200078e0027 */
[----:B------:R-:W-:Y:S06]  /*4510*/  BRA `(.L_x_31) ;  /* 0x0000000000107947 */ /* 0x000fec0003800000 */
.L_x_30:
[----:B-1----:R-:W1:Y:S02]  /*4520*/  MUFU.RCP R17, R50 ;  /* 0x0000003200117308 */ /* 0x002e640000001000 */
[----:B-1----:R-:W-:-:S04]  /*4530*/  FFMA R36, R50, R17, -1 ;  /* 0xbf80000032247423 */ /* 0x002fc80000000011 */
[----:B------:R-:W-:-:S04]  /*4540*/  FADD.FTZ R36, -R36, -RZ ;  /* 0x800000ff24247221 */ /* 0x000fc80000010100 */
[----:B------:R-:W-:-:S07]  /*4550*/  FFMA R17, R17, R36, R17 ;  /* 0x0000002411117223 */ /* 0x000fce0000000011 */
.L_x_31:
[----:B------:R-:W-:Y:S05]  /*4560*/  BSYNC.RECONVERGENT B4 ;  /* 0x0000000000047941 */ /* 0x000fea0003800200 */
.L_x_29:
[----:B------:R-:W-:Y:S02]  /*4570*/  LEA R36, R32, UR17, 0x2 ;  /* 0x0000001120247c11 */ /* 0x000fe4000f8e10ff */
[----:B------:R-:W-:-:S03]  /*4580*/  MOV R32, R49 ;  /* 0x0000003100207202 */ /* 0x000fc60000000f00 */
[----:B------:R1:W-:Y:S04]  /*4590*/  STL [R36], R17 ;  /* 0x0000001124007387 */ /* 0x0003e80000100800 */
.L_x_23:
[----:B------:R-:W-:Y:S05]  /*45a0*/  BSYNC.RECONVERGENT B3 ;  /* 0x0000000000037941 */ /* 0x000fea0003800200 */
.L_x_22:
[----:B0----5:R0:W-:Y:S01]  /*45b0*/  STL [R1+0x850], R52 ;  /* 0x0008503401007387 */ /* 0x0211e20000100800 */
[----:B------:R-:W-:Y:S01]  /*45c0*/  BSSY.RECONVERGENT B3, `(.L_x_32) ;  /* 0x0000234000037945 */ /* 0x000fe20003800200 */
[----:B------:R-:W-:Y:S01]  /*45d0*/  PLOP3.LUT P0, PT, PT, PT, PT, 0x80, 0x8 ;  /* 0x000000000008781c */ /* 0x000fe20003f0f070 */
[----:B-1----:R-:W-:Y:S02]  /*45e0*/  IMAD.MOV.U32 R17, RZ, RZ, 0x1 ;  /* 0x00000001ff117424 */ /* 0x002fe400078e00ff */
[----:B------:R-:W-:Y:S10]  /*45f0*/  @P4 BRA `(.L_x_33) ;  /* 0x0000002000c04947 */ /* 0x000ff40003800000 */
[----:B------:R-:W-:Y:S01]  /*4600*/  FADD R56, R28, -R35 ;  /* 0x800000231c387221 */ /* 0x000fe20000000000 */
[----:B------:R-:W-:Y:S01]  /*4610*/  BSSY.RECONVERGENT B4, `(.L_x_34) ;  /* 0x000008a000047945 */ /* 0x000fe20003800200 */
[----:B------:R-:W-:Y:S01]  /*4620*/  IMAD.U32 R54, RZ, RZ, UR9 ;  /* 0x00000009ff367e24 */ /* 0x000fe2000f8e00ff */
[----:B------:R-:W-:Y:S01]  /*4630*/  MOV R55, UR16 ;  /* 0x0000001000377c02 */ /* 0x000fe20008000f00 */
[----:B------:R-:W-:Y:S02]  /*4640*/  IMAD.MOV.U32 R17, RZ, RZ, 0x1 ;  /* 0x00000001ff117424 */ /* 0x000fe400078e00ff */
[----:B------:R-:W-:-:S07]  /*4650*/  FMUL R56, R56, R56 ;  /* 0x0000003838387220 */ /* 0x000fce0000400000 */
.L_x_49:
[----:B------:R-:W2:Y:S01]  /*4660*/  LDL.64 R48, [R54] ;  /* 0x0000000036307983 */ /* 0x000ea20000100a00 */
[----:B------:R-:W1:Y:S01]  /*4670*/  MUFU.RCP64H R37, 2.4494991302490234375 ;  /* 0x4003989300257908 */ /* 0x000e620000001800 */
[----:B------:R-:W-:Y:S02]  /*4680*/  HFMA2 R41, -RZ, RZ, 2.005859375, -0.0022335052490234375 ;  /* 0x40039893ff297431 */ /* 0x000fe400000001ff */
[----:B------:R-:W-:Y:S01]  /*4690*/  IMAD.MOV.U32 R40, RZ, RZ, 0x74bc6a7f ;  /* 0x74bc6a7fff287424 */ /* 0x000fe200078e00ff */
[----:B------:R-:W-:Y:S01]  /*46a0*/  BSSY.RECONVERGENT B6, `(.L_x_35) ;  /* 0x0000014000067945 */ /* 0x000fe20003800200 */
[----:B------:R-:W-:-:S06]  /*46b0*/  IMAD.MOV.U32 R36, RZ, RZ, 0x1 ;  /* 0x00000001ff247424 */ /* 0x000fcc00078e00ff */
[----:B-1----:R-:W-:-:S08]  /*46c0*/  DFMA R38, R36, -R40, 1 ;  /* 0x3ff000002426742b */ /* 0x002fd00000000828 */
[----:B------:R-:W-:-:S08]  /*46d0*/  DFMA R38, R38, R38, R38 ;  /* 0x000000262626722b */ /* 0x000fd00000000026 */
[----:B------:R-:W-:-:S08]  /*46e0*/  DFMA R38, R36, R38, R36 ;  /* 0x000000262426722b */ /* 0x000fd00000000024 */
[----:B------:R-:W-:-:S08]  /*46f0*/  DFMA R36, R38, -R40, 1 ;  /* 0x3ff000002624742b */ /* 0x000fd00000000828 */
[----:B------:R-:W-:Y:S01]  /*4700*/  DFMA R36, R38, R36, R38 ;  /* 0x000000242624722b */ /* 0x000fe20000000026 */
[----:B--2---:R-:W-:-:S04]  /*4710*/  FMUL.M4 R48, R48, UR30 ;  /* 0x0000001e30307c20 */ /* 0x004fc80008600000 */
[----:B------:R-:W1:Y:S03]  /*4720*/  F2F.F64.F32 R60, R48 ;  /* 0x00000030003c7310 */ /* 0x000e660000201800 */
[----:B-1----:R-:W-:Y:S01]  /*4730*/  DMUL R38, R36, R60 ;  /* 0x0000003c24267228 */ /* 0x002fe20000000000 */
[----:B------:R-:W-:-:S07]  /*4740*/  FSETP.GEU.AND P2, PT, |R61|, 6.5827683646048100446e-37, PT ;  /* 0x036000003d00780b */ /* 0x000fce0003f4e200 */
[----:B------:R-:W-:-:S08]  /*4750*/  DFMA R40, R38, -R40, R60 ;  /* 0x800000282628722b */ /* 0x000fd0000000003c */
[----:B------:R-:W-:-:S10]  /*4760*/  DFMA R40, R36, R40, R38 ;  /* 0x000000282428722b */ /* 0x000fd40000000026 */
[----:B------:R-:W-:-:S05]  /*4770*/  FFMA R36, RZ, 2.0561873912811279297, R41 ;  /* 0x40039893ff247823 */ /* 0x000fca0000000029 */
[----:B------:R-:W-:-:S13]  /*4780*/  FSETP.GT.AND P1, PT, |R36|, 1.469367938527859385e-39, PT ;  /* 0x001000002400780b */ /* 0x000fda0003f24200 */
[----:B------:R-:W-:Y:S05]  /*4790*/  @P1 BRA P2, `(.L_x_36) ;  /* 0x0000000000101947 */ /* 0x000fea0001000000 */
[----:B------:R-:W-:Y:S01]  /*47a0*/  IMAD.MOV.U32 R38, RZ, RZ, 0x74bc6a7f ;  /* 0x74bc6a7fff267424 */ /* 0x000fe200078e00ff */
[----:B------:R-:W-:Y:S02]  /*47b0*/  MOV R37, 0x40039893 ;  /* 0x4003989300257802 */ /* 0x000fe40000000f00 */
[----:B------:R-:W-:-:S07]  /*47c0*/  MOV R48, 0x47e0 ;  /* 0x000047e000307802 */ /* 0x000fce0000000f00 */
[----:B0-----:R-:W-:Y:S05]  /*47d0*/  CALL.REL.NOINC `($__internal_1_$__cuda_sm20_div_rn_f64_full) ;  /* 0x0000006000c07944 */ /* 0x001fea0003c00000 */
.L_x_36:
[----:B------:R-:W-:Y:S05]  /*47e0*/  BSYNC.RECONVERGENT B6 ;  /* 0x0000000000067941 */ /* 0x000fea0003800200 */
.L_x_35:
[----:B------:R-:W1:Y:S01]  /*47f0*/  MUFU.RCP64H R43, 2.4494991302490234375 ;  /* 0x40039893002b7908 */ /* 0x000e620000001800 */
[----:B------:R-:W-:Y:S01]  /*4800*/  IMAD.MOV.U32 R38, RZ, RZ, 0x74bc6a7f ;  /* 0x74bc6a7fff267424 */ /* 0x000fe200078e00ff */
[----:B------:R-:W-:Y:S01]  /*4810*/  MOV R42, 0x1 ;  /* 0x00000001002a7802 */ /* 0x000fe20000000f00 */
[----:B------:R-:W-:Y:S02]  /*4820*/  IMAD.MOV.U32 R39, RZ, RZ, 0x40039893 ;  /* 0x40039893ff277424 */ /* 0x000fe400078e00ff */
[----:B------:R-:W-:Y:S01]  /*4830*/  FMUL.M4 R60, R49, UR30 ;  /* 0x0000001e313c7c20 */ /* 0x000fe20008600000 */
[----:B------:R-:W-:Y:S01]  /*4840*/  DADD R40, R12, R40 ;  /* 0x000000000c287229 */ /* 0x000fe20000000028 */
[----:B------:R-:W-:Y:S04]  /*4850*/  BSSY.RECONVERGENT B6, `(.L_x_37) ;  /* 0x0000015000067945 */ /* 0x000fe80003800200 */
[----:B------:R-:W2:Y:S01]  /*4860*/  F2F.F64.F32 R60, R60 ;  /* 0x0000003c003c7310 */ /* 0x000ea20000201800 */
[----:B-1----:R-:W-:-:S07]  /*4870*/  DFMA R36, R42, -R38, 1 ;  /* 0x3ff000002a24742b */ /* 0x002fce0000000826 */
[----:B------:R1:W3:Y:S01]  /*4880*/  F2F.F32.F64 R49, R40 ;  /* 0x0000002800317310 */ /* 0x0002e20000301000 */
[----:B------:R-:W-:Y:S01]  /*4890*/  DFMA R36, R36, R36, R36 ;  /* 0x000000242424722b */ /* 0x000fe20000000024 */
[----:B--2---:R-:W-:-:S07]  /*48a0*/  FSETP.GEU.AND P2, PT, |R61|, 6.5827683646048100446e-37, PT ;  /* 0x036000003d00780b */ /* 0x004fce0003f4e200 */
        /* <DEDUP_REMOVED lines=8> */
[----:B-1-3--:R-:W-:Y:S05]  /*4930*/  @P1 BRA P2, `(.L_x_38) ;  /* 0x0000000000181947 */ /* 0x00afea0001000000 */
[----:B------:R-:W-:Y:S01]  /*4940*/  IMAD.MOV.U32 R38, RZ, RZ, 0x74bc6a7f ;  /* 0x74bc6a7fff267424 */ /* 0x000fe200078e00ff */
[----:B------:R-:W-:Y:S01]  /*4950*/  MOV R48, 0x4980 ;  /* 0x0000498000307802 */ /* 0x000fe20000000f00 */
[----:B------:R-:W-:-:S07]  /*4960*/  IMAD.MOV.U32 R37, RZ, RZ, 0x40039893 ;  /* 0x40039893ff257424 */ /* 0x000fce00078e00ff */
[----:B0-----:R-:W-:Y:S05]  /*4970*/  CALL.REL.NOINC `($__internal_1_$__cuda_sm20_div_rn_f64_full) ;  /* 0x0000006000587944 */ /* 0x001fea0003c00000 */
[----:B------:R-:W-:Y:S01]  /*4980*/  MOV R36, R40 ;  /* 0x0000002800247202 */ /* 0x000fe20000000f00 */
[----:B------:R-:W-:-:S07]  /*4990*/  IMAD.MOV.U32 R37, RZ, RZ, R41 ;  /* 0x000000ffff257224 */ /* 0x000fce00078e0029 */
.L_x_38:
[----:B------:R-:W-:Y:S05]  /*49a0*/  BSYNC.RECONVERGENT B6 ;  /* 0x0000000000067941 */ /* 0x000fea0003800200 */
.L_x_37:
[----:B------:R-:W-:Y:S01]  /*49b0*/  DADD R36, R14, R36 ;  /* 0x000000000e247229 */ /* 0x000fe20000000024 */
[----:B------:R-:W-:Y:S01]  /*49c0*/  FADD R49, -R34, R49 ;  /* 0x0000003122317221 */ /* 0x000fe20000000100 */
[----:B------:R-:W-:Y:S08]  /*49d0*/  BSSY.RECONVERGENT B6, `(.L_x_39) ;  /* 0x0000046000067945 */ /* 0x000ff00003800200 */
[----:B------:R-:W1:Y:S02]  /*49e0*/  F2F.F32.F64 R36, R36 ;  /* 0x0000002400247310 */ /* 0x000e640000301000 */
[----:B-1----:R-:W-:-:S04]  /*49f0*/  FADD R38, -R33, R36 ;  /* 0x0000002421267221 */ /* 0x002fc80000000100 */
[----:B------:R-:W-:-:S04]  /*4a00*/  FMUL R38, R38, R38 ;  /* 0x0000002626267220 */ /* 0x000fc80000400000 */
[----:B------:R-:W-:Y:S01]  /*4a10*/  FFMA R49, R49, R49, R38 ;  /* 0x0000003131317223 */ /* 0x000fe20000000026 */
[----:B------:R-:W-:-:S03]  /*4a20*/  IMAD.MOV.U32 R38, RZ, RZ, 0x1 ;  /* 0x00000001ff267424 */ /* 0x000fc600078e00ff */
[----:B------:R-:W-:-:S05]  /*4a30*/  FADD R49, R56, R49 ;  /* 0x0000003138317221 */ /* 0x000fca0000000000 */
[----:B------:R-:W-:-:S04]  /*4a40*/  FMNMX R36, R49, 9.999999682655225389e-21, !PT ;  /* 0x1e3ce50831247809 */ /* 0x000fc80007800000 */
[----:B------:R-:W-:-:S13]  /*4a50*/  FSETP.GTU.AND P1, PT, R36, R21, PT ;  /* 0x000000152400720b */ /* 0x000fda0003f2c000 */
[----:B------:R-:W-:Y:S05]  /*4a60*/  @P1 BRA `(.L_x_40) ;  /* 0x0000000000f01947 */ /* 0x000fea0003800000 */
[----:B------:R-:W-:Y:S01]  /*4a70*/  IADD3 R38, PT, PT, R36, -0xd000000, RZ ;  /* 0xf300000024267810 */ /* 0x000fe20007ffe0ff */
[----:B------:R1:W2:Y:S01]  /*4a80*/  MUFU.RSQ R37, R36 ;  /* 0x0000002400257308 */ /* 0x0002a20000001400 */
[----:B------:R-:W-:Y:S02]  /*4a90*/  BSSY.RECONVERGENT B5, `(.L_x_41) ;  /* 0x000000b000057945 */ /* 0x000fe40003800200 */
[----:B------:R-:W-:-:S13]  /*4aa0*/  ISETP.GT.U32.AND P1, PT, R38, 0x727fffff, PT ;  /* 0x727fffff2600780c */ /* 0x000fda0003f24070 */
[----:B-1----:R-:W-:Y:S05]  /*4ab0*/  @!P1 BRA `(.L_x_42) ;  /* 0x0000000000109947 */ /* 0x002fea0003800000 */
[----:B------:R-:W-:-:S07]  /*4ac0*/  MOV R38, 0x4ae0 ;  /* 0x00004ae000267802 */ /* 0x000fce0000000f00 */
[----:B0-2---:R-:W-:Y:S05]  /*4ad0*/  CALL.REL.NOINC `($__internal_3_$__cuda_sm20_sqrt_rn_f32_slowpath) ;  /* 0x0000006800487944 */ /* 0x005fea0003c00000 */
[----:B------:R-:W-:Y:S01]  /*4ae0*/  IMAD.MOV.U32 R49, RZ, RZ, R39 ;  /* 0x000000ffff317224 */ /* 0x000fe200078e0027 */
[----:B------:R-:W-:Y:S06]  /*4af0*/  BRA `(.L_x_43) ;  /* 0x0000000000107947 */ /* 0x000fec0003800000 */
.L_x_42:
[----:B--2---:R-:W-:Y:S01]  /*4b00*/  FMUL.FTZ R49, R36, R37 ;  /* 0x0000002524317220 */ /* 0x004fe20000410000 */
[----:B------:R-:W-:-:S03]  /*4b10*/  FMUL.FTZ R37, R37, 0.5 ;  /* 0x3f00000025257820 */ /* 0x000fc60000410000 */
[----:B------:R-:W-:-:S04]  /*4b20*/  FFMA R36, -R49, R49, R36 ;  /* 0x0000003131247223 */ /* 0x000fc80000000124 */
[----:B------:R-:W-:-:S07]  /*4b30*/  FFMA R49, R36, R37, R49 ;  /* 0x0000002524317223 */ /* 0x000fce0000000031 */
.L_x_43:
[----:B------:R-:W-:Y:S05]  /*4b40*/  BSYNC.RECONVERGENT B5 ;  /* 0x0000000000057941 */ /* 0x000fea0003800200 */
.L_x_41:
[----:B------:R-:W2:Y:S01]  /*4b50*/  LDG.E R36, desc[UR18][R46.64] ;  /* 0x000000122e247981 */ /* 0x000ea2000c1e1900 */
[----:B------:R-:W-:Y:S01]  /*4b60*/  BSSY.RECONVERGENT B7, `(.L_x_44) ;  /* 0x0000010000077945 */ /* 0x000fe20003800200 */
[----:B--2---:R-:W-:-:S04]  /*4b70*/  FMUL R49, R36, R49 ;  /* 0x0000003124317220 */ /* 0x004fc80000400000 */
[----:B------:R-:W1:Y:S08]  /*4b80*/  F2F.F64.F32 R36, R49 ;  /* 0x0000003100247310 */ /* 0x000e700000201800 */
[----:B-1----:R-:W1:Y:S01]  /*4b90*/  MUFU.RCP64H R43, R37 ;  /* 0x00000025002b7308 */ /* 0x002e620000001800 */
[----:B------:R-:W-:-:S05]  /*4ba0*/  VIADD R42, R37, 0x300402 ;  /* 0x00300402252a7836 */ /* 0x000fca0000000000 */
[----:B------:R-:W-:Y:S01]  /*4bb0*/  FSETP.GEU.AND P1, PT, |R42|, 5.8789094863358348022e-39, PT ;  /* 0x004004022a00780b */ /* 0x000fe20003f2e200 */
[----:B-1----:R-:W-:-:S08]  /*4bc0*/  DFMA R40, -R36, R42, 1 ;  /* 0x3ff000002428742b */ /* 0x002fd0000000012a */
        /* <DEDUP_REMOVED lines=8> */
[----:B0-----:R-:W-:Y:S05]  /*4c50*/  CALL.REL.NOINC `($__internal_0_$__cuda_sm20_dblrcp_rn_slowpath_v3) ;  /* 0x0000005800fc7944 */ /* 0x001fea0003c00000 */
.L_x_45:
[----:B------:R-:W-:Y:S05]  /*4c60*/  BSYNC.RECONVERGENT B7 ;  /* 0x0000000000077941 */ /* 0x000fea0003800200 */
.L_x_44:
[----:B------:R-:W2:Y:S01]  /*4c70*/  LDL R40, [R55] ;  /* 0x0000000037287983 */ /* 0x000ea20000100800 */
[----:B------:R-:W-:Y:S01]  /*4c80*/  BSSY.RECONVERGENT B7, `(.L_x_46) ;  /* 0x0000015000077945 */ /* 0x000fe20003800200 */
[----:B--2---:R-:W1:Y:S02]  /*4c90*/  F2F.F64.F32 R36, R40 ;  /* 0x0000002800247310 */ /* 0x004e640000201800 */
[----:B-1----:R-:W-:Y:S01]  /*4ca0*/  DADD R36, R36, R38 ;  /* 0x0000000024247229 */ /* 0x002fe20000000026 */
[----:B------:R-:W-:-:S05]  /*4cb0*/  IMAD.SHL.U32 R38, R32, 0x2, RZ ;  /* 0x0000000220267824 */ /* 0x000fca00078e00ff */
[----:B------:R-:W-:Y:S01]  /*4cc0*/  LEA R39, R38, UR20, 0x2 ;  /* 0x0000001426277c11 */ /* 0x000fe2000f8e10ff */
[----:B------:R-:W-:-:S03]  /*4cd0*/  VIADD R38, R49, 0x1800000 ;  /* 0x0180000031267836 */ /* 0x000fc60000000000 */
[----:B------:R-:W1:Y:S02]  /*4ce0*/  F2F.F32.F64 R36, R36 ;  /* 0x0000002400247310 */ /* 0x000e640000301000 */
[----:B------:R-:W-:-:S04]  /*4cf0*/  LOP3.LUT R38, R38, 0x7f800000, RZ, 0xc0, !PT ;  /* 0x7f80000026267812 */ /* 0x000fc800078ec0ff */
[----:B------:R-:W-:Y:S01]  /*4d00*/  ISETP.GT.U32.AND P1, PT, R38, 0x1ffffff, PT ;  /* 0x01ffffff2600780c */ /* 0x000fe20003f24070 */
[----:B-1----:R1:W-:Y:S04]  /*4d10*/  STL [R55], R36 ;  /* 0x0000002437007387 */ /* 0x0023e80000100800 */
[----:B------:R1:W-:Y:S08]  /*4d20*/  STL.64 [R39], R16 ;  /* 0x0000001027007387 */ /* 0x0003f00000100a00 */
[----:B------:R-:W-:Y:S05]  /*4d30*/  @P1 BRA `(.L_x_47) ;  /* 0x0000000000141947 */ /* 0x000fea0003800000 */
[----:B-1----:R-:W-:Y:S02]  /*4d40*/  MOV R36, R49 ;  /* 0x0000003100247202 */ /* 0x002fe40000000f00 */
[----:B------:R-:W-:-:S07]  /*4d50*/  MOV R38, 0x4d70 ;  /* 0x00004d7000267802 */ /* 0x000fce0000000f00 */
[----:B0-----:R-:W-:Y:S05]  /*4d60*/  CALL.REL.NOINC `($__internal_2_$__cuda_sm20_rcp_rn_f32_slowpath) ;  /* 0x0000006000d07944 */ /* 0x001fea0003c00000 */
[----:B------:R-:W-:Y:S01]  /*4d70*/  IMAD.MOV.U32 R36, RZ, RZ, R39 ;  /* 0x000000ffff247224 */ /* 0x000fe200078e0027 */
[----:B------:R-:W-:Y:S06]  /*4d80*/  BRA `(.L_x_48) ;  /* 0x0000000000107947 */ /* 0x000fec0003800000 */
.L_x_47:
[----:B-1----:R-:W1:Y:S02]  /*4d90*/  MUFU.RCP R36, R49 ;  /* 0x0000003100247308 */ /* 0x002e640000001000 */
[----:B-1----:R-:W-:-:S04]  /*4da0*/  FFMA R37, R49, R36, -1 ;  /* 0xbf80000031257423 */ /* 0x002fc80000000024 */
[----:B------:R-:W-:-:S04]  /*4db0*/  FADD.FTZ R37, -R37, -RZ ;  /* 0x800000ff25257221 */ /* 0x000fc80000010100 */
[----:B------:R-:W-:-:S07]  /*4dc0*/  FFMA R36, R36, R37, R36 ;  /* 0x0000002524247223 */ /* 0x000fce0000000024 */
.L_x_48:
[----:B------:R-:W-:Y:S05]  /*4dd0*/  BSYNC.RECONVERGENT B7 ;  /* 0x0000000000077941 */ /* 0x000fea0003800200 */
.L_x_46:
[C---:B------:R-:W-:Y:S02]  /*4de0*/  LEA R37, R32.reuse, UR17, 0x2 ;  /* 0x0000001120257c11 */ /* 0x040fe4000f8e10ff */
[C---:B------:R-:W-:Y:S01]  /*4df0*/  ISETP.GE.AND P1, PT, R32.reuse, 0x1ff, PT ;  /* 0x000001ff2000780c */ /* 0x040fe20003f26270 */
[----:B------:R-:W-:Y:S02]  /*4e00*/  VIADD R32, R32, 0x1 ;  /* 0x0000000120207836 */ /* 0x000fe40000000000 */
[----:B------:R1:W-:Y:S01]  /*4e10*/  STL [R37], R36 ;  /* 0x0000002425007387 */ /* 0x0003e20000100800 */
[----:B------:R-:W-:-:S09]  /*4e20*/  SEL R38, RZ, 0x1, P1 ;  /* 0x00000001ff267807 */ /* 0x000fd20000800000 */
.L_x_40:
[----:B------:R-:W-:Y:S05]  /*4e30*/  BSYNC.RECONVERGENT B6 ;  /* 0x0000000000067941 */ /* 0x000fea0003800200 */
.L_x_39:
[C---:B-1----:R-:W-:Y:S01]  /*4e40*/  IADD3 R36, PT, PT, R17.reuse, -0x1, RZ ;  /* 0xffffffff11247810 */ /* 0x042fe20007ffe0ff */
[----:B------:R-:W-:Y:S01]  /*4e50*/  VIADD R17, R17, 0x1 ;  /* 0x0000000111117836 */ /* 0x000fe20000000000 */
[----:B------:R-:W-:Y:S01]  /*4e60*/  LOP3.LUT P1, RZ, R38, 0xff, RZ, 0xc0, !PT ;  /* 0x000000ff26ff7812 */ /* 0x000fe2000782c0ff */
[----:B------:R-:W-:Y:S01]  /*4e70*/  VIADD R55, R55, 0x4 ;  /* 0x0000000437377836 */ /* 0x000fe20000000000 */
[----:B------:R-:W-:Y:S02]  /*4e80*/  ISETP.LT.U32.AND P2, PT, R36, 0x2, PT ;  /* 0x000000022400780c */ /* 0x000fe40003f41070 */
[----:B------:R-:W-:-:S11]  /*4e90*/  IADD3 R54, PT, PT, R54, 0x8, RZ ;  /* 0x0000000836367810 */ /* 0x000fd60007ffe0ff */
[----:B------:R-:W-:Y:S05]  /*4ea0*/  @P1 BRA P2, `(.L_x_49) ;  /* 0xfffffff400ec1947 */ /* 0x000fea000103ffff */
[----:B------:R-:W-:Y:S05]  /*4eb0*/  BSYNC.RECONVERGENT B4 ;  /* 0x0000000000047941 */ /* 0x000fea0003800200 */
.L_x_34:
[----:B------:R-:W-:-:S04]  /*4ec0*/  PRMT R36, R38, 0x9910, RZ ;  /* 0x0000991026247816 */ /* 0x000fc800000000ff */
[----:B------:R-:W-:-:S13]  /*4ed0*/  ISETP.NE.AND P1, PT, R36, RZ, PT ;  /* 0x000000ff2400720c */ /* 0x000fda0003f25270 */
[----:B------:R-:W-:Y:S05]  /*4ee0*/  @!P1 BRA `(.L_x_33) ;  /* 0x0000001800849947 */ /* 0x000fea0003800000 */
[----:B------:R-:W-:Y:S01]  /*4ef0*/  FADD R54, R29, -R35 ;  /* 0x800000231d367221 */ /* 0x000fe20000000000 */
[----:B------:R-:W-:Y:S01]  /*4f00*/  BSSY.RECONVERGENT B4, `(.L_x_50) ;  /* 0x0000089000047945 */ /* 0x000fe20003800200 */
[----:B------:R-:W-:Y:S02]  /*4f10*/  IMAD.MOV.U32 R55, RZ, RZ, RZ ;  /* 0x000000ffff377224 */ /* 0x000fe400078e00ff */
[----:B------:R-:W-:-:S07]  /*4f20*/  FMUL R54, R54, R54 ;  /* 0x0000003636367220 */ /* 0x000fce0000400000 */
.L_x_65:
[----:B-1----:R-:W-:-:S05]  /*4f30*/  IMAD.SHL.U32 R36, R17, 0x2, RZ ;  /* 0x0000000211247824 */ /* 0x002fca00078e00ff */
[----:B------:R-:W-:-:S06]  /*4f40*/  LEA R48, R36, UR27, 0x2 ;  /* 0x0000001b24307c11 */ /* 0x000fcc000f8e10ff */
[----:B------:R-:W2:Y:S01]  /*4f50*/  LDL.64 R48, [R48] ;  /* 0x0000000030307983 */ /* 0x000ea20000100a00 */
[----:B------:R-:W1:Y:S01]  /*4f60*/  MUFU.RCP64H R37, 2.4494991302490234375 ;  /* 0x4003989300257908 */ /* 0x000e620000001800 */
[----:B------:R-:W-:Y:S01]  /*4f70*/  HFMA2 R36, -RZ, RZ, 0, 5.9604644775390625e-08 ;  /* 0x00000001ff247431 */ /* 0x000fe200000001ff */
[----:B------:R-:W-:Y:S01]  /*4f80*/  MOV R40, 0x74bc6a7f ;  /* 0x74bc6a7f00287802 */ /* 0x000fe20000000f00 */
[----:B------:R-:W-:Y:S01]  /*4f90*/  IMAD.MOV.U32 R41, RZ, RZ, 0x40039893 ;  /* 0x40039893ff297424 */ /* 0x000fe200078e00ff */
[----:B------:R-:W-:Y:S05]  /*4fa0*/  BSSY.RECONVERGENT B6, `(.L_x_51) ;  /* 0x0000013000067945 */ /* 0x000fea0003800200 */
[----:B-1----:R-:W-:-:S08]  /*4fb0*/  DFMA R38, R36, -R40, 1 ;  /* 0x3ff000002426742b */ /* 0x002fd00000000828 */
[----:B------:R-:W-:-:S08]  /*4fc0*/  DFMA R38, R38, R38, R38 ;  /* 0x000000262626722b */ /* 0x000fd00000000026 */
[----:B------:R-:W-:-:S08]  /*4fd0*/  DFMA R38, R36, R38, R36 ;  /* 0x000000262426722b */ /* 0x000fd00000000024 */
[----:B------:R-:W-:-:S08]  /*4fe0*/  DFMA R36, R38, -R40, 1 ;  /* 0x3ff000002624742b */ /* 0x000fd00000000828 */
[----:B------:R-:W-:Y:S01]  /*4ff0*/  DFMA R36, R38, R36, R38 ;  /* 0x000000242624722b */ /* 0x000fe20000000026 */
[----:B--2---:R-:W-:-:S06]  /*5000*/  FMUL.M4 R60, R48, UR30 ;  /* 0x0000001e303c7c20 */ /* 0x004fcc0008600000 */
[----:B------:R-:W1:Y:S02]  /*5010*/  F2F.F64.F32 R60, R60 ;  /* 0x0000003c003c7310 */ /* 0x000e640000201800 */
        /* <DEDUP_REMOVED lines=11> */
.L_x_52:
[----:B------:R-:W-:Y:S05]  /*50d0*/  BSYNC.RECONVERGENT B6 ;  /* 0x0000000000067941 */ /* 0x000fea0003800200 */
.L_x_51:
        /* <DEDUP_REMOVED lines=21> */
[----:B------:R-:W-:Y:S01]  /*5230*/  MOV R38, 0x74bc6a7f ;  /* 0x74bc6a7f00267802 */ /* 0x000fe20000000f00 */
[----:B------:R-:W-:Y:S01]  /*5240*/  IMAD.MOV.U32 R37, RZ, RZ, 0x40039893 ;  /* 0x40039893ff257424 */ /* 0x000fe200078e00ff */
[----:B------:R-:W-:-:S07]  /*5250*/  MOV R48, 0x5270 ;  /* 0x0000527000307802 */ /* 0x000fce0000000f00 */
[----:B0-----:R-:W-:Y:S05]  /*5260*/  CALL.REL.NOINC `($__internal_1_$__cuda_sm20_div_rn_f64_full) ;  /* 0x00000058001c7944 */ /* 0x001fea0003c00000 */
[----:B------:R-:W-:Y:S01]  /*5270*/  MOV R36, R40 ;  /* 0x0000002800247202 */ /* 0x000fe20000000f00 */
[----:B------:R-:W-:-:S07]  /*5280*/  IMAD.MOV.U32 R37, RZ, RZ, R41 ;  /* 0x000000ffff257224 */ /* 0x000fce00078e0029 */
.L_x_54:
[----:B------:R-:W-:Y:S05]  /*5290*/  BSYNC.RECONVERGENT B6 ;  /* 0x0000000000067941 */ /* 0x000fea0003800200 */
.L_x_53:
[----:B------:R-:W-:Y:S01]  /*52a0*/  DADD R36, R14, R36 ;  /* 0x000000000e247229 */ /* 0x000fe20000000024 */
[----:B------:R-:W-:Y:S01]  /*52b0*/  FADD R49, -R34, R49 ;  /* 0x0000003122317221 */ /* 0x000fe20000000100 */
[----:B------:R-:W-:Y:S08]  /*52c0*/  BSSY.RECONVERGENT B6, `(.L_x_55) ;  /* 0x0000047000067945 */ /* 0x000ff00003800200 */
[----:B------:R-:W1:Y:S02]  /*52d0*/  F2F.F32.F64 R36, R36 ;  /* 0x0000002400247310 */ /* 0x000e640000301000 */
[----:B-1----:R-:W-:-:S04]  /*52e0*/  FADD R38, -R33, R36 ;  /* 0x0000002421267221 */ /* 0x002fc80000000100 */
[----:B------:R-:W-:-:S04]  /*52f0*/  FMUL R38, R38, R38 ;  /* 0x0000002626267220 */ /* 0x000fc80000400000 */
[----:B------:R-:W-:Y:S01]  /*5300*/  FFMA R49, R49, R49, R38 ;  /* 0x0000003131317223 */ /* 0x000fe20000000026 */
[----:B------:R-:W-:-:S03]  /*5310*/  MOV R38, 0x1 ;  /* 0x0000000100267802 */ /* 0x000fc60000000f00 */
[----:B------:R-:W-:-:S05]  /*5320*/  FADD R49, R54, R49 ;  /* 0x0000003136317221 */ /* 0x000fca0000000000 */
[----:B------:R-:W-:-:S04]  /*5330*/  FMNMX R36, R49, 9.999999682655225389e-21, !PT ;  /* 0x1e3ce50831247809 */ /* 0x000fc80007800000 */
[----:B------:R-:W-:-:S13]  /*5340*/  FSETP.GTU.AND P1, PT, R36, R21, PT ;  /* 0x000000152400720b */ /* 0x000fda0003f2c000 */
[----:B------:R-:W-:Y:S05]  /*5350*/  @P1 BRA `(.L_x_56) ;  /* 0x0000000000f41947 */ /* 0x000fea0003800000 */
[----:B------:R-:W-:Y:S01]  /*5360*/  VIADD R38, R36, 0xf3000000 ;  /* 0xf300000024267836 */ /* 0x000fe20000000000 */
[----:B------:R1:W2:Y:S01]  /*5370*/  MUFU.RSQ R37, R36 ;  /* 0x0000002400257308 */ /* 0x0002a20000001400 */
[----:B------:R-:W-:Y:S03]  /*5380*/  BSSY.RECONVERGENT B5, `(.L_x_57) ;  /* 0x000000b000057945 */ /* 0x000fe60003800200 */
[----:B------:R-:W-:-:S13]  /*5390*/  ISETP.GT.U32.AND P1, PT, R38, 0x727fffff, PT ;  /* 0x727fffff2600780c */ /* 0x000fda0003f24070 */
[----:B-12---:R-:W-:Y:S05]  /*53a0*/  @!P1 BRA `(.L_x_58) ;  /* 0x0000000000109947 */ /* 0x006fea0003800000 */
[----:B------:R-:W-:-:S07]  /*53b0*/  MOV R38, 0x53d0 ;  /* 0x000053d000267802 */ /* 0x000fce0000000f00 */
[----:B0-----:R-:W-:Y:S05]  /*53c0*/  CALL.REL.NOINC `($__internal_3_$__cuda_sm20_sqrt_rn_f32_slowpath) ;  /* 0x00000060000c7944 */ /* 0x001fea0003c00000 */
[----:B------:R-:W-:Y:S01]  /*53d0*/  MOV R49, R39 ;  /* 0x0000002700317202 */ /* 0x000fe20000000f00 */
[----:B------:R-:W-:Y:S06]  /*53e0*/  BRA `(.L_x_59) ;  /* 0x0000000000107947 */ /* 0x000fec0003800000 */
.L_x_58:
[----:B------:R-:W-:Y:S01]  /*53f0*/  FMUL.FTZ R49, R36, R37 ;  /* 0x0000002524317220 */ /* 0x000fe20000410000 */
[----:B------:R-:W-:-:S03]  /*5400*/  FMUL.FTZ R37, R37, 0.5 ;  /* 0x3f00000025257820 */ /* 0x000fc60000410000 */
[----:B------:R-:W-:-:S04]  /*5410*/  FFMA R36, -R49, R49, R36 ;  /* 0x0000003131247223 */ /* 0x000fc80000000124 */
[----:B------:R-:W-:-:S07]  /*5420*/  FFMA R49, R36, R37, R49 ;  /* 0x0000002524317223 */ /* 0x000fce0000000031 */
.L_x_59:
[----:B------:R-:W-:Y:S05]  /*5430*/  BSYNC.RECONVERGENT B5 ;  /* 0x0000000000057941 */ /* 0x000fea0003800200 */
.L_x_57:
        /* <DEDUP_REMOVED lines=17> */
.L_x_61:
[----:B------:R-:W-:Y:S05]  /*5550*/  BSYNC.RECONVERGENT B7 ;  /* 0x0000000000077941 */ /* 0x000fea0003800200 */
.L_x_60:
[----:B------:R-:W-:-:S05]  /*5560*/  LEA R40, R17, UR4, 0x2 ;  /* 0x0000000411287c11 */ /* 0x000fca000f8e10ff */
[----:B------:R-:W2:Y:S01]  /*5570*/  LDL R41, [R40] ;  /* 0x0000000028297983 */ /* 0x000ea20000100800 */
[----:B------:R-:W-:Y:S01]  /*5580*/  BSSY.RECONVERGENT B7, `(.L_x_62) ;  /* 0x0000015000077945 */ /* 0x000fe20003800200 */
[----:B--2---:R-:W1:Y:S02]  /*5590*/  F2F.F64.F32 R36, R41 ;  /* 0x0000002900247310 */ /* 0x004e640000201800 */
[----:B-1----:R-:W-:Y:S01]  /*55a0*/  DADD R36, R36, R38 ;  /* 0x0000000024247229 */ /* 0x002fe20000000026 */
[----:B------:R-:W-:-:S05]  /*55b0*/  IMAD.SHL.U32 R38, R32, 0x2, RZ ;  /* 0x0000000220267824 */ /* 0x000fca00078e00ff */
[----:B------:R-:W-:Y:S02]  /*55c0*/  LEA R39, R38, UR20, 0x2 ;  /* 0x0000001426277c11 */ /* 0x000fe4000f8e10ff */
[----:B------:R-:W-:Y:S02]  /*55d0*/  IADD3 R38, PT, PT, R49, 0x1800000, RZ ;  /* 0x0180000031267810 */ /* 0x000fe40007ffe0ff */
[----:B------:R-:W1:Y:S02]  /*55e0*/  F2F.F32.F64 R37, R36 ;  /* 0x0000002400257310 */ /* 0x000e640000301000 */
[----:B------:R-:W-:-:S04]  /*55f0*/  LOP3.LUT R38, R38, 0x7f800000, RZ, 0xc0, !PT ;  /* 0x7f80000026267812 */ /* 0x000fc800078ec0ff */
[----:B------:R-:W-:Y:S01]  /*5600*/  ISETP.GT.U32.AND P1, PT, R38, 0x1ffffff, PT ;  /* 0x01ffffff2600780c */ /* 0x000fe20003f24070 */
[----:B-1----:R1:W-:Y:S04]  /*5610*/  STL [R40], R37 ;  /* 0x0000002528007387 */ /* 0x0023e80000100800 */
[----:B------:R1:W-:Y:S08]  /*5620*/  STL.64 [R39], R16 ;  /* 0x0000001027007387 */ /* 0x0003f00000100a00 */
[----:B------:R-:W-:Y:S05]  /*5630*/  @P1 BRA `(.L_x_63) ;  /* 0x0000000000141947 */ /* 0x000fea0003800000 */
[----:B------:R-:W-:Y:S01]  /*5640*/  IMAD.MOV.U32 R36, RZ, RZ, R49 ;  /* 0x000000ffff247224 */ /* 0x000fe200078e0031 */
[----:B------:R-:W-:-:S07]  /*5650*/  MOV R38, 0x5670 ;  /* 0x0000567000267802 */ /* 0x000fce0000000f00 */
[----:B01----:R-:W-:Y:S05]  /*5660*/  CALL.REL.NOINC `($__internal_2_$__cuda_sm20_rcp_rn_f32_slowpath) ;  /* 0x0000005800907944 */ /* 0x003fea0003c00000 */
[----:B------:R-:W-:Y:S01]  /*5670*/  MOV R36, R39 ;  /* 0x0000002700247202 */ /* 0x000fe20000000f00 */
[----:B------:R-:W-:Y:S06]  /*5680*/  BRA `(.L_x_64) ;  /* 0x0000000000107947 */ /* 0x000fec0003800000 */
.L_x_63:
[----:B------:R-:W1:Y:S02]  /*5690*/  MUFU.RCP R36, R49 ;  /* 0x0000003100247308 */ /* 0x000e640000001000 */
[----:B-1----:R-:W-:-:S04]  /*56a0*/  FFMA R37, R49, R36, -1 ;  /* 0xbf80000031257423 */ /* 0x002fc80000000024 */
[----:B------:R-:W-:-:S04]  /*56b0*/  FADD.FTZ R37, -R37, -RZ ;  /* 0x800000ff25257221 */ /* 0x000fc80000010100 */
[----:B------:R-:W-:-:S07]  /*56c0*/  FFMA R36, R36, R37, R36 ;  /* 0x0000002524247223 */ /* 0x000fce0000000024 */
.L_x_64:
[----:B------:R-:W-:Y:S05]  /*56d0*/  BSYNC.RECONVERGENT B7 ;  /* 0x0000000000077941 */ /* 0x000fea0003800200 */
.L_x_62:
[C---:B------:R-:W-:Y:S02]  /*56e0*/  LEA R37, R32.reuse, UR17, 0x2 ;  /* 0x0000001120257c11 */ /* 0x040fe4000f8e10ff */
[C---:B------:R-:W-:Y:S01]  /*56f0*/  ISETP.GE.AND P1, PT, R32.reuse, 0x1ff, PT ;  /* 0x000001ff2000780c */ /* 0x040fe20003f26270 */
[----:B------:R-:W-:Y:S02]  /*5700*/  VIADD R32, R32, 0x1 ;  /* 0x0000000120207836 */ /* 0x000fe40000000000 */
[----:B------:R1:W-:Y:S01]  /*5710*/  STL [R37], R36 ;  /* 0x0000002425007387 */ /* 0x0003e20000100800 */
[----:B------:R-:W-:-:S09]  /*5720*/  SEL R38, RZ, 0x1, P1 ;  /* 0x00000001ff267807 */ /* 0x000fd20000800000 */
.L_x_56:
[----:B------:R-:W-:Y:S05]  /*5730*/  BSYNC.RECONVERGENT B6 ;  /* 0x0000000000067941 */ /* 0x000fea0003800200 */
.L_x_55:
[----:B------:R-:W-:Y:S01]  /*5740*/  LOP3.LUT P1, RZ, R38, 0xff, RZ, 0xc0, !PT ;  /* 0x000000ff26ff7812 */ /* 0x000fe2000782c0ff */
[----:B------:R-:W-:Y:S01]  /*5750*/  VIADD R17, R17, 0x1 ;  /* 0x0000000111117836 */ /* 0x000fe20000000000 */
[C---:B------:R-:W-:Y:S02]  /*5760*/  ISETP.LT.U32.AND P2, PT, R55.reuse, 0x6, PT ;  /* 0x000000063700780c */ /* 0x040fe40003f41070 */
[----:B------:R-:W-:-:S11]  /*5770*/  IADD3 R55, PT, PT, R55, 0x1, RZ ;  /* 0x0000000137377810 */ /* 0x000fd60007ffe0ff */
[----:B------:R-:W-:Y:S05]  /*5780*/  @P1 BRA P2, `(.L_x_65) ;  /* 0xfffffff400e81947 */ /* 0x000fea000103ffff */
[----:B------:R-:W-:Y:S05]  /*5790*/  BSYNC.RECONVERGENT B4 ;  /* 0x0000000000047941 */ /* 0x000fea0003800200 */
.L_x_50:
[----:B-1----:R-:W-:-:S04]  /*57a0*/  PRMT R36, R38, 0x9910, RZ ;  /* 0x0000991026247816 */ /* 0x002fc800000000ff */
[----:B------:R-:W-:-:S13]  /*57b0*/  ISETP.NE.AND P1, PT, R36, RZ, PT ;  /* 0x000000ff2400720c */ /* 0x000fda0003f25270 */
[----:B------:R-:W-:Y:S05]  /*57c0*/  @!P1 BRA `(.L_x_33) ;  /* 0x00000010004c9947 */ /* 0x000fea0003800000 */
[----:B------:R-:W-:Y:S01]  /*57d0*/  FADD R56, R30, -R35 ;  /* 0x800000231e387221 */ /* 0x000fe20000000000 */
[----:B------:R-:W-:Y:S01]  /*57e0*/  HFMA2 R57, -RZ, RZ, 0, 0 ;  /* 0x00000000ff397431 */ /* 0x000fe200000001ff */
[----:B------:R-:W-:Y:S02]  /*57f0*/  BSSY.RECONVERGENT B4, `(.L_x_66) ;  /* 0x000008d000047945 */ /* 0x000fe40003800200 */
[----:B------:R-:W-:-:S07]  /*5800*/  FMUL R56, R56, R56 ;  /* 0x0000003838387220 */ /* 0x000fce0000400000 */
.L_x_81:
[----:B------:R-:W-:-:S05]  /*5810*/  IMAD.SHL.U32 R55, R17, 0x2, RZ ;  /* 0x0000000211377824 */ /* 0x000fca00078e00ff */
[----:B------:R-:W-:-:S05]  /*5820*/  LEA R55, R55, UR27, 0x2 ;  /* 0x0000001b37377c11 */ /* 0x000fca000f8e10ff */
[----:B------:R-:W2:Y:S01]  /*5830*/  LDL.64 R48, [R55] ;  /* 0x0000000037307983 */ /* 0x000ea20000100a00 */
[----:B-1----:R-:W1:Y:S01]  /*5840*/  MUFU.RCP64H R37, 2.4494991302490234375 ;  /* 0x4003989300257908 */ /* 0x002e620000001800 */
[----:B------:R-:W-:Y:S01]  /*5850*/  MOV R40, 0x74bc6a7f ;  /* 0x74bc6a7f00287802 */ /* 0x000fe20000000f00 */
[----:B------:R-:W-:Y:S01]  /*5860*/  IMAD.MOV.U32 R41, RZ, RZ, 0x40039893 ;  /* 0x40039893ff297424 */ /* 0x000fe200078e00ff */
[----:B------:R-:W-:Y:S01]  /*5870*/  MOV R36, 0x1 ;  /* 0x0000000100247802 */ /* 0x000fe20000000f00 */
[----:B------:R-:W-:Y:S01]  /*5880*/  BSSY.RECONVERGENT B6, `(.L_x_67) ;  /* 0x0000016000067945 */ /* 0x000fe20003800200 */
[----:B------:R-:W-:-:S04]  /*5890*/  IMAD.MOV.U32 R54, RZ, RZ, R17 ;  /* 0x000000ffff367224 */ /* 0x000fc800078e0011 */
        /* <DEDUP_REMOVED lines=14> */
[----:B------:R-:W-:Y:S01]  /*5980*/  MOV R38, 0x74bc6a7f ;  /* 0x74bc6a7f00267802 */ /* 0x000fe20000000f00 */
[----:B------:R-:W-:Y:S01]  /*5990*/  IMAD.MOV.U32 R37, RZ, RZ, 0x40039893 ;  /* 0x40039893ff257424 */ /* 0x000fe200078e00ff */
[----:B------:R-:W-:-:S07]  /*59a0*/  MOV R48, 0x59c0 ;  /* 0x000059c000307802 */ /* 0x000fce0000000f00 */
[----:B0-----:R-:W-:Y:S05]  /*59b0*/  CALL.REL.NOINC `($__internal_1_$__cuda_sm20_div_rn_f64_full) ;  /* 0x0000005000487944 */ /* 0x001fea0003c00000 */
[----:B------:R-:W-:Y:S01]  /*59c0*/  MOV R42, R40 ;  /* 0x00000028002a7202 */ /* 0x000fe20000000f00 */
[----:B------:R-:W-:-:S07]  /*59d0*/  IMAD.MOV.U32 R43, RZ, RZ, R41 ;  /* 0x000000ffff2b7224 */ /* 0x000fce00078e0029 */
.L_x_68:
[----:B------:R-:W-:Y:S05]  /*59e0*/  BSYNC.RECONVERGENT B6 ;  /* 0x0000000000067941 */ /* 0x000fea0003800200 */
.L_x_67:
[----:B------:R-:W1:Y:S01]  /*59f0*/  MUFU.RCP64H R41, 2.4494991302490234375 ;  /* 0x4003989300297908 */ /* 0x000e620000001800 */
[----:B------:R-:W-:Y:S02]  /*5a00*/  HFMA2 R38, -RZ, RZ, 19392, 3326 ;  /* 0x74bc6a7fff267431 */ /* 0x000fe400000001ff */
[----:B------:R-:W-:Y:S01]  /*5a10*/  IMAD.MOV.U32 R39, RZ, RZ, 0x40039893 ;  /* 0x40039893ff277424 */ /* 0x000fe200078e00ff */
[----:B------:R-:W-:Y:S01]  /*5a20*/  MOV R40, 0x1 ;  /* 0x0000000100287802 */ /* 0x000fe20000000f00 */
[----:B------:R-:W-:Y:S01]  /*5a30*/  DADD R42, R12, R42 ;  /* 0x000000000c2a7229 */ /* 0x000fe2000000002a */
[----:B------:R-:W-:Y:S04]  /*5a40*/  BSSY.RECONVERGENT B6, `(.L_x_69) ;  /* 0x0000018000067945 */ /* 0x000fe80003800200 */
[----:B-1----:R-:W-:-:S08]  /*5a50*/  DFMA R36, R40, -R38, 1 ;  /* 0x3ff000002824742b */ /* 0x002fd00000000826 */
[----:B------:R-:W-:-:S08]  /*5a60*/  DFMA R36, R36, R36, R36 ;  /* 0x000000242424722b */ /* 0x000fd00000000024 */
[----:B------:R-:W-:Y:S01]  /*5a70*/  DFMA R36, R40, R36, R40 ;  /* 0x000000242824722b */ /* 0x000fe20000000028 */
[----:B------:R-:W-:-:S07]  /*5a80*/  FMUL.M4 R40, R49, UR30 ;  /* 0x0000001e31287c20 */ /* 0x000fce0008600000 */
[C---:B------:R-:W-:Y:S01]  /*5a90*/  DFMA R48, R36.reuse, -R38, 1 ;  /* 0x3ff000002430742b */ /* 0x040fe20000000826 */
[----:B------:R-:W1:Y:S07]  /*5aa0*/  F2F.F64.F32 R40, R40 ;  /* 0x0000002800287310 */ /* 0x000e6e0000201800 */
[----:B------:R-:W-:-:S08]  /*5ab0*/  DFMA R48, R36, R48, R36 ;  /* 0x000000302430722b */ /* 0x000fd00000000024 */
[----:B-1----:R-:W-:Y:S01]  /*5ac0*/  DMUL R36, R48, R40 ;  /* 0x0000002830247228 */ /* 0x002fe20000000000 */
[----:B------:R-:W-:-:S07]  /*5ad0*/  FSETP.GEU.AND P2, PT, |R41|, 6.5827683646048100446e-37, PT ;  /* 0x036000002900780b */ /* 0x000fce0003f4e200 */
[----:B------:R-:W-:-:S08]  /*5ae0*/  DFMA R38, R36, -R38, R40 ;  /* 0x800000262426722b */ /* 0x000fd00000000028 */
[----:B------:R-:W-:Y:S01]  /*5af0*/  DFMA R36, R48, R38, R36 ;  /* 0x000000263024722b */ /* 0x000fe20000000024 */
[----:B------:R1:W2:Y:S09]  /*5b00*/  F2F.F32.F64 R49, R42 ;  /* 0x0000002a00317310 */ /* 0x0002b20000301000 */
[----:B------:R-:W-:-:S05]  /*5b10*/  FFMA R38, RZ, 2.0561873912811279297, R37 ;  /* 0x40039893ff267823 */ /* 0x000fca0000000025 */
[----:B------:R-:W-:-:S13]  /*5b20*/  FSETP.GT.AND P1, PT, |R38|, 1.469367938527859385e-39, PT ;  /* 0x001000002600780b */ /* 0x000fda0003f24200 */
[----:B-12---:R-:W-:Y:S05]  /*5b30*/  @P1 BRA P2, `(.L_x_70) ;  /* 0x0000000000201947 */ /* 0x006fea0001000000 */
[----:B------:R-:W-:Y:S01]  /*5b40*/  IMAD.MOV.U32 R60, RZ, RZ, R40 ;  /* 0x000000ffff3c7224 */ /* 0x000fe200078e0028 */
[----:B------:R-:W-:Y:S01]  /*5b50*/  MOV R61, R41 ;  /* 0x00000029003d7202 */ /* 0x000fe20000000f00 */
[----:B------:R-:W-:Y:S01]  /*5b60*/  IMAD.MOV.U32 R38, RZ, RZ, 0x74bc6a7f ;  /* 0x74bc6a7fff267424 */ /* 0x000fe200078e00ff */
[----:B------:R-:W-:Y:S02]  /*5b70*/  MOV R37, 0x40039893 ;  /* 0x4003989300257802 */ /* 0x000fe40000000f00 */
[----:B------:R-:W-:-:S07]  /*5b80*/  MOV R48, 0x5ba0 ;  /* 0x00005ba000307802 */ /* 0x000fce0000000f00 */
[----:B0-----:R-:W-:Y:S05]  /*5b90*/  CALL.REL.NOINC `($__internal_1_$__cuda_sm20_div_rn_f64_full) ;  /* 0x0000004c00d07944 */ /* 0x001fea0003c00000 */
[----:B------:R-:W-:Y:S01]  /*5ba0*/  IMAD.MOV.U32 R36, RZ, RZ, R40 ;  /* 0x000000ffff247224 */ /* 0x000fe200078e0028 */
[----:B------:R-:W-:-:S07]  /*5bb0*/  MOV R37, R41 ;  /* 0x0000002900257202 */ /* 0x000fce0000000f00 */
.L_x_70:
[----:B------:R-:W-:Y:S05]  /*5bc0*/  BSYNC.RECONVERGENT B6 ;  /* 0x0000000000067941 */ /* 0x000fea0003800200 */
.L_x_69:
[----:B------:R-:W-:Y:S01]  /*5bd0*/  DADD R36, R14, R36 ;  /* 0x000000000e247229 */ /* 0x000fe20000000024 */
[----:B------:R-:W-:Y:S01]  /*5be0*/  FADD R49, -R34, R49 ;  /* 0x0000003122317221 */ /* 0x000fe20000000100 */
[----:B------:R-:W-:Y:S01]  /*5bf0*/  BSSY.RECONVERGENT B6, `(.L_x_71) ;  /* 0x0000047000067945 */ /* 0x000fe20003800200 */
[----:B------:R-:W-:-:S07]  /*5c00*/  LEA R58, R17, UR4, 0x2 ;  /* 0x00000004113a7c11 */ /* 0x000fce000f8e10ff */
        /* <DEDUP_REMOVED lines=18> */
.L_x_74:
[----:B--2---:R-:W-:Y:S01]  /*5d30*/  FMUL.FTZ R49, R36, R37 ;  /* 0x0000002524317220 */ /* 0x004fe20000410000 */
[----:B------:R-:W-:-:S03]  /*5d40*/  FMUL.FTZ R37, R37, 0.5 ;  /* 0x3f00000025257820 */ /* 0x000fc60000410000 */
[----:B------:R-:W-:-:S04]  /*5d50*/  FFMA R36, -R49, R49, R36 ;  /* 0x0000003131247223 */ /* 0x000fc80000000124 */
[----:B------:R-:W-:-:S07]  /*5d60*/  FFMA R49, R36, R37, R49 ;  /* 0x0000002524317223 */ /* 0x000fce0000000031 */
.L_x_75:
[----:B------:R-:W-:Y:S05]  /*5d70*/  BSYNC.RECONVERGENT B5 ;  /* 0x0000000000057941 */ /* 0x000fea0003800200 */
.L_x_73:
[----:B------:R-:W2:Y:S01]  /*5d80*/  LDG.E R36, desc[UR18][R46.64] ;  /* 0x000000122e247981 */ /* 0x000ea2000c1e1900 */
[----:B------:R-:W-:Y:S01]  /*5d90*/  BSSY.RECONVERGENT B7, `(.L_x_76) ;  /* 0x0000010000077945 */ /* 0x000fe20003800200 */
[----:B--2---:R-:W-:-:S04]  /*5da0*/  FMUL R49, R36, R49 ;  /* 0x0000003124317220 */ /* 0x004fc80000400000 */
[----:B------:R-:W1:Y:S08]  /*5db0*/  F2F.F64.F32 R36, R49 ;  /* 0x0000003100247310 */ /* 0x000e700000201800 */
[----:B-1----:R-:W1:Y:S01]  /*5dc0*/  MUFU.RCP64H R43, R37 ;  /* 0x00000025002b7308 */ /* 0x002e620000001800 */
[----:B------:R-:W-:-:S04]  /*5dd0*/  IADD3 R42, PT, PT, R37, 0x300402, RZ ;  /* 0x00300402252a7810 */ /* 0x000fc80007ffe0ff */
[----:B------:R-:W-:Y:S02]  /*5de0*/  FSETP.GEU.AND P1, PT, |R42|, 5.8789094863358348022e-39, PT ;  /* 0x004004022a00780b */ /* 0x000fe40003f2e200 */
[----:B-1----:R-:W-:-:S08]  /*5df0*/  DFMA R40, -R36, R42, 1 ;  /* 0x3ff000002428742b */ /* 0x002fd0000000012a */
[----:B------:R-:W-:-:S08]  /*5e00*/  DFMA R40, R40, R40, R40 ;  /* 0x000000282828722b */ /* 0x000fd00000000028 */
[----:B------:R-:W-:-:S08]  /*5e10*/  DFMA R40, R42, R40, R42 ;  /* 0x000000282a28722b */ /* 0x000fd0000000002a */
[----:B------:R-:W-:-:S08]  /*5e20*/  DFMA R38, -R36, R40, 1 ;  /* 0x3ff000002426742b */ /* 0x000fd00000000128 */
[----:B------:R-:W-:Y:S01]  /*5e30*/  DFMA R38, R40, R38, R40 ;  /* 0x000000262826722b */ /* 0x000fe20000000028 */
[----:B------:R-:W-:Y:S10]  /*5e40*/  @P1 BRA `(.L_x_77) ;  /* 0x0000000000101947 */ /* 0x000ff40003800000 */
[----:B------:R-:W-:Y:S02]  /*5e50*/  LOP3.LUT R51, R37, 0x7fffffff, RZ, 0xc0, !PT ;  /* 0x7fffffff25337812 */ /* 0x000fe400078ec0ff */
[----:B------:R-:W-:-:S03]  /*5e60*/  MOV R48, 0x5e90 ;  /* 0x00005e9000307802 */ /* 0x000fc60000000f00 */
[----:B------:R-:W-:-:S07]  /*5e70*/  VIADD R51, R51, 0xfff00000 ;  /* 0xfff0000033337836 */ /* 0x000fce0000000000 */
[----:B0-----:R-:W-:Y:S05]  /*5e80*/  CALL.REL.NOINC `($__internal_0_$__cuda_sm20_dblrcp_rn_slowpath_v3) ;  /* 0x0000004800707944 */ /* 0x001fea0003c00000 */
.L_x_77:
[----:B------:R-:W-:Y:S05]  /*5e90*/  BSYNC.RECONVERGENT B7 ;  /* 0x0000000000077941 */ /* 0x000fea0003800200 */
.L_x_76:
[----:B------:R-:W2:Y:S01]  /*5ea0*/  LDL R40, [R58] ;  /* 0x000000003a287983 */ /* 0x000ea20000100800 */
[----:B------:R-:W-:Y:S01]  /*5eb0*/  BSSY.RECONVERGENT B7, `(.L_x_78) ;  /* 0x0000015000077945 */ /* 0x000fe20003800200 */
[----:B--2---:R-:W1:Y:S02]  /*5ec0*/  F2F.F64.F32 R36, R40 ;  /* 0x0000002800247310 */ /* 0x004e640000201800 */
[----:B-1----:R-:W-:Y:S01]  /*5ed0*/  DADD R36, R36, R38 ;  /* 0x0000000024247229 */ /* 0x002fe20000000026 */
[----:B------:R-:W-:-:S04]  /*5ee0*/  SHF.L.U32 R38, R32, 0x1, RZ ;  /* 0x0000000120267819 */ /* 0x000fc800000006ff */
[----:B------:R-:W-:Y:S01]  /*5ef0*/  LEA R39, R38, UR20, 0x2 ;  /* 0x0000001426277c11 */ /* 0x000fe2000f8e10ff */
[----:B------:R-:W-:-:S04]  /*5f00*/  VIADD R38, R49, 0x1800000 ;  /* 0x0180000031267836 */ /* 0x000fc80000000000 */
[----:B------:R-:W1:Y:S01]  /*5f10*/  F2F.F32.F64 R37, R36 ;  /* 0x0000002400257310 */ /* 0x000e620000301000 */
[----:B------:R-:W-:-:S04]  /*5f20*/  LOP3.LUT R38, R38, 0x7f800000, RZ, 0xc0, !PT ;  /* 0x7f80000026267812 */ /* 0x000fc800078ec0ff */
[----:B------:R-:W-:Y:S01]  /*5f30*/  ISETP.GT.U32.AND P1, PT, R38, 0x1ffffff, PT ;  /* 0x01ffffff2600780c */ /* 0x000fe20003f24070 */
[----:B-1----:R1:W-:Y:S04]  /*5f40*/  STL [R58], R37 ;  /* 0x000000253a007387 */ /* 0x0023e80000100800 */
[----:B------:R1:W-:Y:S08]  /*5f50*/  STL.64 [R39], R16 ;  /* 0x0000001027007387 */ /* 0x0003f00000100a00 */
[----:B------:R-:W-:Y:S05]  /*5f60*/  @P1 BRA `(.L_x_79) ;  /* 0x0000000000141947 */ /* 0x000fea0003800000 */
[----:B------:R-:W-:Y:S02]  /*5f70*/  MOV R36, R49 ;  /* 0x0000003100247202 */ /* 0x000fe40000000f00 */
[----:B------:R-:W-:-:S07]  /*5f80*/  MOV R38, 0x5fa0 ;  /* 0x00005fa000267802 */ /* 0x000fce0000000f00 */
[----:B01----:R-:W-:Y:S05]  /*5f90*/  CALL.REL.NOINC `($__internal_2_$__cuda_sm20_rcp_rn_f32_slowpath) ;  /* 0x0000005000447944 */ /* 0x003fea0003c00000 */
[----:B------:R-:W-:Y:S01]  /*5fa0*/  IMAD.MOV.U32 R36, RZ, RZ, R39 ;  /* 0x000000ffff247224 */ /* 0x000fe200078e0027 */
[----:B------:R-:W-:Y:S06]  /*5fb0*/  BRA `(.L_x_80) ;  /* 0x0000000000107947 */ /* 0x000fec0003800000 */
.L_x_79:
[----:B------:R-:W1:Y:S02]  /*5fc0*/  MUFU.RCP R36, R49 ;  /* 0x0000003100247308 */ /* 0x000e640000001000 */
[----:B-1----:R-:W-:-:S04]  /*5fd0*/  FFMA R37, R49, R36, -1 ;  /* 0xbf80000031257423 */ /* 0x002fc80000000024 */
[----:B------:R-:W-:-:S04]  /*5fe0*/  FADD.FTZ R37, -R37, -RZ ;  /* 0x800000ff25257221 */ /* 0x000fc80000010100 */
[----:B------:R-:W-:-:S07]  /*5ff0*/  FFMA R36, R36, R37, R36 ;  /* 0x0000002524247223 */ /* 0x000fce0000000024 */
.L_x_80:
[----:B------:R-:W-:Y:S05]  /*6000*/  BSYNC.RECONVERGENT B7 ;  /* 0x0000000000077941 */ /* 0x000fea0003800200 */
.L_x_78:
[C---:B------:R-:W-:Y:S02]  /*6010*/  LEA R37, R32.reuse, UR17, 0x2 ;  /* 0x0000001120257c11 */ /* 0x040fe4000f8e10ff */
[C---:B------:R-:W-:Y:S02]  /*6020*/  ISETP.GE.AND P1, PT, R32.reuse, 0x1ff, PT ;  /* 0x000001ff2000780c */ /* 0x040fe40003f26270 */
[----:B------:R-:W-:Y:S01]  /*6030*/  IADD3 R32, PT, PT, R32, 0x1, RZ ;  /* 0x0000000120207810 */ /* 0x000fe20007ffe0ff */
[----:B------:R1:W-:Y:S01]  /*6040*/  STL [R37], R36 ;  /* 0x0000002425007387 */ /* 0x0003e20000100800 */
[----:B------:R-:W-:-:S09]  /*6050*/  SEL R38, RZ, 0x1, P1 ;  /* 0x00000001ff267807 */ /* 0x000fd20000800000 */
.L_x_72:
[----:B------:R-:W-:Y:S05]  /*6060*/  BSYNC.RECONVERGENT B6 ;  /* 0x0000000000067941 */ /* 0x000fea0003800200 */
.L_x_71:
[----:B------:R-:W-:Y:S02]  /*6070*/  LOP3.LUT P1, RZ, R38, 0xff, RZ, 0xc0, !PT ;  /* 0x000000ff26ff7812 */ /* 0x000fe4000782c0ff */
[C---:B------:R-:W-:Y:S01]  /*6080*/  ISETP.LT.U32.AND P2, PT, R57.reuse, 0x2, PT ;  /* 0x000000023900780c */ /* 0x040fe20003f41070 */
[----:B------:R-:W-:Y:S01]  /*6090*/  VIADD R57, R57, 0x1 ;  /* 0x0000000139397836 */ /* 0x000fe20000000000 */
[----:B------:R-:W-:-:S11]  /*60a0*/  IADD3 R17, PT, PT, R17, 0x1, RZ ;  /* 0x0000000111117810 */ /* 0x000fd60007ffe0ff */
[----:B------:R-:W-:Y:S05]  /*60b0*/  @P1 BRA P2, `(.L_x_81) ;  /* 0xfffffff400d41947 */ /* 0x000fea000103ffff */
[----:B------:R-:W-:Y:S05]  /*60c0*/  BSYNC.RECONVERGENT B4 ;  /* 0x0000000000047941 */ /* 0x000fea0003800200 */
.L_x_66:
[----:B-1----:R-:W-:-:S04]  /*60d0*/  PRMT R36, R38, 0x9910, RZ ;  /* 0x0000991026247816 */ /* 0x002fc800000000ff */
[----:B------:R-:W-:-:S13]  /*60e0*/  ISETP.NE.AND P1, PT, R36, RZ, PT ;  /* 0x000000ff2400720c */ /* 0x000fda0003f25270 */
[----:B------:R-:W-:Y:S05]  /*60f0*/  @!P1 BRA `(.L_x_33) ;  /* 0x0000000800009947 */ /* 0x000fea0003800000 */
[----:B------:R1:W2:Y:S01]  /*6100*/  LDL.64 R48, [R55+0x8] ;  /* 0x0000080037307983 */ /* 0x0002a20000100a00 */
[----:B------:R-:W3:Y:S01]  /*6110*/  MUFU.RCP64H R37, 2.4494991302490234375 ;  /* 0x4003989300257908 */ /* 0x000ee20000001800 */
[----:B------:R-:W-:Y:S01]  /*6120*/  IMAD.MOV.U32 R40, RZ, RZ, 0x74bc6a7f ;  /* 0x74bc6a7fff287424 */ /* 0x000fe200078e00ff */
[----:B------:R-:W-:Y:S01]  /*6130*/  MOV R41, 0x40039893 ;  /* 0x4003989300297802 */ /* 0x000fe20000000f00 */
[----:B------:R-:W-:Y:S01]  /*6140*/  IMAD.MOV.U32 R36, RZ, RZ, 0x1 ;  /* 0x00000001ff247424 */ /* 0x000fe200078e00ff */
[----:B------:R-:W-:Y:S01]  /*6150*/  BSSY.RECONVERGENT B4, `(.L_x_82) ;  /* 0x0000014000047945 */ /* 0x000fe20003800200 */
[----:B-1----:R-:W-:-:S04]  /*6160*/  FADD R55, R31, -R35 ;  /* 0x800000231f377221 */ /* 0x002fc80000000000 */
[----:B---3--:R-:W-:-:S08]  /*6170*/  DFMA R38, R36, -R40, 1 ;  /* 0x3ff000002426742b */ /* 0x008fd00000000828 */
        /* <DEDUP_REMOVED lines=17> */
.L_x_83:
[----:B------:R-:W-:Y:S05]  /*6290*/  BSYNC.RECONVERGENT B4 ;  /* 0x0000000000047941 */ /* 0x000fea0003800200 */
.L_x_82:
[----:B------:R-:W1:Y:S01]  /*62a0*/  MUFU.RCP64H R43, 2.4494991302490234375 ;  /* 0x40039893002b7908 */ /* 0x000e620000001800 */
[----:B------:R-:W-:Y:S01]  /*62b0*/  HFMA2 R42, -RZ, RZ, 0, 5.9604644775390625e-08 ;  /* 0x00000001ff2a7431 */ /* 0x000fe200000001ff */
        /* <DEDUP_REMOVED lines=20> */
[----:B------:R-:W-:Y:S02]  /*6400*/  MOV R37, 0x40039893 ;  /* 0x4003989300257802 */ /* 0x000fe40000000f00 */
[----:B------:R-:W-:-:S07]  /*6410*/  MOV R48, 0x6430 ;  /* 0x0000643000307802 */ /* 0x000fce0000000f00 */
[----:B0-----:R-:W-:Y:S05]  /*6420*/  CALL.REL.NOINC `($__internal_1_$__cuda_sm20_div_rn_f64_full) ;  /* 0x0000004400ac7944 */ /* 0x001fea0003c00000 */
[----:B------:R-:W-:Y:S01]  /*6430*/  IMAD.MOV.U32 R36, RZ, RZ, R40 ;  /* 0x000000ffff247224 */ /* 0x000fe200078e0028 */
[----:B------:R-:W-:-:S07]  /*6440*/  MOV R37, R41 ;  /* 0x0000002900257202 */ /* 0x000fce0000000f00 */
.L_x_85:
[----:B------:R-:W-:Y:S05]  /*6450*/  BSYNC.RECONVERGENT B4 ;  /* 0x0000000000047941 */ /* 0x000fea0003800200 */
.L_x_84:
[----:B------:R-:W-:Y:S01]  /*6460*/  DADD R36, R14, R36 ;  /* 0x000000000e247229 */ /* 0x000fe20000000024 */
[----:B------:R-:W-:Y:S01]  /*6470*/  FADD R49, -R34, R49 ;  /* 0x0000003122317221 */ /* 0x000fe20000000100 */
[----:B------:R-:W-:Y:S01]  /*6480*/  BSSY.RECONVERGENT B4, `(.L_x_86) ;  /* 0x0000046000047945 */ /* 0x000fe20003800200 */
[----:B------:R-:W-:-:S07]  /*6490*/  PLOP3.LUT P0, PT, PT, PT, PT, 0x8, 0x80 ;  /* 0x000000000080781c */ /* 0x000fce0003f0e170 */
[----:B------:R-:W1:Y:S02]  /*64a0*/  F2F.F32.F64 R36, R36 ;  /* 0x0000002400247310 */ /* 0x000e640000301000 */
[----:B-1----:R-:W-:-:S04]  /*64b0*/  FADD R38, -R33, R36 ;  /* 0x0000002421267221 */ /* 0x002fc80000000100 */
[----:B------:R-:W-:-:S04]  /*64c0*/  FMUL R38, R38, R38 ;  /* 0x0000002626267220 */ /* 0x000fc80000400000 */
[----:B------:R-:W-:-:S04]  /*64d0*/  FFMA R38, R49, R49, R38 ;  /* 0x0000003131267223 */ /* 0x000fc80000000026 */
[----:B------:R-:W-:-:S05]  /*64e0*/  FFMA R38, R55, R55, R38 ;  /* 0x0000003737267223 */ /* 0x000fca0000000026 */
[----:B------:R-:W-:-:S04]  /*64f0*/  FMNMX R36, R38, 9.999999682655225389e-21, !PT ;  /* 0x1e3ce50826247809 */ /* 0x000fc80007800000 */
[----:B------:R-:W-:-:S13]  /*6500*/  FSETP.GTU.AND P1, PT, R36, R21, PT ;  /* 0x000000152400720b */ /* 0x000fda0003f2c000 */
[----:B------:R-:W-:Y:S05]  /*6510*/  @P1 BRA `(.L_x_87) ;  /* 0x0000000000f01947 */ /* 0x000fea0003800000 */
[----:B------:R-:W-:Y:S01]  /*6520*/  VIADD R38, R36, 0xf3000000 ;  /* 0xf300000024267836 */ /* 0x000fe20000000000 */
[----:B------:R1:W2:Y:S01]  /*6530*/  MUFU.RSQ R37, R36 ;  /* 0x0000002400257308 */ /* 0x0002a20000001400 */
[----:B------:R-:W-:Y:S01]  /*6540*/  BSSY.RECONVERGENT B5, `(.L_x_88) ;  /* 0x000000d000057945 */ /* 0x000fe20003800200 */
[----:B------:R-:W-:Y:S02]  /*6550*/  ISETP.GT.AND P0, PT, R32, 0x1fe, PT ;  /* 0x000001fe2000780c */ /* 0x000fe40003f04270 */
[----:B------:R-:W-:Y:S02]  /*6560*/  ISETP.GT.U32.AND P1, PT, R38, 0x727fffff, PT ;  /* 0x727fffff2600780c */ /* 0x000fe40003f24070 */
[----:B------:R-:W-:-:S11]  /*6570*/  IADD3 R50, PT, PT, R32, 0x1, RZ ;  /* 0x0000000120327810 */ /* 0x000fd60007ffe0ff */
[----:B-12---:R-:W-:Y:S05]  /*6580*/  @!P1 BRA `(.L_x_89) ;  /* 0x0000000000109947 */ /* 0x006fea0003800000 */
[----:B------:R-:W-:-:S07]  /*6590*/  MOV R38, 0x65b0 ;  /* 0x000065b000267802 */ /* 0x000fce0000000f00 */
[----:B0-----:R-:W-:Y:S05]  /*65a0*/  CALL.REL.NOINC `($__internal_3_$__cuda_sm20_sqrt_rn_f32_slowpath) ;  /* 0x0000004c00947944 */ /* 0x001fea0003c00000 */
[----:B------:R-:W-:Y:S01]  /*65b0*/  IMAD.MOV.U32 R49, RZ, RZ, R39 ;  /* 0x000000ffff317224 */ /* 0x000fe200078e0027 */
[----:B------:R-:W-:Y:S06]  /*65c0*/  BRA `(.L_x_90) ;  /* 0x0000000000107947 */ /* 0x000fec0003800000 */
.L_x_89:
[----:B------:R-:W-:Y:S01]  /*65d0*/  FMUL.FTZ R49, R36, R37 ;  /* 0x0000002524317220 */ /* 0x000fe20000410000 */
[----:B------:R-:W-:-:S03]  /*65e0*/  FMUL.FTZ R37, R37, 0.5 ;  /* 0x3f00000025257820 */ /* 0x000fc60000410000 */
[----:B------:R-:W-:-:S04]  /*65f0*/  FFMA R36, -R49, R49, R36 ;  /* 0x0000003131247223 */ /* 0x000fc80000000124 */
[----:B------:R-:W-:-:S07]  /*6600*/  FFMA R49, R36, R37, R49 ;  /* 0x0000002524317223 */ /* 0x000fce0000000031 */
.L_x_90:
[----:B------:R-:W-:Y:S05]  /*6610*/  BSYNC.RECONVERGENT B5 ;  /* 0x0000000000057941 */ /* 0x000fea0003800200 */
.L_x_88:
        /* <DEDUP_REMOVED lines=17> */
.L_x_92:
[----:B------:R-:W-:Y:S05]  /*6730*/  BSYNC.RECONVERGENT B6 ;  /* 0x0000000000067941 */ /* 0x000fea0003800200 */
.L_x_91:
[----:B------:R-:W2:Y:S01]  /*6740*/  LDL R40, [R58+0x4] ;  /* 0x000004003a287983 */ /* 0x000ea20000100800 */
        /* <DEDUP_REMOVED lines=9> */
[----:B-1----:R1:W-:Y:S04]  /*67e0*/  STL [R58+0x4], R37 ;  /* 0x000004253a007387 */ /* 0x0023e80000100800 */
[----:B------:R1:W-:Y:S08]  /*67f0*/  STL.64 [R39], R16 ;  /* 0x0000001027007387 */ /* 0x0003f00000100a00 */
[----:B------:R-:W-:Y:S05]  /*6800*/  @P1 BRA `(.L_x_94) ;  /* 0x0000000000141947 */ /* 0x000fea0003800000 */
[----:B------:R-:W-:Y:S02]  /*6810*/  MOV R36, R49 ;  /* 0x0000003100247202 */ /* 0x000fe40000000f00 */
[----:B------:R-:W-:-:S07]  /*6820*/  MOV R38, 0x6840 ;  /* 0x0000684000267802 */ /* 0x000fce0000000f00 */
[----:B01----:R-:W-:Y:S05]  /*6830*/  CALL.REL.NOINC `($__internal_2_$__cuda_sm20_rcp_rn_f32_slowpath) ;  /* 0x00000048001c7944 */ /* 0x003fea0003c00000 */
[----:B------:R-:W-:Y:S01]  /*6840*/  IMAD.MOV.U32 R17, RZ, RZ, R39 ;  /* 0x000000ffff117224 */ /* 0x000fe200078e0027 */
[----:B------:R-:W-:Y:S06]  /*6850*/  BRA `(.L_x_95) ;  /* 0x0000000000107947 */ /* 0x000fec0003800000 */
.L_x_94:
[----:B------:R-:W1:Y:S02]  /*6860*/  MUFU.RCP R36, R49 ;  /* 0x0000003100247308 */ /* 0x000e640000001000 */
[----:B-1----:R-:W-:-:S04]  /*6870*/  FFMA R17, R49, R36, -1 ;  /* 0xbf80000031117423 */ /* 0x002fc80000000024 */
[----:B------:R-:W-:-:S04]  /*6880*/  FADD.FTZ R17, -R17, -RZ ;  /* 0x800000ff11117221 */ /* 0x000fc80000010100 */
[----:B------:R-:W-:-:S07]  /*6890*/  FFMA R17, R36, R17, R36 ;  /* 0x0000001124117223 */ /* 0x000fce0000000024 */
.L_x_95:
[----:B------:R-:W-:Y:S05]  /*68a0*/  BSYNC.RECONVERGENT B6 ;  /* 0x0000000000067941 */ /* 0x000fea0003800200 */
.L_x_93:
[----:B------:R-:W-:Y:S02]  /*68b0*/  LEA R36, R32, UR17, 0x2 ;  /* 0x0000001120247c11 */ /* 0x000fe4000f8e10ff */
[----:B------:R-:W-:-:S03]  /*68c0*/  MOV R32, R50 ;  /* 0x0000003200207202 */ /* 0x000fc60000000f00 */
[----:B------:R1:W-:Y:S04]  /*68d0*/  STL [R36], R17 ;  /* 0x0000001124007387 */ /* 0x0003e80000100800 */
.L_x_87:
[----:B------:R-:W-:Y:S05]  /*68e0*/  BSYNC.RECONVERGENT B4 ;  /* 0x0000000000047941 */ /* 0x000fea0003800200 */
.L_x_86:
[----:B-1----:R-:W-:-:S07]  /*68f0*/  VIADD R17, R54, 0x2 ;  /* 0x0000000236117836 */ /* 0x002fce0000000000 */
.L_x_33:
[----:B------:R-:W-:Y:S05]  /*6900*/  BSYNC.RECONVERGENT B3 ;  /* 0x0000000000037941 */ /* 0x000fea0003800200 */
.L_x_32:
[----:B------:R-:W-:Y:S05]  /*6910*/  @P0 BREAK.RELIABLE B0 ;  /* 0x0000000000000942 */ /* 0x000fea0003800100 */
[----:B------:R-:W-:Y:S05]  /*6920*/  @P0 BRA `(.L_x_96) ;  /* 0x0000000c00140947 */ /* 0x000fea0003800000 */
.L_x_21:
[----:B------:R-:W1:Y:S02]  /*6930*/  LDCU UR12, c[0x0][0x390] ;  /* 0x00007200ff0c77ac */ /* 0x000e640008000800 */
[----:B-1----:R-:W-:-:S09]  /*6940*/  UISETP.NE.AND UP0, UPT, UR12, 0x2, UPT ;  /* 0x000000020c00788c */ /* 0x002fd2000bf05270 */
[----:B------:R-:W-:Y:S05]  /*6950*/  BRA.U UP0, `(.L_x_97) ;  /* 0x0000000500707547 */ /* 0x000fea000b800000 */
[----:B------:R-:W-:Y:S01]  /*6960*/  BSSY.RECONVERGENT B3, `(.L_x_98) ;  /* 0x0000057000037945 */ /* 0x000fe20003800200 */
[----:B------:R-:W-:-:S07]  /*6970*/  MOV R50, 0xfffffffc ;  /* 0xfffffffc00327802 */ /* 0x000fce0000000f00 */
.L_x_110:
[----:B------:R-:W-:-:S06]  /*6980*/  IMAD R43, R50, 0x4, R1 ;  /* 0x00000004322b7824 */ /* 0x000fcc00078e0201 */
[----:B------:R-:W3:Y:S01]  /*6990*/  LDL R43, [R43+0x10] ;  /* 0x000010002b2b7983 */ /* 0x000ee20000100800 */
[----:B------:R-:W-:Y:S01]  /*69a0*/  BSSY.RECONVERGENT B4, `(.L_x_99) ;  /* 0x000004e000047945 */ /* 0x000fe20003800200 */
[----:B------:R-:W-:Y:S01]  /*69b0*/  HFMA2 R36, -RZ, RZ, 0, 5.9604644775390625e-08 ;  /* 0x00000001ff247431 */ /* 0x000fe200000001ff */
[----:B---3--:R-:W-:-:S13]  /*69c0*/  ISETP.GE.AND P0, PT, R43, 0x1, PT ;  /* 0x000000012b00780c */ /* 0x008fda0003f06270 */
[----:B------:R-:W-:Y:S05]  /*69d0*/  @!P0 BRA `(.L_x_100) ;  /* 0x0000000400288947 */ /* 0x000fea0003800000 */
[----:B------:R-:W-:Y:S01]  /*69e0*/  I2FP.F32.S32 R36, R50 ;  /* 0x0000003200247245 */ /* 0x000fe20000201400 */
[----:B0-----:R-:W-:-:S04]  /*69f0*/  IMAD.MOV.U32 R52, RZ, RZ, RZ ;  /* 0x000000ffff347224 */ /* 0x001fc800078e00ff */
[----:B------:R-:W-:-:S04]  /*6a00*/  FMUL R38, R36, UR30 ;  /* 0x0000001e24267c20 */ /* 0x000fc80008400000 */
[----:B------:R-:W0:Y:S02]  /*6a10*/  F2F.F64.F32 R36, R38 ;  /* 0x0000002600247310 */ /* 0x000e240000201800 */
[----:B0-----:R-:W-:-:S10]  /*6a20*/  DFMA R36, R36, 0.3125, R44 ;  /* 0x3fd400002424782b */ /* 0x001fd4000000002c */
[----:B------:R-:W0:Y:S02]  /*6a30*/  F2F.F32.F64 R36, R36 ;  /* 0x0000002400247310 */ /* 0x000e240000301000 */
[----:B0-----:R-:W-:-:S04]  /*6a40*/  FADD R49, -R35, R36 ;  /* 0x0000002423317221 */ /* 0x001fc80000000100 */
[----:B------:R-:W-:-:S07]  /*6a50*/  FMUL R49, R49, R49 ;  /* 0x0000003131317220 */ /* 0x000fce0000400000 */
.L_x_109:
[----:B------:R-:W-:-:S04]  /*6a60*/  SHF.L.U32 R36, R17, 0x1, RZ ;  /* 0x0000000111247819 */ /* 0x000fc800000006ff */
[----:B------:R-:W-:-:S06]  /*6a70*/  LEA R36, R36, UR28, 0x2 ;  /* 0x0000001c24247c11 */ /* 0x000fcc000f8e10ff */
[----:B------:R-:W3:Y:S01]  /*6a80*/  LDL.64 R36, [R36] ;  /* 0x0000000024247983 */ /* 0x000ee20000100a00 */
[----:B------:R-:W-:Y:S01]  /*6a90*/  BSSY.RECONVERGENT B6, `(.L_x_101) ;  /* 0x0000039000067945 */ /* 0x000fe20003800200 */
[----:B---3--:R-:W-:Y:S01]  /*6aa0*/  FFMA R38, R37, UR30, R20 ;  /* 0x0000001e25267c23 */ /* 0x008fe20008000014 */
[----:B------:R-:W-:-:S03]  /*6ab0*/  FFMA R37, R36, UR30, R19 ;  /* 0x0000001e24257c23 */ /* 0x000fc60008000013 */
[----:B------:R-:W-:Y:S01]  /*6ac0*/  FADD R38, -R33, R38 ;  /* 0x0000002621267221 */ /* 0x000fe20000000100 */
[----:B------:R-:W-:-:S03]  /*6ad0*/  FADD R37, -R34, R37 ;  /* 0x0000002522257221 */ /* 0x000fc60000000100 */
[----:B------:R-:W-:-:S04]  /*6ae0*/  FMUL R38, R38, R38 ;  /* 0x0000002626267220 */ /* 0x000fc80000400000 */
[----:B------:R-:W-:-:S04]  /*6af0*/  FFMA R38, R37, R37, R38 ;  /* 0x0000002525267223 */ /* 0x000fc80000000026 */
[----:B------:R-:W-:-:S05]  /*6b00*/  FADD R38, R49, R38 ;  /* 0x0000002631267221 */ /* 0x000fca0000000000 */
[----:B------:R-:W-:Y:S01]  /*6b10*/  FMNMX R37, R38, 9.999999682655225389e-21, !PT ;  /* 0x1e3ce50826257809 */ /* 0x000fe20007800000 */
[----:B------:R-:W-:-:S03]  /*6b20*/  IMAD.MOV.U32 R38, RZ, RZ, 0x1 ;  /* 0x00000001ff267424 */ /* 0x000fc600078e00ff */
[----:B------:R-:W-:Y:S02]  /*6b30*/  FSETP.GTU.AND P0, PT, R37, R23, PT ;  /* 0x000000172500720b */ /* 0x000fe40003f0c000 */
[----:B------:R-:W-:-:S11]  /*6b40*/  PRMT R36, R38, 0x7610, R36 ;  /* 0x0000761026247816 */ /* 0x000fd60000000024 */
[----:B------:R-:W-:Y:S05]  /*6b50*/  @P0 BRA `(.L_x_102) ;  /* 0x0000000000b00947 */ /* 0x000fea0003800000 */
[----:B------:R-:W-:Y:S01]  /*6b60*/  IADD3 R36, PT, PT, R37, -0xd000000, RZ ;  /* 0xf300000025247810 */ /* 0x000fe20007ffe0ff */
[----:B------:R0:W1:Y:S01]  /*6b70*/  MUFU.RSQ R38, R37 ;  /* 0x0000002500267308 */ /* 0x0000620000001400 */
[----:B------:R-:W-:Y:S02]  /*6b80*/  BSSY.RECONVERGENT B5, `(.L_x_103) ;  /* 0x000000c000057945 */ /* 0x000fe40003800200 */
[----:B------:R-:W-:-:S13]  /*6b90*/  ISETP.GT.U32.AND P0, PT, R36, 0x727fffff, PT ;  /* 0x727fffff2400780c */ /* 0x000fda0003f04070 */
[----:B0-----:R-:W-:Y:S05]  /*6ba0*/  @!P0 BRA `(.L_x_104) ;  /* 0x0000000000148947 */ /* 0x001fea0003800000 */
[----:B------:R-:W-:Y:S01]  /*6bb0*/  IMAD.MOV.U32 R36, RZ, RZ, R37 ;  /* 0x000000ffff247224 */ /* 0x000fe200078e0025 */
[----:B-1----:R-:W-:-:S07]  /*6bc0*/  MOV R38, 0x6be0 ;  /* 0x00006be000267802 */ /* 0x002fce0000000f00 */
[----:B--2---:R-:W-:Y:S05]  /*6bd0*/  CALL.REL.NOINC `($__internal_3_$__cuda_sm20_sqrt_rn_f32_slowpath) ;  /* 0x0000004800087944 */ /* 0x004fea0003c00000 */
[----:B------:R-:W-:Y:S01]  /*6be0*/  MOV R36, R39 ;  /* 0x0000002700247202 */ /* 0x000fe20000000f00 */
[----:B------:R-:W-:Y:S06]  /*6bf0*/  BRA `(.L_x_105) ;  /* 0x0000000000107947 */ /* 0x000fec0003800000 */
.L_x_104:
[----:B-1----:R-:W-:Y:S01]  /*6c00*/  FMUL.FTZ R36, R37, R38 ;  /* 0x0000002625247220 */ /* 0x002fe20000410000 */
[----:B------:R-:W-:-:S03]  /*6c10*/  FMUL.FTZ R38, R38, 0.5 ;  /* 0x3f00000026267820 */ /* 0x000fc60000410000 */
[----:B------:R-:W-:-:S04]  /*6c20*/  FFMA R37, -R36, R36, R37 ;  /* 0x0000002424257223 */ /* 0x000fc80000000125 */
[----:B------:R-:W-:-:S07]  /*6c30*/  FFMA R36, R37, R38, R36 ;  /* 0x0000002625247223 */ /* 0x000fce0000000024 */
.L_x_105:
[----:B------:R-:W-:Y:S05]  /*6c40*/  BSYNC.RECONVERGENT B5 ;  /* 0x0000000000057941 */ /* 0x000fea0003800200 */
.L_x_103:
[----:B------:R-:W3:Y:S01]  /*6c50*/  LDG.E R37, desc[UR18][R46.64] ;  /* 0x000000122e257981 */ /* 0x000ee2000c1e1900 */
[----:B------:R-:W-:Y:S01]  /*6c60*/  BSSY.RECONVERGENT B7, `(.L_x_106) ;  /* 0x000000f000077945 */ /* 0x000fe20003800200 */
[----:B---3--:R-:W-:-:S04]  /*6c70*/  FMUL R38, R37, R36 ;  /* 0x0000002425267220 */ /* 0x008fc80000400000 */
[----:B------:R-:W-:-:S05]  /*6c80*/  VIADD R36, R38, 0x1800000 ;  /* 0x0180000026247836 */ /* 0x000fca0000000000 */
[----:B------:R-:W-:-:S04]  /*6c90*/  LOP3.LUT R36, R36, 0x7f800000, RZ, 0xc0, !PT ;  /* 0x7f80000024247812 */ /* 0x000fc800078ec0ff */
[----:B------:R-:W-:-:S13]  /*6ca0*/  ISETP.GT.U32.AND P0, PT, R36, 0x1ffffff, PT ;  /* 0x01ffffff2400780c */ /* 0x000fda0003f04070 */
[----:B------:R-:W-:Y:S05]  /*6cb0*/  @P0 BRA `(.L_x_107) ;  /* 0x0000000000140947 */ /* 0x000fea0003800000 */
[----:B------:R-:W-:Y:S02]  /*6cc0*/  MOV R36, R38 ;  /* 0x0000002600247202 */ /* 0x000fe40000000f00 */
[----:B------:R-:W-:-:S07]  /*6cd0*/  MOV R38, 0x6cf0 ;  /* 0x00006cf000267802 */ /* 0x000fce0000000f00 */
[----:B--2---:R-:W-:Y:S05]  /*6ce0*/  CALL.REL.NOINC `($__internal_2_$__cuda_sm20_rcp_rn_f32_slowpath) ;  /* 0x0000004000f07944 */ /* 0x004fea0003c00000 */
[----:B------:R-:W-:Y:S01]  /*6cf0*/  IMAD.MOV.U32 R37, RZ, RZ, R39 ;  /* 0x000000ffff257224 */ /* 0x000fe200078e0027 */
[----:B------:R-:W-:Y:S06]  /*6d00*/  BRA `(.L_x_108) ;  /* 0x0000000000107947 */ /* 0x000fec0003800000 */
.L_x_107:
[----:B------:R-:W0:Y:S02]  /*6d10*/  MUFU.RCP R37, R38 ;  /* 0x0000002600257308 */ /* 0x000e240000001000 */
[----:B0-----:R-:W-:-:S04]  /*6d20*/  FFMA R36, R38, R37, -1 ;  /* 0xbf80000026247423 */ /* 0x001fc80000000025 */
[----:B------:R-:W-:-:S04]  /*6d30*/  FADD.FTZ R36, -R36, -RZ ;  /* 0x800000ff24247221 */ /* 0x000fc80000010100 */
[----:B------:R-:W-:-:S07]  /*6d40*/  FFMA R37, R37, R36, R37 ;  /* 0x0000002425257223 */ /* 0x000fce0000000025 */
.L_x_108:
[----:B------:R-:W-:Y:S05]  /*6d50*/  BSYNC.RECONVERGENT B7 ;  /* 0x0000000000077941 */ /* 0x000fea0003800200 */
.L_x_106:
[----:B------:R-:W-:-:S05]  /*6d60*/  LEA R38, R17, UR4, 0x2 ;  /* 0x0000000411267c11 */ /* 0x000fca000f8e10ff */
[----:B------:R-:W3:Y:S01]  /*6d70*/  LDL R36, [R38] ;  /* 0x0000000026247983 */ /* 0x000ee20000100800 */
[C---:B------:R-:W-:Y:S02]  /*6d80*/  SHF.L.U32 R40, R32.reuse, 0x1, RZ ;  /* 0x0000000120287819 */ /* 0x040fe400000006ff */
[----:B------:R-:W-:Y:S02]  /*6d90*/  LEA R42, R32, UR17, 0x2 ;  /* 0x00000011202a7c11 */ /* 0x000fe4000f8e10ff */
[----:B------:R-:W-:Y:S02]  /*6da0*/  LEA R40, R40, UR20, 0x2 ;  /* 0x0000001428287c11 */ /* 0x000fe4000f8e10ff */
[C---:B------:R-:W-:Y:S01]  /*6db0*/  ISETP.GE.AND P0, PT, R32.reuse, 0x1ff, PT ;  /* 0x000001ff2000780c */ /* 0x040fe20003f06270 */
[----:B------:R-:W-:Y:S02]  /*6dc0*/  VIADD R32, R32, 0x1 ;  /* 0x0000000120207836 */ /* 0x000fe40000000000 */
[----:B---3--:R-:W-:Y:S01]  /*6dd0*/  FADD R39, R36, R37 ;  /* 0x0000002524277221 */ /* 0x008fe20000000000 */
[----:B------:R-:W-:-:S04]  /*6de0*/  SEL R36, RZ, 0x1, P0 ;  /* 0x00000001ff247807 */ /* 0x000fc80000000000 */
[----:B------:R0:W-:Y:S04]  /*6df0*/  STL [R38], R39 ;  /* 0x0000002726007387 */ /* 0x0001e80000100800 */
[----:B------:R0:W-:Y:S04]  /*6e00*/  STL.64 [R40], R16 ;  /* 0x0000001028007387 */ /* 0x0001e80000100a00 */
[----:B------:R0:W-:Y:S02]  /*6e10*/  STL [R42], R37 ;  /* 0x000000252a007387 */ /* 0x0001e40000100800 */
.L_x_102:
[----:B------:R-:W-:Y:S05]  /*6e20*/  BSYNC.RECONVERGENT B6 ;  /* 0x0000000000067941 */ /* 0x000fea0003800200 */
.L_x_101:
[----:B------:R-:W-:Y:S01]  /*6e30*/  IADD3 R52, PT, PT, R52, 0x1, RZ ;  /* 0x0000000134347810 */ /* 0x000fe20007ffe0ff */
[----:B0-----:R-:W-:Y:S01]  /*6e40*/  VIADD R17, R17, 0x1 ;  /* 0x0000000111117836 */ /* 0x001fe20000000000 */
[----:B------:R-:W-:Y:S02]  /*6e50*/  LOP3.LUT P0, RZ, R36, 0xff, RZ, 0xc0, !PT ;  /* 0x000000ff24ff7812 */ /* 0x000fe4000780c0ff */
[----:B------:R-:W-:-:S13]  /*6e60*/  ISETP.LT.AND P1, PT, R52, R43, PT ;  /* 0x0000002b3400720c */ /* 0x000fda0003f21270 */
[----:B------:R-:W-:Y:S05]  /*6e70*/  @P0 BRA P1, `(.L_x_109) ;  /* 0xfffffff800f80947 */ /* 0x000fea000083ffff */
.L_x_100:
[----:B------:R-:W-:Y:S05]  /*6e80*/  BSYNC.RECONVERGENT B4 ;  /* 0x0000000000047941 */ /* 0x000fea0003800200 */
.L_x_99:
[----:B------:R-:W-:Y:S02]  /*6e90*/  LOP3.LUT P0, RZ, R36, 0xff, RZ, 0xc0, !PT ;  /* 0x000000ff24ff7812 */ /* 0x000fe4000780c0ff */
[C---:B------:R-:W-:Y:S02]  /*6ea0*/  ISETP.LT.AND P1, PT, R50.reuse, 0x4, PT ;  /* 0x000000043200780c */ /* 0x040fe40003f21270 */
[----:B------:R-:W-:-:S11]  /*6eb0*/  IADD3 R50, PT, PT, R50, 0x1, RZ ;  /* 0x0000000132327810 */ /* 0x000fd60007ffe0ff */
[----:B------:R-:W-:Y:S05]  /*6ec0*/  @P0 BRA P1, `(.L_x_110) ;  /* 0xfffffff800ac0947 */ /* 0x000fea000083ffff */
[----:B------:R-:W-:Y:S05]  /*6ed0*/  BSYNC.RECONVERGENT B3 ;  /* 0x0000000000037941 */ /* 0x000fea0003800200 */
.L_x_98:
[----:B------:R-:W-:-:S04]  /*6ee0*/  PRMT R36, R36, 0x9910, RZ ;  /* 0x0000991024247816 */ /* 0x000fc800000000ff */
[----:B------:R-:W-:-:S13]  /*6ef0*/  ISETP.NE.AND P0, PT, R36, RZ, PT ;  /* 0x000000ff2400720c */ /* 0x000fda0003f05270 */
[----:B------:R-:W-:Y:S05]  /*6f00*/  @!P0 BREAK.RELIABLE B0 ;  /* 0x0000000000008942 */ /* 0x000fea0003800100 */
[----:B------:R-:W-:Y:S05]  /*6f10*/  @!P0 BRA `(.L_x_96) ;  /* 0x0000000400988947 */ /* 0x000fea0003800000 */
.L_x_97:
[----:B------:R-:W1:Y:S02]  /*6f20*/  LDCU UR12, c[0x0][0x390] ;  /* 0x00007200ff0c77ac */ /* 0x000e640008000800 */
[----:B-1----:R-:W-:-:S09]  /*6f30*/  UISETP.NE.AND UP0, UPT, UR12, 0x3, UPT ;  /* 0x000000030c00788c */ /* 0x002fd2000bf05270 */
[----:B------:R-:W-:Y:S05]  /*6f40*/  BRA.U UP0, `(.L_x_20) ;  /* 0x0000000500787547 */ /* 0x000fea000b800000 */
[----:B------:R-:W-:Y:S01]  /*6f50*/  BSSY.RECONVERGENT B3, `(.L_x_111) ;  /* 0x0000059000037945 */ /* 0x000fe20003800200 */
[----:B------:R-:W-:-:S07]  /*6f60*/  IMAD.MOV.U32 R43, RZ, RZ, -0x6 ;  /* 0xfffffffaff2b7424 */ /* 0x000fce00078e00ff */
.L_x_123:
[----:B------:R-:W-:-:S06]  /*6f70*/  LEA R49, R43, UR26, 0x2 ;  /* 0x0000001a2b317c11 */ /* 0x000fcc000f8e10ff */
[----:B------:R-:W3:Y:S01]  /*6f80*/  LDL R49, [R49+0x18] ;  /* 0x0000180031317983 */ /* 0x000ee20000100800 */
[----:B------:R-:W-:Y:S01]  /*6f90*/  BSSY.RECONVERGENT B4, `(.L_x_112) ;  /* 0x0000050000047945 */ /* 0x000fe20003800200 */
[----:B------:R-:W-:Y:S01]  /*6fa0*/  HFMA2 R36, -RZ, RZ, 0, 5.9604644775390625e-08 ;  /* 0x00000001ff247431 */ /* 0x000fe200000001ff */
[----:B---3--:R-:W-:-:S13]  /*6fb0*/  ISETP.GE.AND P0, PT, R49, 0x1, PT ;  /* 0x000000013100780c */ /* 0x008fda0003f06270 */
[----:B------:R-:W-:Y:S05]  /*6fc0*/  @!P0 BRA `(.L_x_113) ;  /* 0x0000000400308947 */ /* 0x000fea0003800000 */
[----:B------:R-:W-:Y:S01]  /*6fd0*/  I2FP.F32.S32 R36, R43 ;  /* 0x0000002b00247245 */ /* 0x000fe20000201400 */
[----:B------:R-:W-:Y:S01]  /*6fe0*/  UMOV UR12, 0x6872b021 ;  /* 0x6872b021000c7882 */ /* 0x000fe20000000000 */
[----:B------:R-:W-:Y:S01]  /*6ff0*/  UMOV UR13, 0x3fcced91 ;  /* 0x3fcced91000d7882 */ /* 0x000fe20000000000 */
[----:B------:R-:W-:Y:S02]  /*7000*/  IMAD.MOV.U32 R50, RZ, RZ, RZ ;  /* 0x000000ffff327224 */ /* 0x000fe400078e00ff */
[----:B------:R-:W-:-:S04]  /*7010*/  FMUL R38, R36, UR30 ;  /* 0x0000001e24267c20 */ /* 0x000fc80008400000 */
[----:B------:R-:W1:Y:S02]  /*7020*/  F2F.F64.F32 R36, R38 ;  /* 0x0000002600247310 */ /* 0x000e640000201800 */
[----:B-1----:R-:W-:-:S10]  /*7030*/  DFMA R36, R36, UR12, R44 ;  /* 0x0000000c24247c2b */ /* 0x002fd4000800002c */
[----:B------:R-:W1:Y:S02]  /*7040*/  F2F.F32.F64 R36, R36 ;  /* 0x0000002400247310 */ /* 0x000e640000301000 */
[----:B-1----:R-:W-:-:S04]  /*7050*/  FADD R51, -R35, R36 ;  /* 0x0000002423337221 */ /* 0x002fc80000000100 */
[----:B------:R-:W-:-:S07]  /*7060*/  FMUL R51, R51, R51 ;  /* 0x0000003333337220 */ /* 0x000fce0000400000 */
.L_x_122:
        /* <DEDUP_REMOVED lines=17> */
[----:B------:R1:W3:Y:S01]  /*7180*/  MUFU.RSQ R38, R37 ;  /* 0x0000002500267308 */ /* 0x0002e20000001400 */
[----:B------:R-:W-:Y:S02]  /*7190*/  BSSY.RECONVERGENT B5, `(.L_x_116) ;  /* 0x000000c000057945 */ /* 0x000fe40003800200 */
[----:B------:R-:W-:-:S13]  /*71a0*/  ISETP.GT.U32.AND P0, PT, R36, 0x727fffff, PT ;  /* 0x727fffff2400780c */ /* 0x000fda0003f04070 */
[----:B-1----:R-:W-:Y:S05]  /*71b0*/  @!P0 BRA `(.L_x_117) ;  /* 0x0000000000148947 */ /* 0x002fea0003800000 */
[----:B------:R-:W-:Y:S01]  /*71c0*/  IMAD.MOV.U32 R36, RZ, RZ, R37 ;  /* 0x000000ffff247224 */ /* 0x000fe200078e0025 */
[----:B---3--:R-:W-:-:S07]  /*71d0*/  MOV R38, 0x71f0 ;  /* 0x000071f000267802 */ /* 0x008fce0000000f00 */
[----:B0-2---:R-:W-:Y:S05]  /*71e0*/  CALL.REL.NOINC `($__internal_3_$__cuda_sm20_sqrt_rn_f32_slowpath) ;  /* 0x0000004000847944 */ /* 0x005fea0003c00000 */
[----:B------:R-:W-:Y:S01]  /*71f0*/  MOV R36, R39 ;  /* 0x0000002700247202 */ /* 0x000fe20000000f00 */
[----:B------:R-:W-:Y:S06]  /*7200*/  BRA `(.L_x_118) ;  /* 0x0000000000107947 */ /* 0x000fec0003800000 */
.L_x_117:
[----:B---3--:R-:W-:Y:S01]  /*7210*/  FMUL.FTZ R36, R37, R38 ;  /* 0x0000002625247220 */ /* 0x008fe20000410000 */
[----:B------:R-:W-:-:S03]  /*7220*/  FMUL.FTZ R38, R38, 0.5 ;  /* 0x3f00000026267820 */ /* 0x000fc60000410000 */
[----:B------:R-:W-:-:S04]  /*7230*/  FFMA R37, -R36, R36, R37 ;  /* 0x0000002424257223 */ /* 0x000fc80000000125 */
[----:B------:R-:W-:-:S07]  /*7240*/  FFMA R36, R37, R38, R36 ;  /* 0x0000002625247223 */ /* 0x000fce0000000024 */
.L_x_118:
[----:B------:R-:W-:Y:S05]  /*7250*/  BSYNC.RECONVERGENT B5 ;  /* 0x0000000000057941 */ /* 0x000fea0003800200 */
.L_x_116:
        /* <DEDUP_REMOVED lines=9> */
[----:B0-2---:R-:W-:Y:S05]  /*72f0*/  CALL.REL.NOINC `($__internal_2_$__cuda_sm20_rcp_rn_f32_slowpath) ;  /* 0x0000003c006c7944 */ /* 0x005fea0003c00000 */
[----:B------:R-:W-:Y:S01]  /*7300*/  IMAD.MOV.U32 R37, RZ, RZ, R39 ;  /* 0x000000ffff257224 */ /* 0x000fe200078e0027 */
[----:B------:R-:W-:Y:S06]  /*7310*/  BRA `(.L_x_121) ;  /* 0x0000000000107947 */ /* 0x000fec0003800000 */
.L_x_120:
[----:B------:R-:W1:Y:S02]  /*7320*/  MUFU.RCP R37, R38 ;  /* 0x0000002600257308 */ /* 0x000e640000001000 */
[----:B-1----:R-:W-:-:S04]  /*7330*/  FFMA R36, R38, R37, -1 ;  /* 0xbf80000026247423 */ /* 0x002fc80000000025 */
[----:B------:R-:W-:-:S04]  /*7340*/  FADD.FTZ R36, -R36, -RZ ;  /* 0x800000ff24247221 */ /* 0x000fc80000010100 */
[----:B------:R-:W-:-:S07]  /*7350*/  FFMA R37, R37, R36, R37 ;  /* 0x0000002425257223 */ /* 0x000fce0000000025 */
.L_x_121:
[----:B------:R-:W-:Y:S05]  /*7360*/  BSYNC.RECONVERGENT B7 ;  /* 0x0000000000077941 */ /* 0x000fea0003800200 */
.L_x_119:
        /* <DEDUP_REMOVED lines=12> */
.L_x_115:
[----:B------:R-:W-:Y:S05]  /*7430*/  BSYNC.RECONVERGENT B6 ;  /* 0x0000000000067941 */ /* 0x000fea0003800200 */
.L_x_114:
[----:B------:R-:W-:Y:S01]  /*7440*/  IADD3 R50, PT, PT, R50, 0x1, RZ ;  /* 0x0000000132327810 */ /* 0x000fe20007ffe0ff */
[----:B-1----:R-:W-:Y:S01]  /*7450*/  VIADD R17, R17, 0x1 ;  /* 0x0000000111117836 */ /* 0x002fe20000000000 */
[----:B------:R-:W-:Y:S02]  /*7460*/  LOP3.LUT P0, RZ, R36, 0xff, RZ, 0xc0, !PT ;  /* 0x000000ff24ff7812 */ /* 0x000fe4000780c0ff */
[----:B------:R-:W-:-:S13]  /*7470*/  ISETP.LT.AND P1, PT, R50, R49, PT ;  /* 0x000000313200720c */ /* 0x000fda0003f21270 */
[----:B------:R-:W-:Y:S05]  /*7480*/  @P0 BRA P1, `(.L_x_122) ;  /* 0xfffffff800f80947 */ /* 0x000fea000083ffff */
.L_x_113:
[----:B------:R-:W-:Y:S05]  /*7490*/  BSYNC.RECONVERGENT B4 ;  /* 0x0000000000047941 */ /* 0x000fea0003800200 */
.L_x_112:
[----:B------:R-:W-:Y:S02]  /*74a0*/  LOP3.LUT P0, RZ, R36, 0xff, RZ, 0xc0, !PT ;  /* 0x000000ff24ff7812 */ /* 0x000fe4000780c0ff */
[C---:B------:R-:W-:Y:S02]  /*74b0*/  ISETP.LT.AND P1, PT, R43.reuse, 0x6, PT ;  /* 0x000000062b00780c */ /* 0x040fe40003f21270 */
[----:B------:R-:W-:-:S11]  /*74c0*/  IADD3 R43, PT, PT, R43, 0x1, RZ ;  /* 0x000000012b2b7810 */ /* 0x000fd60007ffe0ff */
[----:B------:R-:W-:Y:S05]  /*74d0*/  @P0 BRA P1, `(.L_x_123) ;  /* 0xfffffff800a40947 */ /* 0x000fea000083ffff */
[----:B------:R-:W-:Y:S05]  /*74e0*/  BSYNC.RECONVERGENT B3 ;  /* 0x0000000000037941 */ /* 0x000fea0003800200 */
.L_x_111:
[----:B------:R-:W-:-:S04]  /*74f0*/  PRMT R17, R36, 0x9910, RZ ;  /* 0x0000991024117816 */ /* 0x000fc800000000ff */
[----:B------:R-:W-:-:S13]  /*7500*/  ISETP.NE.AND P0, PT, R17, RZ, PT ;  /* 0x000000ff1100720c */ /* 0x000fda0003f05270 */
[----:B------:R-:W-:Y:S05]  /*7510*/  @!P0 BREAK.RELIABLE B0 ;  /* 0x0000000000008942 */ /* 0x000fea0003800100 */
[----:B------:R-:W-:Y:S05]  /*7520*/  @!P0 BRA `(.L_x_96) ;  /* 0x0000000000148947 */ /* 0x000fea0003800000 */
.L_x_20:
[----:B------:R-:W-:Y:S05]  /*7530*/  BSYNC.RELIABLE B0 ;  /* 0x0000000000007941 */ /* 0x000fea0003800100 */
.L_x_19:
[----:B------:R-:W1:Y:S01]  /*7540*/  LDCU UR12, c[0x0][0x384] ;  /* 0x00007080ff0c77ac */ /* 0x000e620008000800 */
[----:B------:R-:W-:-:S05]  /*7550*/  VIADD R16, R16, 0x1 ;  /* 0x0000000110107836 */ /* 0x000fca0000000000 */
[----:B-1----:R-:W-:-:S13]  /*7560*/  ISETP.NE.AND P0, PT, R16, UR12, PT ;  /* 0x0000000c10007c0c */ /* 0x002fda000bf05270 */
[----:B------:R-:W-:Y:S05]  /*7570*/  @P0 BRA `(.L_x_124) ;  /* 0xffffffc800740947 */ /* 0x000fea000383ffff */
.L_x_96:
[----:B------:R-:W-:Y:S05]  /*7580*/  BSYNC.RECONVERGENT B2 ;  /* 0x0000000000027941 */ /* 0x000fea0003800200 */
.L_x_18:
[----:B------:R-:W-:Y:S01]  /*7590*/  ISETP.GE.AND P0, PT, R32, 0x1, PT ;  /* 0x000000012000780c */ /* 0x000fe20003f06270 */
[----:B------:R-:W-:-:S12]  /*75a0*/  BSSY B3, `(.L_x_125) ;  /* 0x000012a000037945 */ /* 0x000fd80003800000 */
[----:B------:R-:W-:Y:S05]  /*75b0*/  @!P0 BRA `(.L_x_126) ;  /* 0x0000001000a08947 */ /* 0x000fea0003800000 */
[----:B------:R-:W1:Y:S02]  /*75c0*/  LDCU UR12, c[0x0][0x38c] ;  /* 0x00007180ff0c77ac */ /* 0x000e640008000800 */
[----:B-1----:R-:W-:-:S09]  /*75d0*/  UISETP.GE.AND UP0, UPT, UR12, 0x1, UPT ;  /* 0x000000010c00788c */ /* 0x002fd2000bf06270 */
[----:B------:R-:W-:Y:S05]  /*75e0*/  BRA.U !UP0, `(.L_x_126) ;  /* 0x0000001108947547 */ /* 0x000fea000b800000 */
[----:B------:R-:W-:Y:S02]  /*75f0*/  HFMA2 R15, -RZ, RZ, 0, 0 ;  /* 0x00000000ff0f7431 */ /* 0x000fe400000001ff */
[----:B------:R-:W-:-:S07]  /*7600*/  IMAD R14, R0, UR6, RZ ;  /* 0x00000006000e7c24 */ /* 0x000fce000f8e02ff */
.L_x_157:
[----:B------:R-:W-:Y:S05]  /*7610*/  YIELD ;  /* 0x0000000000007946 */ /* 0x000fea0003800000 */
[----:B------:R-:W-:Y:S01]  /*7620*/  UISETP.GE.U32.AND UP0, UPT, UR5, 0x3, UPT ;  /* 0x000000030500788c */ /* 0x000fe2000bf06070 */
[C---:B------:R-:W-:Y:S01]  /*7630*/  IMAD.SHL.U32 R17, R15.reuse, 0x2, RZ ;  /* 0x000000020f117824 */ /* 0x040fe200078e00ff */
[C---:B------:R-:W-:Y:S01]  /*7640*/  LEA R16, R15.reuse, UR17, 0x2 ;  /* 0x000000110f107c11 */ /* 0x040fe2000f8e10ff */
[----:B----4-:R-:W-:Y:S01]  /*7650*/  IMAD.MOV.U32 R19, RZ, RZ, RZ ;  /* 0x000000ffff137224 */ /* 0x010fe200078e00ff */
[----:B------:R-:W-:Y:S02]  /*7660*/  IADD3 R15, PT, PT, R15, 0x1, RZ ;  /* 0x000000010f0f7810 */ /* 0x000fe40007ffe0ff */
[----:B------:R-:W-:-:S02]  /*7670*/  LEA R17, R17, UR20, 0x2 ;  /* 0x0000001411117c11 */ /* 0x000fc4000f8e10ff */
[----:B------:R-:W-:Y:S01]  /*7680*/  ISETP.NE.AND P1, PT, R15, R32, PT ;  /* 0x000000200f00720c */ /* 0x000fe20003f25270 */
[----:B-1-3--:R-:W-:-:S12]  /*7690*/  BRA.U !UP0, `(.L_x_127) ;  /* 0x0000000908847547 */ /* 0x00afd8000b800000 */
[----:B------:R-:W-:Y:S01]  /*76a0*/  BSSY B2, `(.L_x_128) ;  /* 0x000009f000027945 */ /* 0x000fe20003800000 */
[----:B------:R-:W-:-:S07]  /*76b0*/  MOV R19, RZ ;  /* 0x000000ff00137202 */ /* 0x000fce0000000f00 */
.L_x_143:
[----:B-1----:R-:W3:Y:S02]  /*76c0*/  LDL.64 R26, [R17] ;  /* 0x00000000111a7983 */ /* 0x002ee40000100a00 */
[----:B---3--:R-:W-:-:S06]  /*76d0*/  LEA R13, R27, UR4, 0x2 ;  /* 0x000000041b0d7c11 */ /* 0x008fcc000f8e10ff */
[----:B------:R-:W3:Y:S01]  /*76e0*/  LDL R13, [R13] ;  /* 0x000000000d0d7983 */ /* 0x000ee20000100800 */
[----:B------:R-:W-:Y:S05]  /*76f0*/  YIELD ;  /* 0x0000000000007946 */ /* 0x000fea0003800000 */
[----:B------:R-:W-:Y:S01]  /*7700*/  BSSY.RECONVERGENT B6, `(.L_x_129) ;  /* 0x0000023000067945 */ /* 0x000fe20003800200 */
[----:B---3--:R-:W-:-:S13]  /*7710*/  FSETP.NEU.AND P0, PT, R13, RZ, PT ;  /* 0x000000ff0d00720b */ /* 0x008fda0003f0d000 */
[----:B------:R-:W-:Y:S05]  /*7720*/  @!P0 BRA `(.L_x_130) ;  /* 0x0000000000808947 */ /* 0x000fea0003800000 */
[----:B------:R-:W1:Y:S01]  /*7730*/  LDCU UR23, c[0x0][0x38c] ;  /* 0x00007180ff1777ac */ /* 0x000e620008000800 */
[----:B------:R-:W-:Y:S01]  /*7740*/  IMAD.IADD R12, R14, 0x1, R27 ;  /* 0x000000010e0c7824 */ /* 0x000fe200078e021b */
[----:B------:R-:W3:Y:S03]  /*7750*/  LDCU.128 UR12, c[0x0][0x3c0] ;  /* 0x00007800ff0c77ac */ /* 0x000ee60008000c00 */
[----:B-1----:R-:W-:-:S05]  /*7760*/  IMAD R12, R12, UR23, R19 ;  /* 0x000000170c0c7c24 */ /* 0x002fca000f8e0213 */
[----:B------:R-:W-:-:S04]  /*7770*/  IADD3 R18, P0, PT, R12, UR8, RZ ;  /* 0x000000080c127c10 */ /* 0x000fc8000ff1e0ff */
[----:B---3--:R-:W-:Y:S02]  /*7780*/  LEA R30, P2, R18, UR12, 0x2 ;  /* 0x0000000c121e7c11 */ /* 0x008fe4000f8410ff */
[----:B--2---:R-:W-:-:S04]  /*7790*/  LEA.HI.X.SX32 R25, R12, UR32, 0x1, P0 ;  /* 0x000000200c197c11 */ /* 0x004fc800080f0eff */
[----:B------:R-:W-:Y:S02]  /*77a0*/  LEA.HI.X R31, R18, UR13, R25, 0x2, P2 ;  /* 0x0000000d121f7c11 */ /* 0x000fe400090f1419 */
[----:B------:R-:W2:Y:S04]  /*77b0*/  LDL R25, [R16] ;  /* 0x0000000010197983 */ /* 0x000ea80000100800 */
[----:B------:R-:W2:Y:S01]  /*77c0*/  LDG.E R12, desc[UR18][R30.64] ;  /* 0x000000121e0c7981 */ /* 0x000ea2000c1e1900 */
[----:B------:R-:W1:Y:S01]  /*77d0*/  MUFU.RCP R18, R13 ;  /* 0x0000000d00127308 */ /* 0x000e620000001000 */
[----:B------:R-:W-:Y:S01]  /*77e0*/  IMAD R26, R26, UR23, R19 ;  /* 0x000000171a1a7c24 */ /* 0x000fe2000f8e0213 */
[----:B------:R-:W-:Y:S01]  /*77f0*/  BSSY.RECONVERGENT B7, `(.L_x_131) ;  /* 0x000000f000077945 */ /* 0x000fe20003800200 */
[----:B-1----:R-:W-:-:S04]  /*7800*/  FFMA R27, -R13, R18, 1 ;  /* 0x3f8000000d1b7423 */ /* 0x002fc80000000112 */
[----:B------:R-:W-:Y:S01]  /*7810*/  FFMA R27, R18, R27, R18 ;  /* 0x0000001b121b7223 */ /* 0x000fe20000000012 */
[----:B--2---:R-:W-:Y:S01]  /*7820*/  FMUL R12, R12, R25 ;  /* 0x000000190c0c7220 */ /* 0x004fe20000400000 */
[----:B------:R-:W-:-:S03]  /*7830*/  IADD3 R25, P2, PT, R26, UR24, RZ ;  /* 0x000000181a197c10 */ /* 0x000fc6000ff5e0ff */
[----:B------:R-:W1:Y:S01]  /*7840*/  FCHK P0, R12, R13 ;  /* 0x0000000d0c007302 */ /* 0x000e620000000000 */
[----:B------:R-:W-:Y:S01]  /*7850*/  FFMA R18, R12, R27, RZ ;  /* 0x0000001b0c127223 */ /* 0x000fe200000000ff */
[----:B------:R-:W-:Y:S02]  /*7860*/  LEA R28, P3, R25, UR14, 0x2 ;  /* 0x0000000e191c7c11 */ /* 0x000fe4000f8610ff */
[----:B------:R-:W-:Y:S01]  /*7870*/  LEA.HI.X.SX32 R26, R26, UR31, 0x1, P2 ;  /* 0x0000001f1a1a7c11 */ /* 0x000fe200090f0eff */
[----:B------:R-:W-:-:S03]  /*7880*/  FFMA R20, -R13, R18, R12 ;  /* 0x000000120d147223 */ /* 0x000fc6000000010c */
[----:B------:R-:W-:Y:S01]  /*7890*/  LEA.HI.X R29, R25, UR15, R26, 0x2, P3 ;  /* 0x0000000f191d7c11 */ /* 0x000fe200098f141a */
[----:B------:R-:W-:Y:S01]  /*78a0*/  FFMA R25, R27, R20, R18 ;  /* 0x000000141b197223 */ /* 0x000fe20000000012 */
[----:B-1----:R-:W-:Y:S06]  /*78b0*/  @!P0 BRA `(.L_x_132) ;  /* 0x0000000000088947 */ /* 0x002fec0003800000 */
[----:B------:R-:W-:-:S07]  /*78c0*/  MOV R20, 0x78e0 ;  /* 0x000078e000147802 */ /* 0x000fce0000000f00 */
[----:B0-----:R-:W-:Y:S05]  /*78d0*/  CALL.REL.NOINC `($__internal_4_$__cuda_sm3x_div_rn_noftz_f32_slowpath) ;  /* 0x0000003c00207944 */ /* 0x001fea0003c00000 */
.L_x_132:
[----:B------:R-:W-:Y:S05]  /*78e0*/  BSYNC.RECONVERGENT B7 ;  /* 0x0000000000077941 */ /* 0x000fea0003800200 */
.L_x_131:
[----:B------:R-:W2:Y:S04]  /*78f0*/  LDL R27, [R17+0x4] ;  /* 0x00000400111b7983 */ /* 0x000ea80000100800 */
[----:B------:R1:W-:Y:S01]  /*7900*/  REDG.E.ADD.F32.FTZ.RN.STRONG.GPU desc[UR18][R28.64], R25 ;  /* 0x000000191c0079a6 */ /* 0x0003e2000c12f312 */
[----:B--2---:R-:W-:-:S06]  /*7910*/  LEA R13, R27, UR4, 0x2 ;  /* 0x000000041b0d7c11 */ /* 0x004fcc000f8e10ff */
[----:B-1----:R-:W5:Y:S02]  /*7920*/  LDL R13, [R13] ;  /* 0x000000000d0d7983 */ /* 0x002f640000100800 */
.L_x_130:
[----:B------:R-:W-:Y:S05]  /*7930*/  BSYNC.RECONVERGENT B6 ;  /* 0x0000000000067941 */ /* 0x000fea0003800200 */
.L_x_129:
[----:B-----5:R-:W-:Y:S01]  /*7940*/  FSETP.NEU.AND P0, PT, R13, RZ, PT ;  /* 0x000000ff0d00720b */ /* 0x020fe20003f0d000 */
[----:B------:R-:W-:-:S12]  /*7950*/  BSSY.RECONVERGENT B6, `(.L_x_133) ;  /* 0x000004c000067945 */ /* 0x000fd80003800200 */
[----:B------:R-:W-:Y:S05]  /*7960*/  @!P0 BRA `(.L_x_134) ;  /* 0x0000000400288947 */ /* 0x000fea0003800000 */
[----:B------:R-:W1:Y:S01]  /*7970*/  LDCU UR23, c[0x0][0x38c] ;  /* 0x00007180ff1777ac */ /* 0x000e620008000800 */
[----:B------:R-:W-:Y:S01]  /*7980*/  IADD3 R12, PT, PT, R14, R27, RZ ;  /* 0x0000001b0e0c7210 */ /* 0x000fe20007ffe0ff */
[----:B------:R-:W3:Y:S04]  /*7990*/  LDCU.128 UR12, c[0x0][0x3c0] ;  /* 0x00007800ff0c77ac */ /* 0x000ee80008000c00 */
[----:B-1----:R-:W-:-:S04]  /*79a0*/  IMAD R12, R12, UR23, R19 ;  /* 0x000000170c0c7c24 */ /* 0x002fc8000f8e0213 */
[----:B------:R-:W-:-:S05]  /*79b0*/  VIADD R12, R12, 0x1 ;  /* 0x000000010c0c7836 */ /* 0x000fca0000000000 */
[----:B------:R-:W-:-:S04]  /*79c0*/  IADD3 R18, P0, PT, R12, UR8, RZ ;  /* 0x000000080c127c10 */ /* 0x000fc8000ff1e0ff */
[----:B---3--:R-:W-:Y:S02]  /*79d0*/  LEA R26, P2, R18, UR12, 0x2 ;  /* 0x0000000c121a7c11 */ /* 0x008fe4000f8410ff */
[----:B--2---:R-:W-:-:S04]  /*79e0*/  LEA.HI.X.SX32 R25, R12, UR32, 0x1, P0 ;  /* 0x000000200c197c11 */ /* 0x004fc800080f0eff */
[----:B------:R-:W-:Y:S02]  /*79f0*/  LEA.HI.X R27, R18, UR13, R25, 0x2, P2 ;  /* 0x0000000d121b7c11 */ /* 0x000fe400090f1419 */
[----:B------:R-:W2:Y:S04]  /*7a00*/  LDL R25, [R16] ;  /* 0x0000000010197983 */ /* 0x000ea80000100800 */
[----:B------:R-:W2:Y:S04]  /*7a10*/  LDG.E R26, desc[UR18][R26.64] ;  /* 0x000000121a1a7981 */ /* 0x000ea8000c1e1900 */
[----:B------:R-:W3:Y:S01]  /*7a20*/  LDL R18, [R17] ;  /* 0x0000000011127983 */ /* 0x000ee20000100800 */
[----:B------:R-:W1:Y:S01]  /*7a30*/  MUFU.RCP R12, R13 ;  /* 0x0000000d000c7308 */ /* 0x000e620000001000 */
[----:B------:R-:W-:Y:S01]  /*7a40*/  BSSY.RECONVERGENT B7, `(.L_x_135) ;  /* 0x0000012000077945 */ /* 0x000fe20003800200 */
[----:B-1----:R-:W-:-:S04]  /*7a50*/  FFMA R29, -R13, R12, 1 ;  /* 0x3f8000000d1d7423 */ /* 0x002fc8000000010c */
[----:B------:R-:W-:Y:S01]  /*7a60*/  FFMA R12, R12, R29, R12 ;  /* 0x0000001d0c0c7223 */ /* 0x000fe2000000000c */
[----:B--2---:R-:W-:-:S04]  /*7a70*/  FMUL R30, R26, R25 ;  /* 0x000000191a1e7220 */ /* 0x004fc80000400000 */
[----:B------:R-:W1:Y:S01]  /*7a80*/  FCHK P0, R30, R13 ;  /* 0x0000000d1e007302 */ /* 0x000e620000000000 */
[----:B---3--:R-:W-:Y:S02]  /*7a90*/  IMAD R18, R18, UR23, RZ ;  /* 0x0000001712127c24 */ /* 0x008fe4000f8e02ff */
[----:B------:R-:W-:-:S03]  /*7aa0*/  FFMA R25, R12, R30, RZ ;  /* 0x0000001e0c197223 */ /* 0x000fc600000000ff */
[----:B------:R-:W-:Y:S02]  /*7ab0*/  SHF.R.S32.HI R20, RZ, 0x1f, R18 ;  /* 0x0000001fff147819 */ /* 0x000fe40000011412 */
[----:B------:R-:W-:Y:S01]  /*7ac0*/  IADD3 R29, P2, P3, R18, UR24, R19 ;  /* 0x00000018121d7c10 */ /* 0x000fe2000fb5e013 */
[----:B------:R-:W-:-:S03]  /*7ad0*/  FFMA R18, -R13, R25, R30 ;  /* 0x000000190d127223 */ /* 0x000fc6000000011e */
[----:B------:R-:W-:Y:S02]  /*7ae0*/  LEA R28, P4, R29, UR14, 0x2 ;  /* 0x0000000e1d1c7c11 */ /* 0x000fe4000f8810ff */
[----:B------:R-:W-:Y:S01]  /*7af0*/  IADD3.X R20, PT, PT, R20, UR31, RZ, P2, P3 ;  /* 0x0000001f14147c10 */ /* 0x000fe200097e64ff */
[----:B------:R-:W-:-:S03]  /*7b00*/  FFMA R25, R12, R18, R25 ;  /* 0x000000120c197223 */ /* 0x000fc60000000019 */
[----:B------:R-:W-:Y:S01]  /*7b10*/  LEA.HI.X R29, R29, UR15, R20, 0x2, P4 ;  /* 0x0000000f1d1d7c11 */ /* 0x000fe2000a0f1414 */
[----:B-1----:R-:W-:Y:S06]  /*7b20*/  @!P0 BRA `(.L_x_136) ;  /* 0x00000000000c8947 */ /* 0x002fec0003800000 */
[----:B------:R-:W-:Y:S02]  /*7b30*/  MOV R12, R30 ;  /* 0x0000001e000c7202 */ /* 0x000fe40000000f00 */
[----:B------:R-:W-:-:S07]  /*7b40*/  MOV R20, 0x7b60 ;  /* 0x00007b6000147802 */ /* 0x000fce0000000f00 */
[----:B0-----:R-:W-:Y:S05]  /*7b50*/  CALL.REL.NOINC `($__internal_4_$__cuda_sm3x_div_rn_noftz_f32_slowpath) ;  /* 0x0000003800807944 */ /* 0x001fea0003c00000 */
.L_x_136:
[----:B------:R-:W-:Y:S05]  /*7b60*/  BSYNC.RECONVERGENT B7 ;  /* 0x0000000000077941 */ /* 0x000fea0003800200 */
.L_x_135:
[----:B------:R-:W2:Y:S04]  /*7b70*/  LDL R27, [R17+0x4] ;  /* 0x00000400111b7983 */ /* 0x000ea80000100800 */
[----:B------:R1:W-:Y:S01]  /*7b80*/  REDG.E.ADD.F32.FTZ.RN.STRONG.GPU desc[UR18][R28.64+0x4], R25 ;  /* 0x000004191c0079a6 */ /* 0x0003e2000c12f312 */
[----:B--2---:R-:W-:-:S06]  /*7b90*/  LEA R13, R27, UR4, 0x2 ;  /* 0x000000041b0d7c11 */ /* 0x004fcc000f8e10ff */
[----:B------:R-:W2:Y:S02]  /*7ba0*/  LDL R13, [R13] ;  /* 0x000000000d0d7983 */ /* 0x000ea40000100800 */
[----:B--2---:R-:W-:-:S13]  /*7bb0*/  FSETP.NEU.AND P0, PT, R13, RZ, PT ;  /* 0x000000ff0d00720b */ /* 0x004fda0003f0d000 */
[----:B-1----:R-:W-:Y:S05]  /*7bc0*/  @!P0 BRA `(.L_x_134) ;  /* 0x0000000000908947 */ /* 0x002fea0003800000 */
[----:B------:R-:W1:Y:S01]  /*7bd0*/  LDCU UR23, c[0x0][0x38c] ;  /* 0x00007180ff1777ac */ /* 0x000e620008000800 */
[----:B------:R-:W-:Y:S01]  /*7be0*/  IMAD.IADD R12, R14, 0x1, R27 ;  /* 0x000000010e0c7824 */ /* 0x000fe200078e021b */
[----:B------:R-:W2:Y:S03]  /*7bf0*/  LDCU.128 UR12, c[0x0][0x3c0] ;  /* 0x00007800ff0c77ac */ /* 0x000ea60008000c00 */
[----:B-1----:R-:W-:-:S05]  /*7c00*/  IMAD R12, R12, UR23, R19 ;  /* 0x000000170c0c7c24 */ /* 0x002fca000f8e0213 */
[----:B------:R-:W-:-:S04]  /*7c10*/  IADD3 R12, PT, PT, R12, 0x2, RZ ;  /* 0x000000020c0c7810 */ /* 0x000fc80007ffe0ff */
[----:B------:R-:W-:-:S04]  /*7c20*/  IADD3 R18, P0, PT, R12, UR8, RZ ;  /* 0x000000080c127c10 */ /* 0x000fc8000ff1e0ff */
[----:B--2---:R-:W-:Y:S02]  /*7c30*/  LEA R26, P2, R18, UR12, 0x2 ;  /* 0x0000000c121a7c11 */ /* 0x004fe4000f8410ff */
[----:B------:R-:W-:-:S04]  /*7c40*/  LEA.HI.X.SX32 R25, R12, UR32, 0x1, P0 ;  /* 0x000000200c197c11 */ /* 0x000fc800080f0eff */
        /* <DEDUP_REMOVED lines=20> */
[----:B------:R-:W-:Y:S01]  /*7d90*/  IMAD.MOV.U32 R12, RZ, RZ, R30 ;  /* 0x000000ffff0c7224 */ /* 0x000fe200078e001e */
[----:B------:R-:W-:-:S07]  /*7da0*/  MOV R20, 0x7dc0 ;  /* 0x00007dc000147802 */ /* 0x000fce0000000f00 */
[----:B0-----:R-:W-:Y:S05]  /*7db0*/  CALL.REL.NOINC `($__internal_4_$__cuda_sm3x_div_rn_noftz_f32_slowpath) ;  /* 0x0000003400e87944 */ /* 0x001fea0003c00000 */
.L_x_138:
[----:B------:R-:W-:Y:S05]  /*7dc0*/  BSYNC.RECONVERGENT B7 ;  /* 0x0000000000077941 */ /* 0x000fea0003800200 */
.L_x_137:
[----:B------:R-:W2:Y:S04]  /*7dd0*/  LDL R27, [R17+0x4] ;  /* 0x00000400111b7983 */ /* 0x000ea80000100800 */
[----:B------:R1:W-:Y:S01]  /*7de0*/  REDG.E.ADD.F32.FTZ.RN.STRONG.GPU desc[UR18][R28.64+0x8], R25 ;  /* 0x000008191c0079a6 */ /* 0x0003e2000c12f312 */
[----:B--2---:R-:W-:-:S06]  /*7df0*/  LEA R13, R27, UR4, 0x2 ;  /* 0x000000041b0d7c11 */ /* 0x004fcc000f8e10ff */
[----:B-1----:R-:W5:Y:S02]  /*7e00*/  LDL R13, [R13] ;  /* 0x000000000d0d7983 */ /* 0x002f640000100800 */
.L_x_134:
[----:B------:R-:W-:Y:S05]  /*7e10*/  BSYNC.RECONVERGENT B6 ;  /* 0x0000000000067941 */ /* 0x000fea0003800200 */
.L_x_133:
        /* <DEDUP_REMOVED lines=17> */
[----:B-1----:R-:W-:Y:S01]  /*7f30*/  FFMA R27, R20, -R13, 1 ;  /* 0x3f800000141b7423 */ /* 0x002fe2000000080d */
[----:B--2---:R-:W-:-:S05]  /*7f40*/  FMUL R12, R12, R25 ;  /* 0x000000190c0c7220 */ /* 0x004fca0000400000 */
[----:B------:R-:W1:Y:S01]  /*7f50*/  FCHK P0, R12, R13 ;  /* 0x0000000d0c007302 */ /* 0x000e620000000000 */
[----:B---3--:R-:W-:Y:S02]  /*7f60*/  IMAD R18, R18, UR23, RZ ;  /* 0x0000001712127c24 */ /* 0x008fe4000f8e02ff */
[----:B------:R-:W-:-:S03]  /*7f70*/  FFMA R25, R20, R27, R20 ;  /* 0x0000001b14197223 */ /* 0x000fc60000000014 */
[----:B------:R-:W-:Y:S02]  /*7f80*/  SHF.R.S32.HI R20, RZ, 0x1f, R18 ;  /* 0x0000001fff147819 */ /* 0x000fe40000011412 */
[----:B------:R-:W-:Y:S01]  /*7f90*/  IADD3 R27, P2, P3, R18, UR24, R19 ;  /* 0x00000018121b7c10 */ /* 0x000fe2000fb5e013 */
[----:B------:R-:W-:-:S03]  /*7fa0*/  FFMA R18, R12, R25, RZ ;  /* 0x000000190c127223 */ /* 0x000fc600000000ff */
[----:B------:R-:W-:Y:S02]  /*7fb0*/  LEA R26, P4, R27, UR14, 0x2 ;  /* 0x0000000e1b1a7c11 */ /* 0x000fe4000f8810ff */
[----:B------:R-:W-:Y:S01]  /*7fc0*/  IADD3.X R28, PT, PT, R20, UR31, RZ, P2, P3 ;  /* 0x0000001f141c7c10 */ /* 0x000fe200097e64ff */
[----:B------:R-:W-:-:S03]  /*7fd0*/  FFMA R20, R18, -R13, R12 ;  /* 0x8000000d12147223 */ /* 0x000fc6000000000c */
[----:B------:R-:W-:Y:S01]  /*7fe0*/  LEA.HI.X R27, R27, UR15, R28, 0x2, P4 ;  /* 0x0000000f1b1b7c11 */ /* 0x000fe2000a0f141c */
[----:B------:R-:W-:Y:S01]  /*7ff0*/  FFMA R25, R25, R20, R18 ;  /* 0x0000001419197223 */ /* 0x000fe20000000012 */
[----:B-1----:R-:W-:Y:S06]  /*8000*/  @!P0 BRA `(.L_x_142) ;  /* 0x0000000000088947 */ /* 0x002fec0003800000 */
[----:B------:R-:W-:-:S07]  /*8010*/  MOV R20, 0x8030 ;  /* 0x0000803000147802 */ /* 0x000fce0000000f00 */
[----:B0-----:R-:W-:Y:S05]  /*8020*/  CALL.REL.NOINC `($__internal_4_$__cuda_sm3x_div_rn_noftz_f32_slowpath) ;  /* 0x00000034004c7944 */ /* 0x001fea0003c00000 */
.L_x_142:
[----:B------:R-:W-:Y:S05]  /*8030*/  BSYNC.RECONVERGENT B7 ;  /* 0x0000000000077941 */ /* 0x000fea0003800200 */
.L_x_141:
[----:B------:R1:W-:Y:S02]  /*8040*/  REDG.E.ADD.F32.FTZ.RN.STRONG.GPU desc[UR18][R26.64+0xc], R25 ;  /* 0x00000c191a0079a6 */ /* 0x0003e4000c12f312 */
.L_x_140:
[----:B------:R-:W-:Y:S05]  /*8050*/  BSYNC.RECONVERGENT B6 ;  /* 0x0000000000067941 */ /* 0x000fea0003800200 */
.L_x_139:
[----:B------:R-:W-:-:S04]  /*8060*/  IADD3 R19, PT, PT, R19, 0x4, RZ ;  /* 0x0000000413137810 */ /* 0x000fc80007ffe0ff */
[----:B------:R-:W-:-:S13]  /*8070*/  ISETP.NE.AND P0, PT, R19, UR11, PT ;  /* 0x0000000b13007c0c */ /* 0x000fda000bf05270 */
[----:B------:R-:W-:Y:S05]  /*8080*/  @P0 BRA `(.L_x_143) ;  /* 0xfffffff4008c0947 */ /* 0x000fea000383ffff */
[----:B------:R-:W-:Y:S05]  /*8090*/  BSYNC B2 ;  /* 0x0000000000027941 */ /* 0x000fea0003800000 */
.L_x_128:
[----:B------:R-:W-:-:S07]  /*80a0*/  IMAD.U32 R19, RZ, RZ, UR11 ;  /* 0x0000000bff137e24 */ /* 0x000fce000f8e00ff */
.L_x_127:
[----:B------:R-:W-:-:S09]  /*80b0*/  UISETP.NE.AND UP0, UPT, UR22, URZ, UPT ;  /* 0x000000ff1600728c */ /* 0x000fd2000bf05270 */
[----:B------:R-:W-:Y:S05]  /*80c0*/  BRA.U !UP0, `(.L_x_144) ;  /* 0x0000000508d87547 */ /* 0x000fea000b800000 */
[----:B------:R-:W-:-:S09]  /*80d0*/  UISETP.NE.AND UP0, UPT, UR22, 0x1, UPT ;  /* 0x000000011600788c */ /* 0x000fd2000bf05270 */
[----:B------:R-:W-:Y:S05]  /*80e0*/  BRA.U !UP0, `(.L_x_145) ;  /* 0x0000000508307547 */ /* 0x000fea000b800000 */
[----:B------:R-:W3:Y:S02]  /*80f0*/  LDL.64 R30, [R17] ;  /* 0x00000000111e7983 */ /* 0x000ee40000100a00 */
[----:B---3--:R-:W-:-:S05]  /*8100*/  LEA R12, R31, UR4, 0x2 ;  /* 0x000000041f0c7c11 */ /* 0x008fca000f8e10ff */
[----:B------:R-:W3:Y:S01]  /*8110*/  LDL R13, [R12] ;  /* 0x000000000c0d7983 */ /* 0x000ee20000100800 */
[----:B------:R-:W-:Y:S01]  /*8120*/  BSSY.RECONVERGENT B2, `(.L_x_146) ;  /* 0x0000023000027945 */ /* 0x000fe20003800200 */
[----:B---3--:R-:W-:-:S13]  /*8130*/  FSETP.NEU.AND P0, PT, R13, RZ, PT ;  /* 0x000000ff0d00720b */ /* 0x008fda0003f0d000 */
[----:B------:R-:W-:Y:S05]  /*8140*/  @!P0 BRA `(.L_x_147) ;  /* 0x0000000000808947 */ /* 0x000fea0003800000 */
[----:B------:R-:W3:Y:S01]  /*8150*/  LDCU UR23, c[0x0][0x38c] ;  /* 0x00007180ff1777ac */ /* 0x000ee20008000800 */
[----:B------:R-:W-:Y:S01]  /*8160*/  IADD3 R12, PT, PT, R14, R31, RZ ;  /* 0x0000001f0e0c7210 */ /* 0x000fe20007ffe0ff */
[----:B------:R-:W4:Y:S04]  /*8170*/  LDCU.128 UR12, c[0x0][0x3c0] ;  /* 0x00007800ff0c77ac */ /* 0x000f280008000c00 */
[----:B---3--:R-:W-:-:S05]  /*8180*/  IMAD R12, R12, UR23, R19 ;  /* 0x000000170c0c7c24 */ /* 0x008fca000f8e0213 */
[----:B------:R-:W-:-:S04]  /*8190*/  IADD3 R18, P0, PT, R12, UR8, RZ ;  /* 0x000000080c127c10 */ /* 0x000fc8000ff1e0ff */
[----:B----4-:R-:W-:Y:S02]  /*81a0*/  LEA R28, P2, R18, UR12, 0x2 ;  /* 0x0000000c121c7c11 */ /* 0x010fe4000f8410ff */
[----:B-12---:R-:W-:-:S04]  /*81b0*/  LEA.HI.X.SX32 R25, R12, UR32, 0x1, P0 ;  /* 0x000000200c197c11 */ /* 0x006fc800080f0eff */
[----:B------:R-:W-:Y:S02]  /*81c0*/  LEA.HI.X R29, R18, UR13, R25, 0x2, P2 ;  /* 0x0000000d121d7c11 */ /* 0x000fe400090f1419 */
[----:B------:R-:W2:Y:S04]  /*81d0*/  LDL R25, [R16] ;  /* 0x0000000010197983 */ /* 0x000ea80000100800 */
[----:B------:R-:W2:Y:S01]  /*81e0*/  LDG.E R12, desc[UR18][R28.64] ;  /* 0x000000121c0c7981 */ /* 0x000ea2000c1e1900 */
[----:B------:R-:W1:Y:S01]  /*81f0*/  MUFU.RCP R20, R13 ;  /* 0x0000000d00147308 */ /* 0x000e620000001000 */
[----:B------:R-:W-:Y:S01]  /*8200*/  IMAD R18, R30, UR23, R19 ;  /* 0x000000171e127c24 */ /* 0x000fe2000f8e0213 */
[----:B------:R-:W-:Y:S01]  /*8210*/  BSSY.RECONVERGENT B6, `(.L_x_148) ;  /* 0x000000f000067945 */ /* 0x000fe20003800200 */
[----:B-1----:R-:W-:Y:S01]  /*8220*/  FFMA R27, -R13, R20, 1 ;  /* 0x3f8000000d1b7423 */ /* 0x002fe20000000114 */
[----:B--2---:R-:W-:-:S03]  /*8230*/  FMUL R12, R12, R25 ;  /* 0x000000190c0c7220 */ /* 0x004fc60000400000 */
[----:B------:R-:W-:Y:S01]  /*8240*/  FFMA R25, R20, R27, R20 ;  /* 0x0000001b14197223 */ /* 0x000fe20000000014 */
[----:B------:R-:W-:Y:S01]  /*8250*/  IADD3 R27, P2, PT, R18, UR24, RZ ;  /* 0x00000018121b7c10 */ /* 0x000fe2000ff5e0ff */
[----:B------:R-:W1:Y:S02]  /*8260*/  FCHK P0, R12, R13 ;  /* 0x0000000d0c007302 */ /* 0x000e640000000000 */
        /* <DEDUP_REMOVED lines=9> */
.L_x_149:
[----:B------:R-:W-:Y:S05]  /*8300*/  BSYNC.RECONVERGENT B6 ;  /* 0x0000000000067941 */ /* 0x000fea0003800200 */
.L_x_148:
[----:B------:R-:W2:Y:S04]  /*8310*/  LDL R31, [R17+0x4] ;  /* 0x00000400111f7983 */ /* 0x000ea80000100800 */
[----:B------:R3:W-:Y:S01]  /*8320*/  REDG.E.ADD.F32.FTZ.RN.STRONG.GPU desc[UR18][R26.64], R25 ;  /* 0x000000191a0079a6 */ /* 0x0007e2000c12f312 */
[----:B--2---:R-:W-:-:S06]  /*8330*/  LEA R13, R31, UR4, 0x2 ;  /* 0x000000041f0d7c11 */ /* 0x004fcc000f8e10ff */
[----:B---3--:R-:W5:Y:S02]  /*8340*/  LDL R13, [R13] ;  /* 0x000000000d0d7983 */ /* 0x008f640000100800 */
.L_x_147:
[----:B------:R-:W-:Y:S05]  /*8350*/  BSYNC.RECONVERGENT B2 ;  /* 0x0000000000027941 */ /* 0x000fea0003800200 */
.L_x_146:
[----:B-----5:R-:W-:Y:S01]  /*8360*/  FSETP.NEU.AND P0, PT, R13, RZ, PT ;  /* 0x000000ff0d00720b */ /* 0x020fe20003f0d000 */
[----:B------:R-:W-:-:S12]  /*8370*/  BSSY.RECONVERGENT B2, `(.L_x_150) ;  /* 0x0000022000027945 */ /* 0x000fd80003800200 */
[----:B------:R-:W-:Y:S05]  /*8380*/  @!P0 BRA `(.L_x_151) ;  /* 0x0000000000808947 */ /* 0x000fea0003800000 */
[----:B------:R-:W3:Y:S01]  /*8390*/  LDCU UR23, c[0x0][0x38c] ;  /* 0x00007180ff1777ac */ /* 0x000ee20008000800 */
[----:B------:R-:W-:Y:S01]  /*83a0*/  IMAD.IADD R12, R14, 0x1, R31 ;  /* 0x000000010e0c7824 */ /* 0x000fe200078e021f */
[----:B------:R-:W4:Y:S03]  /*83b0*/  LDCU.128 UR12, c[0x0][0x3c0] ;  /* 0x00007800ff0c77ac */ /* 0x000f260008000c00 */
[----:B---3--:R-:W-:-:S05]  /*83c0*/  IMAD R12, R12, UR23, R19 ;  /* 0x000000170c0c7c24 */ /* 0x008fca000f8e0213 */
[----:B------:R-:W-:-:S04]  /*83d0*/  IADD3 R12, PT, PT, R12, 0x1, RZ ;  /* 0x000000010c0c7810 */ /* 0x000fc80007ffe0ff */
[----:B------:R-:W-:-:S04]  /*83e0*/  IADD3 R18, P0, PT, R12, UR8, RZ ;  /* 0x000000080c127c10 */ /* 0x000fc8000ff1e0ff */
[----:B----4-:R-:W-:Y:S02]  /*83f0*/  LEA R28, P2, R18, UR12, 0x2 ;  /* 0x0000000c121c7c11 */ /* 0x010fe4000f8410ff */
[----:B-12---:R-:W-:-:S04]  /*8400*/  LEA.HI.X.SX32 R25, R12, UR32, 0x1, P0 ;  /* 0x000000200c197c11 */ /* 0x006fc800080f0eff */
        /* <DEDUP_REMOVED lines=22> */
.L_x_153:
[----:B------:R-:W-:Y:S05]  /*8570*/  BSYNC.RECONVERGENT B6 ;  /* 0x0000000000067941 */ /* 0x000fea0003800200 */
.L_x_152:
[----:B------:R3:W-:Y:S02]  /*8580*/  REDG.E.ADD.F32.FTZ.RN.STRONG.GPU desc[UR18][R26.64+0x4], R25 ;  /* 0x000004191a0079a6 */ /* 0x0007e4000c12f312 */
.L_x_151:
[----:B------:R-:W-:Y:S05]  /*8590*/  BSYNC.RECONVERGENT B2 ;  /* 0x0000000000027941 */ /* 0x000fea0003800200 */
.L_x_150:
[----:B------:R-:W-:-:S07]  /*85a0*/  VIADD R19, R19, 0x2 ;  /* 0x0000000213137836 */ /* 0x000fce0000000000 */
.L_x_145:
[----:B------:R-:W4:Y:S01]  /*85b0*/  LDC R20, c[0x0][0x38c] ;  /* 0x0000e300ff147b82 */ /* 0x000f220000000800 */
[----:B------:R-:W-:Y:S01]  /*85c0*/  BSSY.RECONVERGENT B2, `(.L_x_144) ;  /* 0x0000026000027945 */ /* 0x000fe20003800200 */
[----:B----4-:R-:W-:-:S13]  /*85d0*/  LOP3.LUT P0, RZ, R20, 0x1, RZ, 0xc0, !PT ;  /* 0x0000000114ff7812 */ /* 0x010fda000780c0ff */
[----:B------:R-:W-:Y:S05]  /*85e0*/  @!P0 BRA `(.L_x_154) ;  /* 0x00000000008c8947 */ /* 0x000fea0003800000 */
[----:B------:R-:W4:Y:S02]  /*85f0*/  LDL.64 R30, [R17] ;  /* 0x00000000111e7983 */ /* 0x000f240000100a00 */
[----:B----4-:R-:W-:-:S05]  /*8600*/  LEA R12, R31, UR4, 0x2 ;  /* 0x000000041f0c7c11 */ /* 0x010fca000f8e10ff */
[----:B------:R-:W4:Y:S02]  /*8610*/  LDL R29, [R12] ;  /* 0x000000000c1d7983 */ /* 0x000f240000100800 */
[----:B----4-:R-:W-:-:S13]  /*8620*/  FSETP.NEU.AND P0, PT, R29, RZ, PT ;  /* 0x000000ff1d00720b */ /* 0x010fda0003f0d000 */
[----:B------:R-:W-:Y:S05]  /*8630*/  @!P0 BRA `(.L_x_154) ;  /* 0x0000000000788947 */ /* 0x000fea0003800000 */
[----:B------:R-:W1:Y:S01]  /*8640*/  LDCU.128 UR12, c[0x0][0x3c0] ;  /* 0x00007800ff0c77ac */ /* 0x000e620008000c00 */
[----:B------:R-:W-:-:S05]  /*8650*/  IADD3 R12, PT, PT, R14, R31, RZ ;  /* 0x0000001f0e0c7210 */ /* 0x000fca0007ffe0ff */
[----:B------:R-:W-:-:S05]  /*8660*/  IMAD R12, R12, R20, R19 ;  /* 0x000000140c0c7224 */ /* 0x000fca00078e0213 */
[----:B------:R-:W-:-:S04]  /*8670*/  IADD3 R13, P0, PT, R12, UR8, RZ ;  /* 0x000000080c0d7c10 */ /* 0x000fc8000ff1e0ff */
[----:B------:R-:W-:Y:S02]  /*8680*/  LEA.HI.X.SX32 R12, R12, UR32, 0x1, P0 ;  /* 0x000000200c0c7c11 */ /* 0x000fe400080f0eff */
[----:B-1-3--:R-:W-:-:S04]  /*8690*/  LEA R26, P2, R13, UR12, 0x2 ;  /* 0x0000000c0d1a7c11 */ /* 0x00afc8000f8410ff */
[----:B------:R-:W-:Y:S02]  /*86a0*/  LEA.HI.X R27, R13, UR13, R12, 0x2, P2 ;  /* 0x0000000d0d1b7c11 */ /* 0x000fe400090f140c */
[----:B------:R1:W3:Y:S04]  /*86b0*/  LDL R13, [R16] ;  /* 0x00000000100d7983 */ /* 0x0002e80000100800 */
[----:B------:R-:W3:Y:S01]  /*86c0*/  LDG.E R12, desc[UR18][R26.64] ;  /* 0x000000121a0c7981 */ /* 0x000ee2000c1e1900 */
[----:B------:R-:W4:Y:S01]  /*86d0*/  MUFU.RCP R17, R29 ;  /* 0x0000001d00117308 */ /* 0x000f220000001000 */
[----:B------:R-:W-:Y:S01]  /*86e0*/  IMAD R19, R20, R30, R19 ;  /* 0x0000001e14137224 */ /* 0x000fe200078e0213 */
[----:B------:R-:W-:Y:S04]  /*86f0*/  BSSY.RECONVERGENT B6, `(.L_x_155) ;  /* 0x0000011000067945 */ /* 0x000fe80003800200 */
[----:B--2---:R-:W-:-:S04]  /*8700*/  IADD3 R25, P2, PT, R19, UR24, RZ ;  /* 0x0000001813197c10 */ /* 0x004fc8000ff5e0ff */
[----:B-1----:R-:W-:Y:S01]  /*8710*/  LEA.HI.X.SX32 R16, R19, UR31, 0x1, P2 ;  /* 0x0000001f13107c11 */ /* 0x002fe200090f0eff */
[----:B----4-:R-:W-:-:S04]  /*8720*/  FFMA R18, -R29, R17, 1 ;  /* 0x3f8000001d127423 */ /* 0x010fc80000000111 */
[----:B------:R-:W-:Y:S01]  /*8730*/  FFMA R17, R17, R18, R17 ;  /* 0x0000001211117223 */ /* 0x000fe20000000011 */
[----:B------:R-:W-:-:S04]  /*8740*/  LEA R18, P3, R25, UR14, 0x2 ;  /* 0x0000000e19127c11 */ /* 0x000fc8000f8610ff */
[----:B------:R-:W-:Y:S01]  /*8750*/  LEA.HI.X R19, R25, UR15, R16, 0x2, P3 ;  /* 0x0000000f19137c11 */ /* 0x000fe200098f1410 */
[----:B---3--:R-:W-:-:S04]  /*8760*/  FMUL R12, R12, R13 ;  /* 0x0000000d0c0c7220 */ /* 0x008fc80000400000 */
[----:B------:R-:W1:Y:S01]  /*8770*/  FCHK P0, R12, R29 ;  /* 0x0000001d0c007302 */ /* 0x000e620000000000 */
[----:B------:R-:W-:-:S04]  /*8780*/  FFMA R20, R12, R17, RZ ;  /* 0x000000110c147223 */ /* 0x000fc800000000ff */
[----:B------:R-:W-:-:S04]  /*8790*/  FFMA R13, -R29, R20, R12 ;  /* 0x000000141d0d7223 */ /* 0x000fc8000000010c */
[----:B------:R-:W-:Y:S01]  /*87a0*/  FFMA R13, R17, R13, R20 ;  /* 0x0000000d110d7223 */ /* 0x000fe20000000014 */
[----:B-1----:R-:W-:Y:S06]  /*87b0*/  @!P0 BRA `(.L_x_156) ;  /* 0x0000000000108947 */ /* 0x002fec0003800000 */
[----:B------:R-:W-:Y:S01]  /*87c0*/  IMAD.MOV.U32 R13, RZ, RZ, R29 ;  /* 0x000000ffff0d7224 */ /* 0x000fe200078e001d */
[----:B------:R-:W-:-:S07]  /*87d0*/  MOV R20, 0x87f0 ;  /* 0x000087f000147802 */ /* 0x000fce0000000f00 */
[----:B0-----:R-:W-:Y:S05]  /*87e0*/  CALL.REL.NOINC `($__internal_4_$__cuda_sm3x_div_rn_noftz_f32_slowpath) ;  /* 0x0000002c005c7944 */ /* 0x001fea0003c00000 */
[----:B------:R-:W-:-:S07]  /*87f0*/  MOV R13, R25 ;  /* 0x00000019000d7202 */ /* 0x000fce0000000f00 */
.L_x_156:
[----:B------:R-:W-:Y:S05]  /*8800*/  BSYNC.RECONVERGENT B6 ;  /* 0x0000000000067941 */ /* 0x000fea0003800200 */
.L_x_155:
[----:B------:R4:W-:Y:S02]  /*8810*/  REDG.E.ADD.F32.FTZ.RN.STRONG.GPU desc[UR18][R18.64], R13 ;  /* 0x0000000d120079a6 */ /* 0x0009e4000c12f312 */
.L_x_154:
[----:B------:R-:W-:Y:S05]  /*8820*/  BSYNC.RECONVERGENT B2 ;  /* 0x0000000000027941 */ /* 0x000fea0003800200 */
.L_x_144:
[----:B------:R-:W-:Y:S05]  /*8830*/  @P1 BRA `(.L_x_157) ;  /* 0xffffffec00741947 */ /* 0x000fea000383ffff */
.L_x_126:
[----:B------:R-:W-:Y:S05]  /*8840*/  BSYNC B3 ;  /* 0x0000000000037941 */ /* 0x000fea0003800000 */
.L_x_125:
[----:B------:R-:W5:Y:S01]  /*8850*/  LDCU UR12, c[0x0][0x388] ;  /* 0x00007100ff0c77ac */ /* 0x000f620008000800 */
[----:B------:R-:W-:-:S05]  /*8860*/  VIADD R0, R0, UR25 ;  /* 0x0000001900007c36 */ /* 0x000fca0008000000 */
[----:B-----5:R-:W-:-:S13]  /*8870*/  ISETP.GE.AND P0, PT, R0, UR12, PT ;  /* 0x0000000c00007c0c */ /* 0x020fda000bf06270 */
[----:B------:R-:W-:Y:S05]  /*8880*/  @!P0 BRA `(.L_x_158) ;  /* 0xffffffac00b08947 */ /* 0x000fea000383ffff */
[----:B------:R-:W-:Y:S05]  /*8890*/  BSYNC B1 ;  /* 0x0000000000017941 */ /* 0x000fea0003800000 */
.L_x_13:
[----:B------:R-:W-:Y:S05]  /*88a0*/  EXIT ;  /* 0x000000000000794d */ /* 0x000fea0003800000 */
.L_x_7:
[----:B------:R-:W-:-:S09]  /*88b0*/  UISETP.GE.AND UP0, UPT, UR20, 0x1, UPT ;  /* 0x000000011400788c */ /* 0x000fd2000bf06270 */
[----:B------:R-:W-:Y:S05]  /*88c0*/  BRA.U !UP0, `(.L_x_159) ;  /* 0x0000000d08f07547 */ /* 0x000fea000b800000 */
[----:B------:R-:W4:Y:S01]  /*88d0*/  I2F.U32.RP R7, UR25 ;  /* 0x0000001900077d06 */ /* 0x000f220008209000 */
[----:B0-2---:R-:W-:Y:S01]  /*88e0*/  IADD3 R4, PT, PT, R0, UR25, RZ ;  /* 0x0000001900047c10 */ /* 0x005fe2000fffe0ff */
[----:B------:R-:W-:Y:S01]  /*88f0*/  BSSY.RECONVERGENT B0, `(.L_x_160) ;  /* 0x0000050000007945 */ /* 0x000fe20003800200 */
[----:B------:R-:W-:Y:S02]  /*8900*/  ISETP.NE.U32.AND P2, PT, RZ, UR25, PT ;  /* 0x00000019ff007c0c */ /* 0x000fe4000bf45070 */
[C---:B------:R-:W-:Y:S02]  /*8910*/  ISETP.GE.AND P0, PT, R4.reuse, UR4, PT ;  /* 0x0000000404007c0c */ /* 0x040fe4000bf06270 */
[----:B------:R-:W-:Y:S02]  /*8920*/  VIMNMX R5, PT, PT, R4, UR4, !PT ;  /* 0x0000000404057c48 */ /* 0x000fe4000ffe0100 */
[----:B------:R-:W-:-:S04]  /*8930*/  SEL R6, RZ, 0x1, P0 ;  /* 0x00000001ff067807 */ /* 0x000fc80000000000 */
[----:B------:R-:W-:Y:S01]  /*8940*/  IADD3 R5, PT, PT, R5, -R4, -R6 ;  /* 0x8000000405057210 */ /* 0x000fe20007ffe806 */
[----:B----4-:R-:W1:Y:S02]  /*8950*/  MUFU.RCP R7, R7 ;  /* 0x0000000700077308 */ /* 0x010e640000001000 */
[----:B-1-3--:R-:W-:-:S06]  /*8960*/  IADD3 R2, PT, PT, R7, 0xffffffe, RZ ;  /* 0x0ffffffe07027810 */ /* 0x00afcc0007ffe0ff */
[----:B------:R0:W1:Y:S02]  /*8970*/  F2I.FTZ.U32.TRUNC.NTZ R3, R2 ;  /* 0x0000000200037305 */ /* 0x000064000021f000 */
[----:B0-----:R-:W-:Y:S02]  /*8980*/  IMAD.MOV.U32 R2, RZ, RZ, RZ ;  /* 0x000000ffff027224 */ /* 0x001fe400078e00ff */
[----:B-1----:R-:W-:-:S04]  /*8990*/  IMAD.MOV R9, RZ, RZ, -R3 ;  /* 0x000000ffff097224 */ /* 0x002fc800078e0a03 */
[----:B------:R-:W-:-:S04]  /*89a0*/  IMAD R9, R9, UR25, RZ ;  /* 0x0000001909097c24 */ /* 0x000fc8000f8e02ff */
[----:B------:R-:W-:-:S06]  /*89b0*/  IMAD.HI.U32 R8, R3, R9, R2 ;  /* 0x0000000903087227 */ /* 0x000fcc00078e0002 */
[----:B------:R-:W-:-:S05]  /*89c0*/  IMAD.HI.U32 R3, R8, R5, RZ ;  /* 0x0000000508037227 */ /* 0x000fca00078e00ff */
[----:B------:R-:W-:-:S05]  /*89d0*/  IADD3 R2, PT, PT, -R3, RZ, RZ ;  /* 0x000000ff03027210 */ /* 0x000fca0007ffe1ff */
[----:B------:R-:W-:-:S05]  /*89e0*/  IMAD R5, R2, UR25, R5 ;  /* 0x0000001902057c24 */ /* 0x000fca000f8e0205 */
[----:B------:R-:W-:-:S13]  /*89f0*/  ISETP.GE.U32.AND P0, PT, R5, UR25, PT ;  /* 0x0000001905007c0c */ /* 0x000fda000bf06070 */
[----:B------:R-:W-:Y:S01]  /*8a00*/  @P0 VIADD R5, R5, -UR25 ;  /* 0x8000001905050c36 */ /* 0x000fe20008000000 */
[----:B------:R-:W-:-:S04]  /*8a10*/  @P0 IADD3 R3, PT, PT, R3, 0x1, RZ ;  /* 0x0000000103030810 */ /* 0x000fc80007ffe0ff */
[----:B------:R-:W-:-:S13]  /*8a20*/  ISETP.GE.U32.AND P1, PT, R5, UR25, PT ;  /* 0x0000001905007c0c */ /* 0x000fda000bf26070 */
[----:B------:R-:W-:Y:S01]  /*8a30*/  @P1 VIADD R3, R3, 0x1 ;  /* 0x0000000103031836 */ /* 0x000fe20000000000 */
[----:B------:R-:W-:-:S04]  /*8a40*/  @!P2 LOP3.LUT R3, RZ, UR25, RZ, 0x33, !PT ;  /* 0x00000019ff03ac12 */ /* 0x000fc8000f8e33ff */
[----:B------:R-:W-:-:S04]  /*8a50*/  IADD3 R6, PT, PT, R6, R3, RZ ;  /* 0x0000000306067210 */ /* 0x000fc80007ffe0ff */
[----:B------:R-:W-:-:S04]  /*8a60*/  LOP3.LUT R2, R6, 0x3, RZ, 0xc0, !PT ;  /* 0x0000000306027812 */ /* 0x000fc800078ec0ff */
[----:B------:R-:W-:-:S13]  /*8a70*/  ISETP.NE.AND P0, PT, R2, 0x3, PT ;  /* 0x000000030200780c */ /* 0x000fda0003f05270 */
[----:B------:R-:W-:Y:S05]  /*8a80*/  @!P0 BRA `(.L_x_161) ;  /* 0x0000000000d88947 */ /* 0x000fea0003800000 */
[----:B------:R-:W-:Y:S02]  /*8a90*/  VIADD R2, R6, 0x1 ;  /* 0x0000000106027836 */ /* 0x000fe40000000000 */
[----:B------:R-:W-:Y:S01]  /*8aa0*/  HFMA2 R3, -RZ, RZ, 0, 0 ;  /* 0x00000000ff037431 */ /* 0x000fe200000001ff */
[----:B------:R-:W-:Y:S02]  /*8ab0*/  BSSY.RECONVERGENT B1, `(.L_x_162) ;  /* 0x0000006000017945 */ /* 0x000fe40003800200 */
[----:B------:R-:W-:-:S07]  /*8ac0*/  LOP3.LUT R2, R2, 0x3, RZ, 0xc0, !PT ;  /* 0x0000000302027812 */ /* 0x000fce00078ec0ff */
.L_x_163:
[----:B------:R-:W-:Y:S01]  /*8ad0*/  VIADD R3, R3, 0x1 ;  /* 0x0000000103037836 */ /* 0x000fe20000000000 */
[----:B------:R-:W-:-:S04]  /*8ae0*/  IADD3 R0, PT, PT, R0, UR25, RZ ;  /* 0x0000001900007c10 */ /* 0x000fc8000fffe0ff */
[----:B------:R-:W-:-:S13]  /*8af0*/  ISETP.NE.AND P0, PT, R3, R2, PT ;  /* 0x000000020300720c */ /* 0x000fda0003f05270 */
[----:B------:R-:W-:Y:S05]  /*8b00*/  @P0 BRA `(.L_x_163) ;  /* 0xfffffffc00f00947 */ /* 0x000fea000383ffff */
[----:B------:R-:W-:Y:S05]  /*8b10*/  BSYNC.RECONVERGENT B1 ;  /* 0x0000000000017941 */ /* 0x000fea0003800200 */
.L_x_162:
        /* <DEDUP_REMOVED lines=43> */
[----:B------:R0:W-:Y:S04]  /*8dd0*/  STL.64 [R1+0xb00], RZ ;  /* 0x000b00ff01007387 */ /* 0x0001e80000100a00 */
[----:B------:R0:W-:Y:S02]  /*8de0*/  STL [R1+0xb08], RZ ;  /* 0x000b08ff01007387 */ /* 0x0001e40000100800 */
.L_x_161:
[----:B------:R-:W-:Y:S05]  /*8df0*/  BSYNC.RECONVERGENT B0 ;  /* 0x0000000000007941 */ /* 0x000fea0003800200 */
.L_x_160:
[----:B------:R-:W-:-:S13]  /*8e00*/  ISETP.GE.U32.AND P0, PT, R6, 0x3, PT ;  /* 0x000000030600780c */ /* 0x000fda0003f06070 */
[----:B------:R-:W-:Y:S05]  /*8e10*/  @!P0 EXIT ;  /* 0x000000000000894d */ /* 0x000fea0003800000 */
.L_x_164:
[----:B------:R-:W-:Y:S01]  /*8e20*/  IMAD.U32 R3, RZ, RZ, UR25 ;  /* 0x00000019ff037e24 */ /* 0x000fe2000f8e00ff */
[----:B-1----:R1:W-:Y:S04]  /*8e30*/  STL.128 [R1+0x850], RZ ;  /* 0x000850ff01007387 */ /* 0x0023e80000100c00 */
[----:B------:R1:W-:Y:S01]  /*8e40*/  STL.128 [R1+0x860], RZ ;  /* 0x000860ff01007387 */ /* 0x0003e20000100c00 */
[----:B------:R-:W-:-:S03]  /*8e50*/  LEA R0, R3, R0, 0x2 ;  /* 0x0000000003007211 */ /* 0x000fc600078e10ff */
[----:B------:R1:W-:Y:S01]  /*8e60*/  STL.128 [R1+0x870], RZ ;  /* 0x000870ff01007387 */ /* 0x0003e20000100c00 */
[----:B------:R-:W-:-:S03]  /*8e70*/  ISETP.GE.AND P0, PT, R0, UR4, PT ;  /* 0x0000000400007c0c */ /* 0x000fc6000bf06270 */
        /* <DEDUP_REMOVED lines=119> */
[----:B------:R1:W-:Y:S04]  /*95f0*/  STL [R1+0xb08], RZ ;  /* 0x000b08ff01007387 */ /* 0x0003e80000100800 */
        /* <DEDUP_REMOVED lines=39> */
[----:B------:R-:W-:Y:S05]  /*9870*/  @!P0 BRA `(.L_x_164) ;  /* 0xfffffff400688947 */ /* 0x000fea000383ffff */
[----:B------:R-:W-:Y:S05]  /*9880*/  EXIT ;  /* 0x000000000000794d */ /* 0x000fea0003800000 */
.L_x_159:
[----:B------:R-:W4:Y:S01]  /*9890*/  I2F.U32.RP R7, UR25 ;  /* 0x0000001900077d06 */ /* 0x000f220008209000 */
[----:B0-2---:R-:W-:Y:S01]  /*98a0*/  VIADD R4, R0, UR25 ;  /* 0x0000001900047c36 */ /* 0x005fe20008000000 */
[----:B------:R-:W-:Y:S01]  /*98b0*/  ISETP.NE.U32.AND P2, PT, RZ, UR25, PT ;  /* 0x00000019ff007c0c */ /* 0x000fe2000bf45070 */
[----:B------:R-:W-:Y:S03]  /*98c0*/  BSSY.RECONVERGENT B0, `(.L_x_165) ;  /* 0x000004f000007945 */ /* 0x000fe60003800200 */
[C---:B------:R-:W-:Y:S02]  /*98d0*/  ISETP.GE.AND P0, PT, R4.reuse, UR4, PT ;  /* 0x0000000404007c0c */ /* 0x040fe4000bf06270 */
[----:B------:R-:W-:Y:S02]  /*98e0*/  VIMNMX R5, PT, PT, R4, UR4, !PT ;  /* 0x0000000404057c48 */ /* 0x000fe4000ffe0100 */
[----:B------:R-:W-:-:S04]  /*98f0*/  SEL R6, RZ, 0x1, P0 ;  /* 0x00000001ff067807 */ /* 0x000fc80000000000 */
[----:B------:R-:W-:Y:S01]  /*9900*/  IADD3 R5, PT, PT, R5, -R4, -R6 ;  /* 0x8000000405057210 */ /* 0x000fe20007ffe806 */
[----:B----4-:R-:W1:Y:S02]  /*9910*/  MUFU.RCP R7, R7 ;  /* 0x0000000700077308 */ /* 0x010e640000001000 */
[----:B-1-3--:R-:W-:-:S06]  /*9920*/  VIADD R2, R7, 0xffffffe ;  /* 0x0ffffffe07027836 */ /* 0x00afcc0000000000 */
[----:B------:R0:W1:Y:S02]  /*9930*/  F2I.FTZ.U32.TRUNC.NTZ R3, R2 ;  /* 0x0000000200037305 */ /* 0x000064000021f000 */
[----:B0-----:R-:W-:Y:S02]  /*9940*/  MOV R2, RZ ;  /* 0x000000ff00027202 */ /* 0x001fe40000000f00 */
[----:B-1----:R-:W-:-:S05]  /*9950*/  IADD3 R9, PT, PT, RZ, -R3, RZ ;  /* 0x80000003ff097210 */ /* 0x002fca0007ffe0ff */
[----:B------:R-:W-:-:S04]  /*9960*/  IMAD R9, R9, UR25, RZ ;  /* 0x0000001909097c24 */ /* 0x000fc8000f8e02ff */
[----:B------:R-:W-:-:S06]  /*9970*/  IMAD.HI.U32 R8, R3, R9, R2 ;  /* 0x0000000903087227 */ /* 0x000fcc00078e0002 */
[----:B------:R-:W-:-:S04]  /*9980*/  IMAD.HI.U32 R3, R8, R5, RZ ;  /* 0x0000000508037227 */ /* 0x000fc800078e00ff */
[----:B------:R-:W-:-:S04]  /*9990*/  IMAD.MOV R2, RZ, RZ, -R3 ;  /* 0x000000ffff027224 */ /* 0x000fc800078e0a03 */
[----:B------:R-:W-:-:S05]  /*99a0*/  IMAD R2, R2, UR25, R5 ;  /* 0x0000001902027c24 */ /* 0x000fca000f8e0205 */
[----:B------:R-:W-:-:S13]  /*99b0*/  ISETP.GE.U32.AND P0, PT, R2, UR25, PT ;  /* 0x0000001902007c0c */ /* 0x000fda000bf06070 */
[----:B------:R-:W-:Y:S01]  /*99c0*/  @P0 IADD3 R2, PT, PT, R2, -UR25, RZ ;  /* 0x8000001902020c10 */ /* 0x000fe2000fffe0ff */
[----:B------:R-:W-:-:S03]  /*99d0*/  @P0 VIADD R3, R3, 0x1 ;  /* 0x0000000103030836 */ /* 0x000fc60000000000 */
[----:B------:R-:W-:-:S13]  /*99e0*/  ISETP.GE.U32.AND P1, PT, R2, UR25, PT ;  /* 0x0000001902007c0c */ /* 0x000fda000bf26070 */
[----:B------:R-:W-:Y:S02]  /*99f0*/  @P1 IADD3 R3, PT, PT, R3, 0x1, RZ ;  /* 0x0000000103031810 */ /* 0x000fe40007ffe0ff */
[----:B------:R-:W-:-:S05]  /*9a00*/  @!P2 LOP3.LUT R3, RZ, UR25, RZ, 0x33, !PT ;  /* 0x00000019ff03ac12 */ /* 0x000fca000f8e33ff */
[----:B------:R-:W-:-:S05]  /*9a10*/  IMAD.IADD R6, R6, 0x1, R3 ;  /* 0x0000000106067824 */ /* 0x000fca00078e0203 */
[----:B------:R-:W-:-:S04]  /*9a20*/  LOP3.LUT R2, R6, 0x3, RZ, 0xc0, !PT ;  /* 0x0000000306027812 */ /* 0x000fc800078ec0ff */
[----:B------:R-:W-:-:S13]  /*9a30*/  ISETP.NE.AND P0, PT, R2, 0x3, PT ;  /* 0x000000030200780c */ /* 0x000fda0003f05270 */
[----:B------:R-:W-:Y:S05]  /*9a40*/  @!P0 BRA `(.L_x_166) ;  /* 0x0000000000d88947 */ /* 0x000fea0003800000 */
[----:B------:R-:W-:Y:S01]  /*9a50*/  IADD3 R2, PT, PT, R6, 0x1, RZ ;  /* 0x0000000106027810 */ /* 0x000fe20007ffe0ff */
[----:B------:R-:W-:Y:S01]  /*9a60*/  BSSY.RECONVERGENT B1, `(.L_x_167) ;  /* 0x0000007000017945 */ /* 0x000fe20003800200 */
[----:B------:R-:W-:Y:S02]  /*9a70*/  IMAD.MOV.U32 R3, RZ, RZ, RZ ;  /* 0x000000ffff037224 */ /* 0x000fe400078e00ff */
[----:B------:R-:W-:-:S07]  /*9a80*/  LOP3.LUT R2, R2, 0x3, RZ, 0xc0, !PT ;  /* 0x0000000302027812 */ /* 0x000fce00078ec0ff */
.L_x_168:
[----:B------:R-:W-:Y:S01]  /*9a90*/  IADD3 R3, PT, PT, R3, 0x1, RZ ;  /* 0x0000000103037810 */ /* 0x000fe20007ffe0ff */
[----:B------:R-:W-:-:S03]  /*9aa0*/  VIADD R0, R0, UR25 ;  /* 0x0000001900007c36 */ /* 0x000fc60008000000 */
[----:B------:R-:W-:-:S13]  /*9ab0*/  ISETP.NE.AND P0, PT, R3, R2, PT ;  /* 0x000000020300720c */ /* 0x000fda0003f05270 */
[----:B------:R-:W-:Y:S05]  /*9ac0*/  @P0 BRA `(.L_x_168) ;  /* 0xfffffffc00f00947 */ /* 0x000fea000383ffff */
[----:B------:R-:W-:Y:S05]  /*9ad0*/  BSYNC.RECONVERGENT B1 ;  /* 0x0000000000017941 */ /* 0x000fea0003800200 */
.L_x_167:
        /* <DEDUP_REMOVED lines=45> */
.L_x_166:
[----:B------:R-:W-:Y:S05]  /*9db0*/  BSYNC.RECONVERGENT B0 ;  /* 0x0000000000007941 */ /* 0x000fea0003800200 */
.L_x_165:
[----:B------:R-:W-:-:S13]  /*9dc0*/  ISETP.GE.U32.AND P0, PT, R6, 0x3, PT ;  /* 0x000000030600780c */ /* 0x000fda0003f06070 */
[----:B------:R-:W-:Y:S05]  /*9dd0*/  @!P0 EXIT ;  /* 0x000000000000894d */ /* 0x000fea0003800000 */
.L_x_169:
[----:B------:R-:W-:Y:S01]  /*9de0*/  MOV R3, UR25 ;  /* 0x0000001900037c02 */ /* 0x000fe20008000f00 */
[----:B-1----:R1:W-:Y:S04]  /*9df0*/  STL.128 [R1+0x850], RZ ;  /* 0x000850ff01007387 */ /* 0x0023e80000100c00 */
[----:B------:R1:W-:Y:S01]  /*9e00*/  STL.128 [R1+0x860], RZ ;  /* 0x000860ff01007387 */ /* 0x0003e20000100c00 */
[----:B------:R-:W-:-:S03]  /*9e10*/  IMAD R0, R3, 0x4, R0 ;  /* 0x0000000403007824 */ /* 0x000fc600078e0200 */
[----:B------:R1:W-:Y:S02]  /*9e20*/  STL.128 [R1+0x870], RZ ;  /* 0x000870ff01007387 */ /* 0x0003e40000100c00 */
[----:B------:R-:W-:Y:S02]  /*9e30*/  ISETP.GE.AND P0, PT, R0, UR4, PT ;  /* 0x0000000400007c0c */ /* 0x000fe4000bf06270 */
        /* <DEDUP_REMOVED lines=161> */
        .weak           $__internal_0_$__cuda_sm20_dblrcp_rn_slowpath_v3
        .type           $__internal_0_$__cuda_sm20_dblrcp_rn_slowpath_v3,@function
        .size           $__internal_0_$__cuda_sm20_dblrcp_rn_slowpath_v3,($__internal_1_$__cuda_sm20_div_rn_f64_full - $__internal_0_$__cuda_sm20_dblrcp_rn_slowpath_v3)
$__internal_0_$__cuda_sm20_dblrcp_rn_slowpath_v3:
[----:B------:R-:W-:Y:S01]  /*a850*/  DSETP.GTU.AND P1, PT, |R36|, +INF , PT ;  /* 0x7ff000002400742a */ /* 0x000fe20003f2c200 */
[----:B------:R-:W-:-:S13]  /*a860*/  BSSY.RECONVERGENT B5, `(.L_x_170) ;  /* 0x0000024000057945 */ /* 0x000fda0003800200 */
[----:B------:R-:W-:Y:S05]  /*a870*/  @P1 BRA `(.L_x_171) ;  /* 0x0000000000801947 */ /* 0x000fea0003800000 */
[----:B------:R-:W-:-:S04]  /*a880*/  LOP3.LUT R40, R37, 0x7fffffff, RZ, 0xc0, !PT ;  /* 0x7fffffff25287812 */ /* 0x000fc800078ec0ff */
[----:B------:R-:W-:-:S04]  /*a890*/  IADD3 R38, PT, PT, R40, -0x1, RZ ;  /* 0xffffffff28267810 */ /* 0x000fc80007ffe0ff */
[----:B------:R-:W-:-:S13]  /*a8a0*/  ISETP.GE.U32.AND P1, PT, R38, 0x7fefffff, PT ;  /* 0x7fefffff2600780c */ /* 0x000fda0003f26070 */
[----:B------:R-:W-:Y:S01]  /*a8b0*/  @P1 LOP3.LUT R39, R37, 0x7ff00000, RZ, 0x3c, !PT ;  /* 0x7ff0000025271812 */ /* 0x000fe200078e3cff */
[----:B------:R-:W-:Y:S01]  /*a8c0*/  @P1 IMAD.MOV.U32 R38, RZ, RZ, RZ ;  /* 0x000000ffff261224 */ /* 0x000fe200078e00ff */
[----:B------:R-:W-:Y:S06]  /*a8d0*/  @P1 BRA `(.L_x_172) ;  /* 0x0000000000701947 */ /* 0x000fec0003800000 */
[----:B------:R-:W-:-:S13]  /*a8e0*/  ISETP.GE.U32.AND P1, PT, R40, 0x1000001, PT ;  /* 0x010000012800780c */ /* 0x000fda0003f26070 */
[----:B------:R-:W-:Y:S05]  /*a8f0*/  @!P1 BRA `(.L_x_173) ;  /* 0x0000000000389947 */ /* 0x000fea0003800000 */
[----:B------:R-:W-:Y:S01]  /*a900*/  IADD3 R43, PT, PT, R37, -0x3fe00000, RZ ;  /* 0xc0200000252b7810 */ /* 0x000fe20007ffe0ff */
[----:B------:R-:W-:Y:S01]  /*a910*/  IMAD.MOV.U32 R42, RZ, RZ, R36 ;  /* 0x000000ffff2a7224 */ /* 0x000fe200078e0024 */
[----:B------:R-:W-:Y:S02]  /*a920*/  MOV R40, R51 ;  /* 0x0000003300287202 */ /* 0x000fe40000000f00 */
[----:B------:R-:W0:Y:S04]  /*a930*/  MUFU.RCP64H R41, R43 ;  /* 0x0000002b00297308 */ /* 0x000e280000001800 */
[----:B0-----:R-:W-:-:S08]  /*a940*/  DFMA R38, -R42, R40, 1 ;  /* 0x3ff000002a26742b */ /* 0x001fd00000000128 */
[----:B------:R-:W-:-:S08]  /*a950*/  DFMA R38, R38, R38, R38 ;  /* 0x000000262626722b */ /* 0x000fd00000000026 */
[----:B------:R-:W-:-:S08]  /*a960*/  DFMA R38, R40, R38, R40 ;  /* 0x000000262826722b */ /* 0x000fd00000000028 */
[----:B------:R-:W-:-:S08]  /*a970*/  DFMA R40, -R42, R38, 1 ;  /* 0x3ff000002a28742b */ /* 0x000fd00000000126 */
[----:B------:R-:W-:-:S08]  /*a980*/  DFMA R38, R38, R40, R38 ;  /* 0x000000282626722b */ /* 0x000fd00000000026 */
[----:B------:R-:W-:-:S08]  /*a990*/  DMUL R38, R38, 2.2250738585072013831e-308 ;  /* 0x0010000026267828 */ /* 0x000fd00000000000 */
[----:B------:R-:W-:-:S08]  /*a9a0*/  DFMA R36, -R36, R38, 1 ;  /* 0x3ff000002424742b */ /* 0x000fd00000000126 */
[----:B------:R-:W-:-:S08]  /*a9b0*/  DFMA R36, R36, R36, R36 ;  /* 0x000000242424722b */ /* 0x000fd00000000024 */
[----:B------:R-:W-:Y:S01]  /*a9c0*/  DFMA R38, R38, R36, R38 ;  /* 0x000000242626722b */ /* 0x000fe20000000026 */
[----:B------:R-:W-:Y:S10]  /*a9d0*/  BRA `(.L_x_172) ;  /* 0x0000000000307947 */ /* 0x000ff40003800000 */
.L_x_173:
[----:B------:R-:W-:Y:S01]  /*a9e0*/  DMUL R40, R36, 8.11296384146066816958e+31 ;  /* 0x4690000024287828 */ /* 0x000fe20000000000 */
[----:B------:R-:W-:-:S05]  /*a9f0*/  IMAD.MOV.U32 R38, RZ, RZ, R51 ;  /* 0x000000ffff267224 */ /* 0x000fca00078e0033 */
[----:B------:R-:W0:Y:S02]  /*aa00*/  MUFU.RCP64H R39, R41 ;  /* 0x0000002900277308 */ /* 0x000e240000001800 */
[----:B0-----:R-:W-:-:S08]  /*aa10*/  DFMA R36, -R40, R38, 1 ;  /* 0x3ff000002824742b */ /* 0x001fd00000000126 */
[----:B------:R-:W-:-:S08]  /*aa20*/  DFMA R36, R36, R36, R36 ;  /* 0x000000242424722b */ /* 0x000fd00000000024 */
[----:B------:R-:W-:-:S08]  /*aa30*/  DFMA R36, R38, R36, R38 ;  /* 0x000000242624722b */ /* 0x000fd00000000026 */
[----:B------:R-:W-:-:S08]  /*aa40*/  DFMA R38, -R40, R36, 1 ;  /* 0x3ff000002826742b */ /* 0x000fd00000000124 */
[----:B------:R-:W-:-:S08]  /*aa50*/  DFMA R38, R36, R38, R36 ;  /* 0x000000262426722b */ /* 0x000fd00000000024 */
[----:B------:R-:W-:Y:S01]  /*aa60*/  DMUL R38, R38, 8.11296384146066816958e+31 ;  /* 0x4690000026267828 */ /* 0x000fe20000000000 */
[----:B------:R-:W-:Y:S10]  /*aa70*/  BRA `(.L_x_172) ;  /* 0x0000000000087947 */ /* 0x000ff40003800000 */
.L_x_171:
[----:B------:R-:W-:Y:S02]  /*aa80*/  LOP3.LUT R39, R37, 0x80000, RZ, 0xfc, !PT ;  /* 0x0008000025277812 */ /* 0x000fe400078efcff */
[----:B------:R-:W-:-:S07]  /*aa90*/  MOV R38, R36 ;  /* 0x0000002400267202 */ /* 0x000fce0000000f00 */
.L_x_172:
[----:B------:R-:W-:Y:S05]  /*aaa0*/  BSYNC.RECONVERGENT B5 ;  /* 0x0000000000057941 */ /* 0x000fea0003800200 */
.L_x_170:
[----:B------:R-:W-:Y:S01]  /*aab0*/  IMAD.MOV.U32 R36, RZ, RZ, R48 ;  /* 0x000000ffff247224 */ /* 0x000fe200078e0030 */
[----:B------:R-:W-:-:S04]  /*aac0*/  MOV R37, 0x0 ;  /* 0x0000000000257802 */ /* 0x000fc80000000f00 */
[----:B------:R-:W-:Y:S05]  /*aad0*/  RET.REL.NODEC R36 `(_Z39query_and_interpolation_sphere_grad_gpuiiiiiPKfS0_S0_S0_S0_S0_Pf) ;  /* 0xffffff5424487950 */ /* 0x000fea0003c3ffff */
        .weak           $__internal_1_$__cuda_sm20_div_rn_f64_full
        .type           $__internal_1_$__cuda_sm20_div_rn_f64_full,@function
        .size           $__internal_1_$__cuda_sm20_div_rn_f64_full,($__internal_2_$__cuda_sm20_rcp_rn_f32_slowpath - $__internal_1_$__cuda_sm20_div_rn_f64_full)
$__internal_1_$__cuda_sm20_div_rn_f64_full:
[----:B------:R-:W-:Y:S01]  /*aae0*/  FSETP.GEU.AND P3, PT, |R61|, 1.469367938527859385e-39, PT ;  /* 0x001000003d00780b */ /* 0x000fe20003f6e200 */
[----:B------:R-:W-:Y:S01]  /*aaf0*/  IMAD.MOV.U32 R36, RZ, RZ, R38 ;  /* 0x000000ffff247224 */ /* 0x000fe200078e0026 */
[C---:B------:R-:W-:Y:S01]  /*ab00*/  FSETP.GEU.AND P1, PT, |R37|.reuse, 1.469367938527859385e-39, PT ;  /* 0x001000002500780b */ /* 0x040fe20003f2e200 */
[----:B------:R-:W-:Y:S01]  /*ab10*/  IMAD.MOV.U32 R42, RZ, RZ, 0x1 ;  /* 0x00000001ff2a7424 */ /* 0x000fe200078e00ff */
[----:B------:R-:W-:Y:S01]  /*ab20*/  LOP3.LUT R39, R37, 0x800fffff, RZ, 0xc0, !PT ;  /* 0x800fffff25277812 */ /* 0x000fe200078ec0ff */
[----:B------:R-:W-:Y:S01]  /*ab30*/  BSSY.RECONVERGENT B5, `(.L_x_174) ;  /* 0x0000052000057945 */ /* 0x000fe20003800200 */
[----:B------:R-:W-:Y:S02]  /*ab40*/  LOP3.LUT R51, R61, 0x7ff00000, RZ, 0xc0, !PT ;  /* 0x7ff000003d337812 */ /* 0x000fe400078ec0ff */
[----:B------:R-:W-:Y:S02]  /*ab50*/  LOP3.LUT R39, R39, 0x3ff00000, RZ, 0xfc, !PT ;  /* 0x3ff0000027277812 */ /* 0x000fe400078efcff */
[----:B------:R-:W-:-:S02]  /*ab60*/  MOV R50, 0x1ca00000 ;  /* 0x1ca0000000327802 */ /* 0x000fc40000000f00 */
[C---:B------:R-:W-:Y:S02]  /*ab70*/  LOP3.LUT R52, R37.reuse, 0x7ff00000, RZ, 0xc0, !PT ;  /* 0x7ff0000025347812 */ /* 0x040fe400078ec0ff */
[----:B------:R-:W-:Y:S01]  /*ab80*/  @!P3 LOP3.LUT R40, R37, 0x7ff00000, RZ, 0xc0, !PT ;  /* 0x7ff000002528b812 */ /* 0x000fe200078ec0ff */
[----:B------:R-:W-:Y:S01]  /*ab90*/  @!P1 DMUL R38, R36, 8.98846567431157953865e+307 ;  /* 0x7fe0000024269828 */ /* 0x000fe20000000000 */
[C---:B------:R-:W-:Y:S02]  /*aba0*/  ISETP.GE.U32.AND P2, PT, R51.reuse, R52, PT ;  /* 0x000000343300720c */ /* 0x040fe40003f46070 */
[----:B------:R-:W-:Y:S02]  /*abb0*/  @!P3 ISETP.GE.U32.AND P4, PT, R51, R40, PT ;  /* 0x000000283300b20c */ /* 0x000fe40003f86070 */
[C---:B------:R-:W-:Y:S01]  /*abc0*/  SEL R41, R50.reuse, 0x63400000, !P2 ;  /* 0x6340000032297807 */ /* 0x040fe20005000000 */
[----:B------:R-:W0:Y:S01]  /*abd0*/  MUFU.RCP64H R43, R39 ;  /* 0x00000027002b7308 */ /* 0x000e220000001800 */
[----:B------:R-:W-:-:S02]  /*abe0*/  @!P3 SEL R40, R50, 0x63400000, !P4 ;  /* 0x634000003228b807 */ /* 0x000fc40006000000 */
[--C-:B------:R-:W-:Y:S02]  /*abf0*/  LOP3.LUT R41, R41, 0x800fffff, R61.reuse, 0xf8, !PT ;  /* 0x800fffff29297812 */ /* 0x100fe400078ef83d */
[----:B------:R-:W-:Y:S02]  /*ac00*/  @!P3 LOP3.LUT R40, R40, 0x80000000, R61, 0xf8, !PT ;  /* 0x800000002828b812 */ /* 0x000fe400078ef83d */
[----:B------:R-:W-:Y:S02]  /*ac10*/  @!P3 MOV R62, RZ ;  /* 0x000000ff003eb202 */ /* 0x000fe40000000f00 */
[----:B------:R-:W-:Y:S01]  /*ac20*/  @!P3 LOP3.LUT R63, R40, 0x100000, RZ, 0xfc, !PT ;  /* 0x00100000283fb812 */ /* 0x000fe200078efcff */
[----:B------:R-:W-:Y:S01]  /*ac30*/  IMAD.MOV.U32 R40, RZ, RZ, R60 ;  /* 0x000000ffff287224 */ /* 0x000fe200078e003c */
[----:B------:R-:W-:-:S05]  /*ac40*/  @!P1 LOP3.LUT R52, R39, 0x7ff00000, RZ, 0xc0, !PT ;  /* 0x7ff0000027349812 */ /* 0x000fca00078ec0ff */
[----:B------:R-:W-:Y:S02]  /*ac50*/  @!P3 DFMA R40, R40, 2, -R62 ;  /* 0x400000002828b82b */ /* 0x000fe4000000083e */
[----:B0-----:R-:W-:-:S08]  /*ac60*/  DFMA R62, R42, -R38, 1 ;  /* 0x3ff000002a3e742b */ /* 0x001fd00000000826 */
[----:B------:R-:W-:Y:S01]  /*ac70*/  DFMA R62, R62, R62, R62 ;  /* 0x0000003e3e3e722b */ /* 0x000fe2000000003e */
[----:B------:R-:W-:-:S04]  /*ac80*/  @!P3 LOP3.LUT R51, R41, 0x7ff00000, RZ, 0xc0, !PT ;  /* 0x7ff000002933b812 */ /* 0x000fc800078ec0ff */
[----:B------:R-:W-:-:S03]  /*ac90*/  IADD3 R53, PT, PT, R51, -0x1, RZ ;  /* 0xffffffff33357810 */ /* 0x000fc60007ffe0ff */
[----:B------:R-:W-:Y:S01]  /*aca0*/  DFMA R42, R42, R62, R42 ;  /* 0x0000003e2a2a722b */ /* 0x000fe2000000002a */
[----:B------:R-:W-:Y:S01]  /*acb0*/  ISETP.GT.U32.AND P1, PT, R53, 0x7feffffe, PT ;  /* 0x7feffffe3500780c */ /* 0x000fe20003f24070 */
[----:B------:R-:W-:-:S05]  /*acc0*/  VIADD R53, R52, 0xffffffff ;  /* 0xffffffff34357836 */ /* 0x000fca0000000000 */
[----:B------:R-:W-:Y:S01]  /*acd0*/  ISETP.GT.U32.OR P1, PT, R53, 0x7feffffe, P1 ;  /* 0x7feffffe3500780c */ /* 0x000fe20000f24470 */
[----:B------:R-:W-:-:S08]  /*ace0*/  DFMA R64, R42, -R38, 1 ;  /* 0x3ff000002a40742b */ /* 0x000fd00000000826 */
[----:B------:R-:W-:-:S08]  /*acf0*/  DFMA R64, R42, R64, R42 ;  /* 0x000000402a40722b */ /* 0x000fd0000000002a */
[----:B------:R-:W-:-:S08]  /*ad00*/  DMUL R62, R64, R40 ;  /* 0x00000028403e7228 */ /* 0x000fd00000000000 */
[----:B------:R-:W-:-:S08]  /*ad10*/  DFMA R42, R62, -R38, R40 ;  /* 0x800000263e2a722b */ /* 0x000fd00000000028 */
[----:B------:R-:W-:Y:S01]  /*ad20*/  DFMA R42, R64, R42, R62 ;  /* 0x0000002a402a722b */ /* 0x000fe2000000003e */
[----:B------:R-:W-:Y:S10]  /*ad30*/  @P1 BRA `(.L_x_175) ;  /* 0x0000000000701947 */ /* 0x000ff40003800000 */
[----:B------:R-:W-:Y:S02]  /*ad40*/  LOP3.LUT R51, R61, 0x7ff00000, RZ, 0xc0, !PT ;  /* 0x7ff000003d337812 */ /* 0x000fe400078ec0ff */
[----:B------:R-:W-:-:S04]  /*ad50*/  LOP3.LUT R52, R37, 0x7ff00000, RZ, 0xc0, !PT ;  /* 0x7ff0000025347812 */ /* 0x000fc800078ec0ff */
[CC--:B------:R-:W-:Y:S02]  /*ad60*/  ISETP.GE.U32.AND P1, PT, R51.reuse, R52.reuse, PT ;  /* 0x000000343300720c */ /* 0x0c0fe40003f26070 */
[----:B------:R-:W-:Y:S02]  /*ad70*/  VIADDMNMX R51, R51, -R52, 0xb9600000, !PT ;  /* 0xb960000033337446 */ /* 0x000fe40007800934 */
[----:B------:R-:W-:Y:S02]  /*ad80*/  SEL R50, R50, 0x63400000, !P1 ;  /* 0x6340000032327807 */ /* 0x000fe40004800000 */
[----:B------:R-:W-:Y:S02]  /*ad90*/  VIMNMX R51, PT, PT, R51, 0x46a00000, PT ;  /* 0x46a0000033337848 */ /* 0x000fe40003fe0100 */
[----:B------:R-:W-:Y:S02]  /*ada0*/  MOV R52, RZ ;  /* 0x000000ff00347202 */ /* 0x000fe40000000f00 */
[----:B------:R-:W-:-:S05]  /*adb0*/  IADD3 R50, PT, PT, -R50, R51, RZ ;  /* 0x0000003332327210 */ /* 0x000fca0007ffe1ff */
[----:B------:R-:W-:-:S06]  /*adc0*/  VIADD R53, R50, 0x7fe00000 ;  /* 0x7fe0000032357836 */ /* 0x000fcc0000000000 */
[----:B------:R-:W-:-:S10]  /*add0*/  DMUL R62, R42, R52 ;  /* 0x000000342a3e7228 */ /* 0x000fd40000000000 */
[----:B------:R-:W-:-:S13]  /*ade0*/  FSETP.GTU.AND P1, PT, |R63|, 1.469367938527859385e-39, PT ;  /* 0x001000003f00780b */ /* 0x000fda0003f2c200 */
[----:B------:R-:W-:Y:S05]  /*adf0*/  @P1 BRA `(.L_x_176) ;  /* 0x0000000000941947 */ /* 0x000fea0003800000 */
[----:B------:R-:W-:Y:S01]  /*ae00*/  DFMA R38, R42, -R38, R40 ;  /* 0x800000262a26722b */ /* 0x000fe20000000028 */
[----:B------:R-:W-:-:S09]  /*ae10*/  IMAD.MOV.U32 R52, RZ, RZ, RZ ;  /* 0x000000ffff347224 */ /* 0x000fd200078e00ff */
[C---:B------:R-:W-:Y:S02]  /*ae20*/  FSETP.NEU.AND P1, PT, R39.reuse, RZ, PT ;  /* 0x000000ff2700720b */ /* 0x040fe40003f2d000 */
[----:B------:R-:W-:-:S04]  /*ae30*/  LOP3.LUT R37, R39, 0x80000000, R37, 0x48, !PT ;  /* 0x8000000027257812 */ /* 0x000fc800078e4825 */
[----:B------:R-:W-:-:S07]  /*ae40*/  LOP3.LUT R53, R37, R53, RZ, 0xfc, !PT ;  /* 0x0000003525357212 */ /* 0x000fce00078efcff */
[----:B------:R-:W-:Y:S05]  /*ae50*/  @!P1 BRA `(.L_x_176) ;  /* 0x00000000007c9947 */ /* 0x000fea0003800000 */
[----:B------:R-:W-:Y:S01]  /*ae60*/  IADD3 R39, PT, PT, -R50, RZ, RZ ;  /* 0x000000ff32277210 */ /* 0x000fe20007ffe1ff */
[----:B------:R-:W-:-:S06]  /*ae70*/  IMAD.MOV.U32 R38, RZ, RZ, RZ ;  /* 0x000000ffff267224 */ /* 0x000fcc00078e00ff */
[----:B------:R-:W-:Y:S02]  /*ae80*/  DFMA R38, R62, -R38, R42 ;  /* 0x800000263e26722b */ /* 0x000fe4000000002a */
[----:B------:R-:W-:-:S04]  /*ae90*/  DMUL.RP R42, R42, R52 ;  /* 0x000000342a2a7228 */ /* 0x000fc80000008000 */
[----:B------:R-:W-:-:S04]  /*aea0*/  IADD3 R38, PT, PT, -R50, -0x43300000, RZ ;  /* 0xbcd0000032267810 */ /* 0x000fc80007ffe1ff */
[----:B------:R-:W-:Y:S02]  /*aeb0*/  FSETP.NEU.AND P1, PT, |R39|, R38, PT ;  /* 0x000000262700720b */ /* 0x000fe40003f2d200 */
[----:B------:R-:W-:Y:S02]  /*aec0*/  LOP3.LUT R37, R43, R37, RZ, 0x3c, !PT ;  /* 0x000000252b257212 */ /* 0x000fe400078e3cff */
[----:B------:R-:W-:Y:S02]  /*aed0*/  FSEL R62, R42, R62, !P1 ;  /* 0x0000003e2a3e7208 */ /* 0x000fe40004800000 */
[----:B------:R-:W-:Y:S01]  /*aee0*/  FSEL R63, R37, R63, !P1 ;  /* 0x0000003f253f7208 */ /* 0x000fe20004800000 */
[----:B------:R-:W-:Y:S06]  /*aef0*/  BRA `(.L_x_176) ;  /* 0x0000000000547947 */ /* 0x000fec0003800000 */
.L_x_175:
[----:B------:R-:W-:-:S14]  /*af00*/  DSETP.NAN.AND P1, PT, R60, R60, PT ;  /* 0x0000003c3c00722a */ /* 0x000fdc0003f28000 */
[----:B------:R-:W-:Y:S05]  /*af10*/  @P1 BRA `(.L_x_177) ;  /* 0x0000000000441947 */ /* 0x000fea0003800000 */
[----:B------:R-:W-:-:S14]  /*af20*/  DSETP.NAN.AND P1, PT, R36, R36, PT ;  /* 0x000000242400722a */ /* 0x000fdc0003f28000 */
[----:B------:R-:W-:Y:S05]  /*af30*/  @P1 BRA `(.L_x_178) ;  /* 0x0000000000301947 */ /* 0x000fea0003800000 */
[----:B------:R-:W-:Y:S01]  /*af40*/  ISETP.NE.AND P1, PT, R51, R52, PT ;  /* 0x000000343300720c */ /* 0x000fe20003f25270 */
[----:B------:R-:W-:Y:S01]  /*af50*/  IMAD.MOV.U32 R63, RZ, RZ, -0x80000 ;  /* 0xfff80000ff3f7424 */ /* 0x000fe200078e00ff */
[----:B------:R-:W-:-:S11]  /*af60*/  MOV R62, 0x0 ;  /* 0x00000000003e7802 */ /* 0x000fd60000000f00 */
[----:B------:R-:W-:Y:S05]  /*af70*/  @!P1 BRA `(.L_x_176) ;  /* 0x0000000000349947 */ /* 0x000fea0003800000 */
[----:B------:R-:W-:Y:S02]  /*af80*/  ISETP.NE.AND P1, PT, R51, 0x7ff00000, PT ;  /* 0x7ff000003300780c */ /* 0x000fe40003f25270 */
[----:B------:R-:W-:Y:S02]  /*af90*/  LOP3.LUT R63, R61, 0x80000000, R37, 0x48, !PT ;  /* 0x800000003d3f7812 */ /* 0x000fe400078e4825 */
[----:B------:R-:W-:-:S13]  /*afa0*/  ISETP.EQ.OR P1, PT, R52, RZ, !P1 ;  /* 0x000000ff3400720c */ /* 0x000fda0004f22670 */
[----:B------:R-:W-:Y:S02]  /*afb0*/  @P1 LOP3.LUT R36, R63, 0x7ff00000, RZ, 0xfc, !PT ;  /* 0x7ff000003f241812 */ /* 0x000fe400078efcff */
[----:B------:R-:W-:Y:S01]  /*afc0*/  @!P1 MOV R62, RZ ;  /* 0x000000ff003e9202 */ /* 0x000fe20000000f00 */
[----:B------:R-:W-:Y:S01]  /*afd0*/  @P1 IMAD.MOV.U32 R62, RZ, RZ, RZ ;  /* 0x000000ffff3e1224 */ /* 0x000fe200078e00ff */
[----:B------:R-:W-:Y:S01]  /*afe0*/  @P1 MOV R63, R36 ;  /* 0x00000024003f1202 */ /* 0x000fe20000000f00 */
[----:B------:R-:W-:Y:S06]  /*aff0*/  BRA `(.L_x_176) ;  /* 0x0000000000147947 */ /* 0x000fec0003800000 */
.L_x_178:
[----:B------:R-:W-:Y:S01]  /*b000*/  LOP3.LUT R63, R37, 0x80000, RZ, 0xfc, !PT ;  /* 0x00080000253f7812 */ /* 0x000fe200078efcff */
[----:B------:R-:W-:Y:S01]  /*b010*/  IMAD.MOV.U32 R62, RZ, RZ, R36 ;  /* 0x000000ffff3e7224 */ /* 0x000fe200078e0024 */
[----:B------:R-:W-:Y:S06]  /*b020*/  BRA `(.L_x_176) ;  /* 0x0000000000087947 */ /* 0x000fec0003800000 */
.L_x_177:
[----:B------:R-:W-:Y:S02]  /*b030*/  LOP3.LUT R63, R61, 0x80000, RZ, 0xfc, !PT ;  /* 0x000800003d3f7812 */ /* 0x000fe400078efcff */
[----:B------:R-:W-:-:S07]  /*b040*/  MOV R62, R60 ;  /* 0x0000003c003e7202 */ /* 0x000fce0000000f00 */
.L_x_176:
[----:B------:R-:W-:Y:S05]  /*b050*/  BSYNC.RECONVERGENT B5 ;  /* 0x0000000000057941 */ /* 0x000fea0003800200 */
.L_x_174:
[----:B------:R-:W-:Y:S02]  /*b060*/  HFMA2 R37, -RZ, RZ, 0, 0 ;  /* 0x00000000ff257431 */ /* 0x000fe400000001ff */
[----:B------:R-:W-:Y:S01]  /*b070*/  IMAD.MOV.U32 R36, RZ, RZ, R48 ;  /* 0x000000ffff247224 */ /* 0x000fe200078e0030 */
[----:B------:R-:W-:Y:S01]  /*b080*/  MOV R41, R63 ;  /* 0x0000003f00297202 */ /* 0x000fe20000000f00 */
[----:B------:R-:W-:Y:S02]  /*b090*/  IMAD.MOV.U32 R40, RZ, RZ, R62 ;  /* 0x000000ffff287224 */ /* 0x000fe400078e003e */
[----:B------:R-:W-:Y:S05]  /*b0a0*/  RET.REL.NODEC R36 `(_Z39query_and_interpolation_sphere_grad_gpuiiiiiPKfS0_S0_S0_S0_S0_Pf) ;  /* 0xffffff4c24d47950 */ /* 0x000fea0003c3ffff */
        .weak           $__internal_2_$__cuda_sm20_rcp_rn_f32_slowpath
        .type           $__internal_2_$__cuda_sm20_rcp_rn_f32_slowpath,@function
        .size           $__internal_2_$__cuda_sm20_rcp_rn_f32_slowpath,($__internal_3_$__cuda_sm20_sqrt_rn_f32_slowpath - $__internal_2_$__cuda_sm20_rcp_rn_f32_slowpath)
$__internal_2_$__cuda_sm20_rcp_rn_f32_slowpath:
[----:B------:R-:W-:Y:S01]  /*b0b0*/  IMAD.SHL.U32 R37, R36, 0x2, RZ ;  /* 0x0000000224257824 */ /* 0x000fe200078e00ff */
[----:B------:R-:W-:Y:S04]  /*b0c0*/  BSSY.RECONVERGENT B5, `(.L_x_179) ;  /* 0x0000030000057945 */ /* 0x000fe80003800200 */
[----:B------:R-:W-:-:S04]  /*b0d0*/  SHF.R.U32.HI R37, RZ, 0x18, R37 ;  /* 0x00000018ff257819 */ /* 0x000fc80000011625 */
[----:B------:R-:W-:-:S13]  /*b0e0*/  ISETP.NE.U32.AND P1, PT, R37, RZ, PT ;  /* 0x000000ff2500720c */ /* 0x000fda0003f25070 */
[----:B------:R-:W-:Y:S05]  /*b0f0*/  @P1 BRA `(.L_x_180) ;  /* 0x0000000000281947 */ /* 0x000fea0003800000 */
[----:B------:R-:W-:-:S04]  /*b100*/  SHF.L.U32 R37, R36, 0x1, RZ ;  /* 0x0000000124257819 */ /* 0x000fc800000006ff */
[----:B------:R-:W-:-:S13]  /*b110*/  ISETP.NE.AND P1, PT, R37, RZ, PT ;  /* 0x000000ff2500720c */ /* 0x000fda0003f25270 */
[----:B------:R-:W-:Y:S01]  /*b120*/  @P1 FFMA R40, R36, 1.84467440737095516160e+19, RZ ;  /* 0x5f80000024281823 */ /* 0x000fe200000000ff */
[----:B------:R-:W-:Y:S08]  /*b130*/  @!P1 MUFU.RCP R39, R36 ;  /* 0x0000002400279308 */ /* 0x000ff00000001000 */
[----:B------:R-:W0:Y:S02]  /*b140*/  @P1 MUFU.RCP R37, R40 ;  /* 0x0000002800251308 */ /* 0x000e240000001000 */
[----:B0-----:R-:W-:-:S04]  /*b150*/  @P1 FFMA R41, R40, R37, -1 ;  /* 0xbf80000028291423 */ /* 0x001fc80000000025 */
[----:B------:R-:W-:-:S04]  /*b160*/  @P1 FADD.FTZ R42, -R41, -RZ ;  /* 0x800000ff292a1221 */ /* 0x000fc80000010100 */
[----:B------:R-:W-:-:S04]  /*b170*/  @P1 FFMA R37, R37, R42, R37 ;  /* 0x0000002a25251223 */ /* 0x000fc80000000025 */
[----:B------:R-:W-:Y:S01]  /*b180*/  @P1 FFMA R39, R37, 1.84467440737095516160e+19, RZ ;  /* 0x5f80000025271823 */ /* 0x000fe200000000ff */
[----:B------:R-:W-:Y:S06]  /*b190*/  BRA `(.L_x_181) ;  /* 0x0000000000887947 */ /* 0x000fec0003800000 */
.L_x_180:
[----:B------:R-:W-:-:S05]  /*b1a0*/  VIADD R39, R37, 0xffffff03 ;  /* 0xffffff0325277836 */ /* 0x000fca0000000000 */
[----:B------:R-:W-:-:S13]  /*b1b0*/  ISETP.GT.U32.AND P1, PT, R39, 0x1, PT ;  /* 0x000000012700780c */ /* 0x000fda0003f24070 */
[----:B------:R-:W-:Y:S05]  /*b1c0*/  @P1 BRA `(.L_x_182) ;  /* 0x0000000000781947 */ /* 0x000fea0003800000 */
[----:B------:R-:W-:Y:S01]  /*b1d0*/  LOP3.LUT R40, R36, 0x7fffff, RZ, 0xc0, !PT ;  /* 0x007fffff24287812 */ /* 0x000fe200078ec0ff */
[----:B------:R-:W-:Y:S01]  /*b1e0*/  VIADD R37, R37, 0xffffff04 ;  /* 0xffffff0425257836 */ /* 0x000fe20000000000 */
[----:B------:R-:W-:Y:S02]  /*b1f0*/  MOV R48, 0x3 ;  /* 0x0000000300307802 */ /* 0x000fe40000000f00 */
[----:B------:R-:W-:Y:S02]  /*b200*/  LOP3.LUT R60, R40, 0x3f800000, RZ, 0xfc, !PT ;  /* 0x3f800000283c7812 */ /* 0x000fe400078efcff */
[----:B------:R-:W-:Y:S02]  /*b210*/  SHF.L.U32 R48, R48, R39, RZ ;  /* 0x0000002730307219 */ /* 0x000fe400000006ff */
[----:B------:R-:W0:Y:S02]  /*b220*/  MUFU.RCP R41, R60 ;  /* 0x0000003c00297308 */ /* 0x000e240000001000 */
[----:B0-----:R-:W-:-:S04]  /*b230*/  FFMA R40, R60, R41, -1 ;  /* 0xbf8000003c287423 */ /* 0x001fc80000000029 */
[----:B------:R-:W-:-:S04]  /*b240*/  FADD.FTZ R42, -R40, -RZ ;  /* 0x800000ff282a7221 */ /* 0x000fc80000010100 */
[CCC-:B------:R-:W-:Y:S01]  /*b250*/  FFMA.RM R40, R41.reuse, R42.reuse, R41.reuse ;  /* 0x0000002a29287223 */ /* 0x1c0fe20000004029 */
[----:B------:R-:W-:-:S04]  /*b260*/  FFMA.RP R41, R41, R42, R41 ;  /* 0x0000002a29297223 */ /* 0x000fc80000008029 */
[C---:B------:R-:W-:Y:S02]  /*b270*/  LOP3.LUT R42, R40.reuse, 0x7fffff, RZ, 0xc0, !PT ;  /* 0x007fffff282a7812 */ /* 0x040fe400078ec0ff */
[----:B------:R-:W-:Y:S02]  /*b280*/  FSETP.NEU.FTZ.AND P1, PT, R40, R41, PT ;  /* 0x000000292800720b */ /* 0x000fe40003f3d000 */
[----:B------:R-:W-:Y:S02]  /*b290*/  LOP3.LUT R42, R42, 0x800000, RZ, 0xfc, !PT ;  /* 0x008000002a2a7812 */ /* 0x000fe400078efcff */
[----:B------:R-:W-:Y:S02]  /*b2a0*/  SEL R40, RZ, 0xffffffff, !P1 ;  /* 0xffffffffff287807 */ /* 0x000fe40004800000 */
[----:B------:R-:W-:Y:S02]  /*b2b0*/  LOP3.LUT R48, R48, R42, RZ, 0xc0, !PT ;  /* 0x0000002a30307212 */ /* 0x000fe400078ec0ff */
[----:B------:R-:W-:Y:S01]  /*b2c0*/  SHF.R.U32.HI R37, RZ, R37, R42 ;  /* 0x00000025ff257219 */ /* 0x000fe2000001162a */
[----:B------:R-:W-:Y:S01]  /*b2d0*/  IMAD.MOV R40, RZ, RZ, -R40 ;  /* 0x000000ffff287224 */ /* 0x000fe200078e0a28 */
[----:B------:R-:W-:-:S04]  /*b2e0*/  SHF.R.U32.HI R48, RZ, R39, R48 ;  /* 0x00000027ff307219 */ /* 0x000fc80000011630 */
[----:B------:R-:W-:Y:S02]  /*b2f0*/  LOP3.LUT P2, RZ, R40, R39, R42, 0xf8, !PT ;  /* 0x0000002728ff7212 */ /* 0x000fe4000784f82a */
[C---:B------:R-:W-:Y:S02]  /*b300*/  LOP3.LUT P1, RZ, R48.reuse, 0x1, RZ, 0xc0, !PT ;  /* 0x0000000130ff7812 */ /* 0x040fe4000782c0ff */
[----:B------:R-:W-:-:S04]  /*b310*/  LOP3.LUT P3, RZ, R48, 0x2, RZ, 0xc0, !PT ;  /* 0x0000000230ff7812 */ /* 0x000fc8000786c0ff */
[----:B------:R-:W-:Y:S02]  /*b320*/  PLOP3.LUT P1, PT, P1, P2, P3, 0xe0, 0x0 ;  /* 0x000000000000781c */ /* 0x000fe40000f25c30 */
[----:B------:R-:W-:Y:S02]  /*b330*/  LOP3.LUT P2, RZ, R36, 0x7fffff, RZ, 0xc0, !PT ;  /* 0x007fffff24ff7812 */ /* 0x000fe4000784c0ff */
[----:B------:R-:W-:-:S04]  /*b340*/  SEL R39, RZ, 0x1, !P1 ;  /* 0x00000001ff277807 */ /* 0x000fc80004800000 */
[----:B------:R-:W-:-:S04]  /*b350*/  IADD3 R39, PT, PT, -R39, RZ, RZ ;  /* 0x000000ff27277210 */ /* 0x000fc80007ffe1ff */
[----:B------:R-:W-:-:S13]  /*b360*/  ISETP.GE.AND P1, PT, R39, RZ, PT ;  /* 0x000000ff2700720c */ /* 0x000fda0003f26270 */
[----:B------:R-:W-:-:S05]  /*b370*/  @!P1 IADD3 R37, PT, PT, R37, 0x1, RZ ;  /* 0x0000000125259810 */ /* 0x000fca0007ffe0ff */
[----:B------:R-:W-:-:S05]  /*b380*/  @!P2 IMAD.SHL.U32 R37, R37, 0x2, RZ ;  /* 0x000000022525a824 */ /* 0x000fca00078e00ff */
[----:B------:R-:W-:Y:S01]  /*b390*/  LOP3.LUT R39, R37, 0x80000000, R36, 0xf8, !PT ;  /* 0x8000000025277812 */ /* 0x000fe200078ef824 */
[----:B------:R-:W-:Y:S06]  /*b3a0*/  BRA `(.L_x_181) ;  /* 0x0000000000047947 */ /* 0x000fec0003800000 */
.L_x_182:
[----:B------:R0:W1:Y:S02]  /*b3b0*/  MUFU.RCP R39, R36 ;  /* 0x0000002400277308 */ /* 0x0000640000001000 */
.L_x_181:
[----:B------:R-:W-:Y:S05]  /*b3c0*/  BSYNC.RECONVERGENT B5 ;  /* 0x0000000000057941 */ /* 0x000fea0003800200 */
.L_x_179:
[----:B0-----:R-:W-:Y:S01]  /*b3d0*/  MOV R36, R38 ;  /* 0x0000002600247202 */ /* 0x001fe20000000f00 */
[----:B------:R-:W-:-:S04]  /*b3e0*/  IMAD.MOV.U32 R37, RZ, RZ, 0x0 ;  /* 0x00000000ff257424 */ /* 0x000fc800078e00ff */
[----:B-1----:R-:W-:Y:S05]  /*b3f0*/  RET.REL.NODEC R36 `(_Z39query_and_interpolation_sphere_grad_gpuiiiiiPKfS0_S0_S0_S0_S0_Pf) ;  /* 0xffffff4c24007950 */ /* 0x002fea0003c3ffff */
        .weak           $__internal_3_$__cuda_sm20_sqrt_rn_f32_slowpath
        .type           $__internal_3_$__cuda_sm20_sqrt_rn_f32_slowpath,@function
        .size           $__internal_3_$__cuda_sm20_sqrt_rn_f32_slowpath,($__internal_4_$__cuda_sm3x_div_rn_noftz_f32_slowpath - $__internal_3_$__cuda_sm20_sqrt_rn_f32_slowpath)
$__internal_3_$__cuda_sm20_sqrt_rn_f32_slowpath:
[----:B------:R-:W-:-:S13]  /*b400*/  LOP3.LUT P1, RZ, R36, 0x7fffffff, RZ, 0xc0, !PT ;  /* 0x7fffffff24ff7812 */ /* 0x000fda000782c0ff */
[----:B------:R-:W-:Y:S01]  /*b410*/  @!P1 MOV R39, R36 ;  /* 0x0000002400279202 */ /* 0x000fe20000000f00 */
[----:B------:R-:W-:Y:S06]  /*b420*/  @!P1 BRA `(.L_x_183) ;  /* 0x0000000000409947 */ /* 0x000fec0003800000 */
[----:B------:R-:W-:-:S13]  /*b430*/  FSETP.GEU.FTZ.AND P1, PT, R36, RZ, PT ;  /* 0x000000ff2400720b */ /* 0x000fda0003f3e000 */
[----:B------:R-:W-:Y:S01]  /*b440*/  @!P1 IMAD.MOV.U32 R39, RZ, RZ, 0x7fffffff ;  /* 0x7fffffffff279424 */ /* 0x000fe200078e00ff */
[----:B------:R-:W-:Y:S06]  /*b450*/  @!P1 BRA `(.L_x_183) ;  /* 0x0000000000349947 */ /* 0x000fec0003800000 */
[----:B------:R-:W-:-:S13]  /*b460*/  FSETP.GTU.FTZ.AND P1, PT, |R36|, +INF , PT ;  /* 0x7f8000002400780b */ /* 0x000fda0003f3c200 */
[----:B------:R-:W-:Y:S01]  /*b470*/  @P1 FADD.FTZ R39, R36, 1 ;  /* 0x3f80000024271421 */ /* 0x000fe20000010000 */
[----:B------:R-:W-:Y:S06]  /*b480*/  @P1 BRA `(.L_x_183) ;  /* 0x0000000000281947 */ /* 0x000fec0003800000 */
[----:B------:R-:W-:-:S13]  /*b490*/  FSETP.NEU.FTZ.AND P1, PT, |R36|, +INF , PT ;  /* 0x7f8000002400780b */ /* 0x000fda0003f3d200 */
[----:B------:R-:W-:-:S04]  /*b4a0*/  @P1 FFMA R40, R36, 1.84467440737095516160e+19, RZ ;  /* 0x5f80000024281823 */ /* 0x000fc800000000ff */
[----:B------:R-:W0:Y:S02]  /*b4b0*/  @P1 MUFU.RSQ R39, R40 ;  /* 0x0000002800271308 */ /* 0x000e240000001400 */
[----:B0-----:R-:W-:Y:S01]  /*b4c0*/  @P1 FMUL.FTZ R37, R40, R39 ;  /* 0x0000002728251220 */ /* 0x001fe20000410000 */
[----:B------:R-:W-:Y:S01]  /*b4d0*/  @P1 FMUL.FTZ R48, R39, 0.5 ;  /* 0x3f00000027301820 */ /* 0x000fe20000410000 */
[----:B------:R-:W-:Y:S02]  /*b4e0*/  @!P1 MOV R39, R36 ;  /* 0x0000002400279202 */ /* 0x000fe40000000f00 */
[----:B------:R-:W-:-:S04]  /*b4f0*/  @P1 FADD.FTZ R41, -R37, -RZ ;  /* 0x800000ff25291221 */ /* 0x000fc80000010100 */
[----:B------:R-:W-:-:S04]  /*b500*/  @P1 FFMA R42, R37, R41, R40 ;  /* 0x00000029252a1223 */ /* 0x000fc80000000028 */
[----:B------:R-:W-:-:S04]  /*b510*/  @P1 FFMA R42, R42, R48, R37 ;  /* 0x000000302a2a1223 */ /* 0x000fc80000000025 */
[----:B------:R-:W-:-:S07]  /*b520*/  @P1 FMUL.FTZ R39, R42, 2.3283064365386962891e-10 ;  /* 0x2f8000002a271820 */ /* 0x000fce0000410000 */
.L_x_183:
[----:B------:R-:W-:Y:S02]  /*b530*/  HFMA2 R37, -RZ, RZ, 0, 0 ;  /* 0x00000000ff257431 */ /* 0x000fe400000001ff */
[----:B------:R-:W-:-:S04]  /*b540*/  IMAD.MOV.U32 R36, RZ, RZ, R38 ;  /* 0x000000ffff247224 */ /* 0x000fc800078e0026 */
[----:B------:R-:W-:Y:S05]  /*b550*/  RET.REL.NODEC R36 `(_Z39query_and_interpolation_sphere_grad_gpuiiiiiPKfS0_S0_S0_S0_S0_Pf) ;  /* 0xffffff4824a87950 */ /* 0x000fea0003c3ffff */
        .weak           $__internal_4_$__cuda_sm3x_div_rn_noftz_f32_slowpath
        .type           $__internal_4_$__cuda_sm3x_div_rn_noftz_f32_slowpath,@function
        .size           $__internal_4_$__cuda_sm3x_div_rn_noftz_f32_slowpath,(.L_x_1098 - $__internal_4_$__cuda_sm3x_div_rn_noftz_f32_slowpath)
$__internal_4_$__cuda_sm3x_div_rn_noftz_f32_slowpath:
[----:B------:R-:W-:Y:S01]  /*b560*/  SHF.R.U32.HI R30, RZ, 0x17, R13 ;  /* 0x00000017ff1e7819 */ /* 0x000fe2000001160d */
[----:B------:R-:W-:Y:S01]  /*b570*/  BSSY.RECONVERGENT B4, `(.L_x_184) ;  /* 0x0000062000047945 */ /* 0x000fe20003800200 */
[----:B------:R-:W-:Y:S02]  /*b580*/  SHF.R.U32.HI R25, RZ, 0x17, R12 ;  /* 0x00000017ff197819 */ /* 0x000fe4000001160c */
[----:B------:R-:W-:Y:S02]  /*b590*/  LOP3.LUT R36, R30, 0xff, RZ, 0xc0, !PT ;  /* 0x000000ff1e247812 */ /* 0x000fe400078ec0ff */
[----:B------:R-:W-:-:S03]  /*b5a0*/  LOP3.LUT R34, R25, 0xff, RZ, 0xc0, !PT ;  /* 0x000000ff19227812 */ /* 0x000fc600078ec0ff */
[----:B------:R-:W-:Y:S01]  /*b5b0*/  VIADD R31, R36, 0xffffffff ;  /* 0xffffffff241f7836 */ /* 0x000fe20000000000 */
[----:B------:R-:W-:-:S04]  /*b5c0*/  IADD3 R30, PT, PT, R34, -0x1, RZ ;  /* 0xffffffff221e7810 */ /* 0x000fc80007ffe0ff */
[----:B------:R-:W-:-:S04]  /*b5d0*/  ISETP.GT.U32.AND P0, PT, R31, 0xfd, PT ;  /* 0x000000fd1f00780c */ /* 0x000fc80003f04070 */
[----:B------:R-:W-:-:S13]  /*b5e0*/  ISETP.GT.U32.OR P0, PT, R30, 0xfd, P0 ;  /* 0x000000fd1e00780c */ /* 0x000fda0000704470 */
[----:B------:R-:W-:Y:S01]  /*b5f0*/  @!P0 IMAD.MOV.U32 R25, RZ, RZ, RZ ;  /* 0x000000ffff198224 */ /* 0x000fe200078e00ff */
[----:B------:R-:W-:Y:S06]  /*b600*/  @!P0 BRA `(.L_x_185) ;  /* 0x00000000005c8947 */ /* 0x000fec0003800000 */
[----:B------:R-:W-:Y:S02]  /*b610*/  FSETP.GTU.FTZ.AND P0, PT, |R12|, +INF , PT ;  /* 0x7f8000000c00780b */ /* 0x000fe40003f1c200 */
[----:B------:R-:W-:-:S04]  /*b620*/  FSETP.GTU.FTZ.AND P2, PT, |R13|, +INF , PT ;  /* 0x7f8000000d00780b */ /* 0x000fc80003f5c200 */
[----:B------:R-:W-:-:S13]  /*b630*/  PLOP3.LUT P0, PT, P0, P2, PT, 0xf8, 0x8f ;  /* 0x00000000008f781c */ /* 0x000fda0000705f70 */
[----:B------:R-:W-:Y:S05]  /*b640*/  @P0 BRA `(.L_x_186) ;  /* 0x00000004004c0947 */ /* 0x000fea0003800000 */
[----:B------:R-:W-:-:S13]  /*b650*/  LOP3.LUT P0, RZ, R13, 0x7fffffff, R12, 0xc8, !PT ;  /* 0x7fffffff0dff7812 */ /* 0x000fda000780c80c */
[----:B------:R-:W-:Y:S05]  /*b660*/  @!P0 BRA `(.L_x_187) ;  /* 0x00000004003c8947 */ /* 0x000fea0003800000 */
[C---:B------:R-:W-:Y:S02]  /*b670*/  FSETP.NEU.FTZ.AND P2, PT, |R12|.reuse, +INF , PT ;  /* 0x7f8000000c00780b */ /* 0x040fe40003f5d200 */
[----:B------:R-:W-:Y:S02]  /*b680*/  FSETP.NEU.FTZ.AND P3, PT, |R13|, +INF , PT ;  /* 0x7f8000000d00780b */ /* 0x000fe40003f7d200 */
[----:B------:R-:W-:-:S11]  /*b690*/  FSETP.NEU.FTZ.AND P0, PT, |R12|, +INF , PT ;  /* 0x7f8000000c00780b */ /* 0x000fd60003f1d200 */
[----:B------:R-:W-:Y:S05]  /*b6a0*/  @!P3 BRA !P2, `(.L_x_187) ;  /* 0x00000004002cb947 */ /* 0x000fea0005000000 */
[----:B------:R-:W-:-:S04]  /*b6b0*/  LOP3.LUT P2, RZ, R12, 0x7fffffff, RZ, 0xc0, !PT ;  /* 0x7fffffff0cff7812 */ /* 0x000fc8000784c0ff */
[----:B------:R-:W-:-:S13]  /*b6c0*/  PLOP3.LUT P2, PT, P3, P2, PT, 0x2f, 0xf2 ;  /* 0x0000000000f2781c */ /* 0x000fda0001f44577 */
[----:B------:R-:W-:Y:S05]  /*b6d0*/  @P2 BRA `(.L_x_188) ;  /* 0x0000000400182947 */ /* 0x000fea0003800000 */
[----:B------:R-:W-:-:S04]  /*b6e0*/  LOP3.LUT P2, RZ, R13, 0x7fffffff, RZ, 0xc0, !PT ;  /* 0x7fffffff0dff7812 */ /* 0x000fc8000784c0ff */
[----:B------:R-:W-:-:S13]  /*b6f0*/  PLOP3.LUT P0, PT, P0, P2, PT, 0x2f, 0xf2 ;  /* 0x0000000000f2781c */ /* 0x000fda0000704577 */
[----:B------:R-:W-:Y:S05]  /*b700*/  @P0 BRA `(.L_x_189) ;  /* 0x0000000400000947 */ /* 0x000fea0003800000 */
[----:B------:R-:W-:Y:S02]  /*b710*/  ISETP.GE.AND P0, PT, R30, RZ, PT ;  /* 0x000000ff1e00720c */ /* 0x000fe40003f06270 */
[----:B------:R-:W-:-:S11]  /*b720*/  ISETP.GE.AND P2, PT, R31, RZ, PT ;  /* 0x000000ff1f00720c */ /* 0x000fd60003f46270 */
[----:B------:R-:W-:Y:S01]  /*b730*/  @P0 MOV R25, RZ ;  /* 0x000000ff00190202 */ /* 0x000fe20000000f00 */
[----:B------:R-:W-:Y:S02]  /*b740*/  @!P0 IMAD.MOV.U32 R25, RZ, RZ, -0x40 ;  /* 0xffffffc0ff198424 */ /* 0x000fe400078e00ff */
[----:B------:R-:W-:Y:S01]  /*b750*/  @!P0 FFMA R12, R12, 1.84467440737095516160e+19, RZ ;  /* 0x5f8000000c0c8823 */ /* 0x000fe200000000ff */
[----:B------:R-:W-:Y:S02]  /*b760*/  @!P2 FFMA R13, R13, 1.84467440737095516160e+19, RZ ;  /* 0x5f8000000d0da823 */ /* 0x000fe400000000ff */
[----:B------:R-:W-:-:S07]  /*b770*/  @!P2 IADD3 R25, PT, PT, R25, 0x40, RZ ;  /* 0x000000401919a810 */ /* 0x000fce0007ffe0ff */
.L_x_185:
[----:B------:R-:W-:Y:S01]  /*b780*/  LEA R30, R36, 0xc0800000, 0x17 ;  /* 0xc0800000241e7811 */ /* 0x000fe200078eb8ff */
[----:B------:R-:W-:Y:S04]  /*b790*/  BSSY.RECONVERGENT B5, `(.L_x_190) ;  /* 0x0000036000057945 */ /* 0x000fe80003800200 */
[----:B------:R-:W-:Y:S01]  /*b7a0*/  IMAD.IADD R30, R13, 0x1, -R30 ;  /* 0x000000010d1e7824 */ /* 0x000fe200078e0a1e */
[----:B------:R-:W-:-:S03]  /*b7b0*/  IADD3 R13, PT, PT, R34, -0x7f, RZ ;  /* 0xffffff81220d7810 */ /* 0x000fc60007ffe0ff */
[----:B------:R0:W1:Y:S01]  /*b7c0*/  MUFU.RCP R31, R30 ;  /* 0x0000001e001f7308 */ /* 0x0000620000001000 */
[----:B------:R-:W-:Y:S01]  /*b7d0*/  FADD.FTZ R33, -R30, -RZ ;  /* 0x800000ff1e217221 */ /* 0x000fe20000010100 */
[C---:B------:R-:W-:Y:S01]  /*b7e0*/  IMAD R12, R13.reuse, -0x800000, R12 ;  /* 0xff8000000d0c7824 */ /* 0x040fe200078e020c */
[----:B0-----:R-:W-:-:S05]  /*b7f0*/  IADD3 R30, PT, PT, R13, 0x7f, -R36 ;  /* 0x0000007f0d1e7810 */ /* 0x001fca0007ffe824 */
[----:B------:R-:W-:Y:S02]  /*b800*/  IMAD.IADD R30, R30, 0x1, R25 ;  /* 0x000000011e1e7824 */ /* 0x000fe400078e0219 */
[----:B-1----:R-:W-:-:S04]  /*b810*/  FFMA R34, R31, R33, 1 ;  /* 0x3f8000001f227423 */ /* 0x002fc80000000021 */
[----:B------:R-:W-:-:S04]  /*b820*/  FFMA R38, R31, R34, R31 ;  /* 0x000000221f267223 */ /* 0x000fc8000000001f */
[----:B------:R-:W-:-:S04]  /*b830*/  FFMA R31, R12, R38, RZ ;  /* 0x000000260c1f7223 */ /* 0x000fc800000000ff */
[----:B------:R-:W-:-:S04]  /*b840*/  FFMA R34, R33, R31, R12 ;  /* 0x0000001f21227223 */ /* 0x000fc8000000000c */
[----:B------:R-:W-:-:S04]  /*b850*/  FFMA R35, R38, R34, R31 ;  /* 0x0000002226237223 */ /* 0x000fc8000000001f */
[----:B------:R-:W-:-:S04]  /*b860*/  FFMA R34, R33, R35, R12 ;  /* 0x0000002321227223 */ /* 0x000fc8000000000c */
[----:B------:R-:W-:-:S05]  /*b870*/  FFMA R31, R38, R34, R35 ;  /* 0x00000022261f7223 */ /* 0x000fca0000000023 */
[----:B------:R-:W-:-:S04]  /*b880*/  SHF.R.U32.HI R12, RZ, 0x17, R31 ;  /* 0x00000017ff0c7819 */ /* 0x000fc8000001161f */
[----:B------:R-:W-:-:S04]  /*b890*/  LOP3.LUT R12, R12, 0xff, RZ, 0xc0, !PT ;  /* 0x000000ff0c0c7812 */ /* 0x000fc800078ec0ff */
[----:B------:R-:W-:-:S05]  /*b8a0*/  IADD3 R33, PT, PT, R12, R30, RZ ;  /* 0x0000001e0c217210 */ /* 0x000fca0007ffe0ff */
[----:B------:R-:W-:-:S05]  /*b8b0*/  VIADD R12, R33, 0xffffffff ;  /* 0xffffffff210c7836 */ /* 0x000fca0000000000 */
[----:B------:R-:W-:-:S13]  /*b8c0*/  ISETP.GE.U32.AND P0, PT, R12, 0xfe, PT ;  /* 0x000000fe0c00780c */ /* 0x000fda0003f06070 */
[----:B------:R-:W-:Y:S05]  /*b8d0*/  @!P0 BRA `(.L_x_191) ;  /* 0x0000000000808947 */ /* 0x000fea0003800000 */
[----:B------:R-:W-:-:S13]  /*b8e0*/  ISETP.GT.AND P0, PT, R33, 0xfe, PT ;  /* 0x000000fe2100780c */ /* 0x000fda0003f04270 */
[----:B------:R-:W-:Y:S05]  /*b8f0*/  @P0 BRA `(.L_x_192) ;  /* 0x00000000006c0947 */ /* 0x000fea0003800000 */
[----:B------:R-:W-:-:S13]  /*b900*/  ISETP.GE.AND P0, PT, R33, 0x1, PT ;  /* 0x000000012100780c */ /* 0x000fda0003f06270 */
[----:B------:R-:W-:Y:S05]  /*b910*/  @P0 BRA `(.L_x_193) ;  /* 0x0000000000740947 */ /* 0x000fea0003800000 */
[----:B------:R-:W-:Y:S02]  /*b920*/  ISETP.GE.AND P0, PT, R33, -0x18, PT ;  /* 0xffffffe82100780c */ /* 0x000fe40003f06270 */
[----:B------:R-:W-:-:S11]  /*b930*/  LOP3.LUT R31, R31, 0x80000000, RZ, 0xc0, !PT ;  /* 0x800000001f1f7812 */ /* 0x000fd600078ec0ff */
[----:B------:R-:W-:Y:S05]  /*b940*/  @!P0 BRA `(.L_x_193) ;  /* 0x0000000000688947 */ /* 0x000fea0003800000 */
[CCC-:B------:R-:W-:Y:S01]  /*b950*/  FFMA.RZ R12, R38.reuse, R34.reuse, R35.reuse ;  /* 0x00000022260c7223 */ /* 0x1c0fe2000000c023 */
[C---:B------:R-:W-:Y:S01]  /*b960*/  IADD3 R30, PT, PT, R33.reuse, 0x20, RZ ;  /* 0x00000020211e7810 */ /* 0x040fe20007ffe0ff */
[-CC-:B------:R-:W-:Y:S01]  /*b970*/  FFMA.RM R13, R38, R34.reuse, R35.reuse ;  /* 0x00000022260d7223 */ /* 0x180fe20000004023 */
[C---:B------:R-:W-:Y:S02]  /*b980*/  ISETP.NE.AND P3, PT, R33.reuse, RZ, PT ;  /* 0x000000ff2100720c */ /* 0x040fe40003f65270 */
[----:B------:R-:W-:Y:S01]  /*b990*/  LOP3.LUT R25, R12, 0x7fffff, RZ, 0xc0, !PT ;  /* 0x007fffff0c197812 */ /* 0x000fe200078ec0ff */
[----:B------:R-:W-:Y:S01]  /*b9a0*/  FFMA.RP R12, R38, R34, R35 ;  /* 0x00000022260c7223 */ /* 0x000fe20000008023 */
[----:B------:R-:W-:Y:S01]  /*b9b0*/  ISETP.NE.AND P2, PT, R33, RZ, PT ;  /* 0x000000ff2100720c */ /* 0x000fe20003f45270 */
[----:B------:R-:W-:Y:S01]  /*b9c0*/  IMAD.MOV R33, RZ, RZ, -R33 ;  /* 0x000000ffff217224 */ /* 0x000fe200078e0a21 */
[----:B------:R-:W-:Y:S02]  /*b9d0*/  LOP3.LUT R25, R25, 0x800000, RZ, 0xfc, !PT ;  /* 0x0080000019197812 */ /* 0x000fe400078efcff */
[----:B------:R-:W-:-:S02]  /*b9e0*/  FSETP.NEU.FTZ.AND P0, PT, R12, R13, PT ;  /* 0x0000000d0c00720b */ /* 0x000fc40003f1d000 */
[----:B------:R-:W-:Y:S02]  /*b9f0*/  SHF.L.U32 R30, R25, R30, RZ ;  /* 0x0000001e191e7219 */ /* 0x000fe400000006ff */
[----:B------:R-:W-:Y:S02]  /*ba00*/  SEL R12, R33, RZ, P3 ;  /* 0x000000ff210c7207 */ /* 0x000fe40001800000 */
[----:B------:R-:W-:Y:S02]  /*ba10*/  ISETP.NE.AND P2, PT, R30, RZ, P2 ;  /* 0x000000ff1e00720c */ /* 0x000fe40001745270 */
[----:B------:R-:W-:Y:S02]  /*ba20*/  SHF.R.U32.HI R12, RZ, R12, R25 ;  /* 0x0000000cff0c7219 */ /* 0x000fe40000011619 */
[----:B------:R-:W-:Y:S02]  /*ba30*/  PLOP3.LUT P0, PT, P0, P2, PT, 0xf8, 0x8f ;  /* 0x00000000008f781c */ /* 0x000fe40000705f70 */
[----:B------:R-:W-:-:S02]  /*ba40*/  SHF.R.U32.HI R30, RZ, 0x1, R12 ;  /* 0x00000001ff1e7819 */ /* 0x000fc4000001160c */
[----:B------:R-:W-:-:S04]  /*ba50*/  SEL R13, RZ, 0x1, !P0 ;  /* 0x00000001ff0d7807 */ /* 0x000fc80004000000 */
[----:B------:R-:W-:-:S04]  /*ba60*/  LOP3.LUT R13, R13, 0x1, R30, 0xf8, !PT ;  /* 0x000000010d0d7812 */ /* 0x000fc800078ef81e */
[----:B------:R-:W-:-:S04]  /*ba70*/  LOP3.LUT R13, R13, R12, RZ, 0xc0, !PT ;  /* 0x0000000c0d0d7212 */ /* 0x000fc800078ec0ff */
[----:B------:R-:W-:-:S04]  /*ba80*/  IADD3 R30, PT, PT, R30, R13, RZ ;  /* 0x0000000d1e1e7210 */ /* 0x000fc80007ffe0ff */
[----:B------:R-:W-:Y:S01]  /*ba90*/  LOP3.LUT R31, R30, R31, RZ, 0xfc, !PT ;  /* 0x0000001f1e1f7212 */ /* 0x000fe200078efcff */
[----:B------:R-:W-:Y:S06]  /*baa0*/  BRA `(.L_x_193) ;  /* 0x0000000000107947 */ /* 0x000fec0003800000 */
.L_x_192:
[----:B------:R-:W-:-:S04]  /*bab0*/  LOP3.LUT R31, R31, 0x80000000, RZ, 0xc0, !PT ;  /* 0x800000001f1f7812 */ /* 0x000fc800078ec0ff */
[----:B------:R-:W-:Y:S01]  /*bac0*/  LOP3.LUT R31, R31, 0x7f800000, RZ, 0xfc, !PT ;  /* 0x7f8000001f1f7812 */ /* 0x000fe200078efcff */
[----:B------:R-:W-:Y:S06]  /*bad0*/  BRA `(.L_x_193) ;  /* 0x0000000000047947 */ /* 0x000fec0003800000 */
.L_x_191:
[----:B------:R-:W-:-:S07]  /*bae0*/  IMAD R31, R30, 0x800000, R31 ;  /* 0x008000001e1f7824 */ /* 0x000fce00078e021f */
.L_x_193:
[----:B------:R-:W-:Y:S05]  /*baf0*/  BSYNC.RECONVERGENT B5 ;  /* 0x0000000000057941 */ /* 0x000fea0003800200 */
.L_x_190:
[----:B------:R-:W-:Y:S05]  /*bb00*/  BRA `(.L_x_194) ;  /* 0x0000000000207947 */ /* 0x000fea0003800000 */
.L_x_189:
[----:B------:R-:W-:-:S04]  /*bb10*/  LOP3.LUT R12, R13, 0x80000000, R12, 0x48, !PT ;  /* 0x800000000d0c7812 */ /* 0x000fc800078e480c */
[----:B------:R-:W-:Y:S01]  /*bb20*/  LOP3.LUT R31, R12, 0x7f800000, RZ, 0xfc, !PT ;  /* 0x7f8000000c1f7812 */ /* 0x000fe200078efcff */
[----:B------:R-:W-:Y:S06]  /*bb30*/  BRA `(.L_x_194) ;  /* 0x0000000000147947 */ /* 0x000fec0003800000 */
.L_x_188:
[----:B------:R-:W-:Y:S01]  /*bb40*/  LOP3.LUT R31, R13, 0x80000000, R12, 0x48, !PT ;  /* 0x800000000d1f7812 */ /* 0x000fe200078e480c */
[----:B------:R-:W-:Y:S06]  /*bb50*/  BRA `(.L_x_194) ;  /* 0x00000000000c7947 */ /* 0x000fec0003800000 */
.L_x_187:
[----:B------:R-:W0:Y:S01]  /*bb60*/  MUFU.RSQ R31, -QNAN ;  /* 0xffc00000001f7908 */ /* 0x000e220000001400 */
[----:B------:R-:W-:Y:S05]  /*bb70*/  BRA `(.L_x_194) ;  /* 0x0000000000047947 */ /* 0x000fea0003800000 */
.L_x_186:
[----:B------:R-:W-:-:S07]  /*bb80*/  FADD.FTZ R31, R12, R13 ;  /* 0x0000000d0c1f7221 */ /* 0x000fce0000010000 */
.L_x_194:
[----:B------:R-:W-:Y:S05]  /*bb90*/  BSYNC.RECONVERGENT B4 ;  /* 0x0000000000047941 */ /* 0x000fea0003800200 */
.L_x_184:
[----:B------:R-:W-:Y:S02]  /*bba0*/  HFMA2 R13, -RZ, RZ, 0, 0 ;  /* 0x00000000ff0d7431 */ /* 0x000fe400000001ff */
[----:B------:R-:W-:Y:S01]  /*bbb0*/  IMAD.MOV.U32 R12, RZ, RZ, R20 ;  /* 0x000000ffff0c7224 */ /* 0x000fe200078e0014 */
[----:B0-----:R-:W-:-:S03]  /*bbc0*/  MOV R25, R31 ;  /* 0x0000001f00197202 */ /* 0x001fc60000000f00 */
[----:B------:R-:W-:Y:S05]  /*bbd0*/  RET.REL.NODEC R12 `(_Z39query_and_interpolation_sphere_grad_gpuiiiiiPKfS0_S0_S0_S0_S0_Pf) ;  /* 0xffffff440c087950 */ /* 0x000fea0003c3ffff */
.L_x_195:
[----:B------:R-:W-:-:S00]  /*bbe0*/  BRA `(.L_x_195) ;  /* 0xfffffffc00fc7947 */ /* 0x000fc0000383ffff */
[----:B------:R-:W-:-:S00]  /*bbf0*/  NOP ;  /* 0x0000000000007918 */ /* 0x000fc00000000000 */
        /* <DEDUP_REMOVED lines=8> */
.L_x_1098:


//--------------------- .text._Z34query_and_interpolation_sphere_gpuiiiiiPKfS0_S0_S0_S0_bPf --------------------------
	.section	.text._Z34query_and_interpolation_sphere_gpuiiiiiPKfS0_S0_S0_S0_bPf,"ax",@progbits
	.align	128
        .global         _Z34query_and_interpolation_sphere_gpuiiiiiPKfS0_S0_S0_S0_bPf
        .type           _Z34query_and_interpolation_sphere_gpuiiiiiPKfS0_S0_S0_S0_bPf,@function
        .size           _Z34query_and_interpolation_sphere_gpuiiiiiPKfS0_S0_S0_S0_bPf,(.L_x_1103 - _Z34query_and_interpolation_sphere_gpuiiiiiPKfS0_S0_S0_S0_bPf)
        .other          _Z34query_and_interpolation_sphere_gpuiiiiiPKfS0_S0_S0_S0_bPf,@"STO_CUDA_ENTRY STV_DEFAULT"
_Z34query_and_interpolation_sphere_gpuiiiiiPKfS0_S0_S0_S0_bPf:
.text._Z34query_and_interpolation_sphere_gpuiiiiiPKfS0_S0_S0_S0_bPf:
[----:B------:R-:W0:Y:S01]  /*0000*/  LDC R1, c[0x0][0x37c] ;  /* 0x0000df00ff017b82 */ /* 0x000e220000000800 */
[----:B------:R-:W-:Y:S01]  /*0010*/  HFMA2 R6, -RZ, RZ, 0, 1.132488250732421875e-06 ;  /* 0x00000013ff067431 */ /* 0x000fe200000001ff */
[----:B0-----:R-:W-:Y:S01]  /*0020*/  IADD3 R1, PT, PT, R1, -0xb10, RZ ;  /* 0xfffff4f001017810 */ /* 0x001fe20007ffe0ff */
[----:B------:R-:W-:Y:S02]  /*0030*/  IMAD.MOV.U32 R7, RZ, RZ, 0xc ;  /* 0x0000000cff077424 */ /* 0x000fe400078e00ff */
[----:B------:R-:W-:Y:S01]  /*0040*/  HFMA2 R4, -RZ, RZ, 0, 4.17232513427734375e-07 ;  /* 0x00000007ff047431 */ /* 0x000fe200000001ff */
[----:B------:R-:W-:Y:S01]  /*0050*/  MOV R5, 0xc ;  /* 0x0000000c00057802 */ /* 0x000fe20000000f00 */
[----:B------:R-:W-:Y:S01]  /*0060*/  HFMA2 R13, -RZ, RZ, 0, 5.9604644775390625e-08 ;  /* 0x00000001ff0d7431 */ /* 0x000fe200000001ff */
[----:B------:R-:W-:Y:S01]  /*0070*/  MOV R12, 0x1 ;  /* 0x00000001000c7802 */ /* 0x000fe20000000f00 */
[----:B------:R0:W-:Y:S01]  /*0080*/  STL.64 [R1+0x10], R6 ;  /* 0x0000100601007387 */ /* 0x0001e20000100a00 */
[----:B------:R-:W-:Y:S01]  /*0090*/  HFMA2 R11, -RZ, RZ, 0, 1.78813934326171875e-07 ;  /* 0x00000003ff0b7431 */ /* 0x000fe200000001ff */
[----:B------:R-:W-:Y:S01]  /*00a0*/  MOV R10, 0x7 ;  /* 0x00000007000a7802 */ /* 0x000fe20000000f00 */
[----:B------:R-:W-:Y:S01]  /*00b0*/  HFMA2 R2, -RZ, RZ, 0, 5.9604644775390625e-08 ;  /* 0x00000001ff027431 */ /* 0x000fe200000001ff */
[----:B------:R1:W-:Y:S01]  /*00c0*/  STL.64 [R1+0x8], R4 ;  /* 0x0000080401007387 */ /* 0x0003e20000100a00 */
[----:B------:R-:W-:Y:S01]  /*00d0*/  MOV R3, 0x3 ;  /* 0x0000000300037802 */ /* 0x000fe20000000f00 */
[----:B------:R-:W-:Y:S01]  /*00e0*/  HFMA2 R8, -RZ, RZ, 0, 1.609325408935546875e-06 ;  /* 0x0000001bff087431 */ /* 0x000fe200000001ff */
[----:B------:R-:W-:Y:S01]  /*00f0*/  MOV R9, 0x25 ;  /* 0x0000002500097802 */ /* 0x000fe20000000f00 */
[----:B------:R2:W-:Y:S01]  /*0100*/  STL.64 [R1+0x20], R12 ;  /* 0x0000200c01007387 */ /* 0x0005e20000100a00 */
[----:B------:R-:W-:Y:S01]  /*0110*/  HFMA2 R15, -RZ, RZ, 0, 4.17232513427734375e-07 ;  /* 0x00000007ff0f7431 */ /* 0x000fe200000001ff */
[----:B------:R-:W-:Y:S01]  /*0120*/  MOV R14, 0x3 ;  /* 0x00000003000e7802 */ /* 0x000fe20000000f00 */
[----:B------:R-:W-:-:S02]  /*0130*/  IMAD.MOV.U32 R16, RZ, RZ, 0xc ;  /* 0x0000000cff107424 */ /* 0x000fc400078e00ff */
[----:B0-----:R-:W-:Y:S01]  /*0140*/  HFMA2 R7, -RZ, RZ, 0, 5.9604644775390625e-08 ;  /* 0x00000001ff077431 */ /* 0x001fe200000001ff */
[----:B------:R-:W-:Y:S01]  /*0150*/  MOV R6, 0x3 ;  /* 0x0000000300067802 */ /* 0x000fe20000000f00 */
[----:B------:R0:W-:Y:S01]  /*0160*/  STL.64 [R1+0x18], R10 ;  /* 0x0000180a01007387 */ /* 0x0001e20000100a00 */
[----:B------:R-:W-:Y:S01]  /*0170*/  MOV R17, 0x13 ;  /* 0x0000001300117802 */ /* 0x000fe20000000f00 */
[----:B-1----:R-:W-:Y:S02]  /*0180*/  HFMA2 R4, -RZ, RZ, 0, 7.152557373046875e-07 ;  /* 0x0000000cff047431 */ /* 0x002fe400000001ff */
[----:B------:R-:W-:Y:S01]  /*0190*/  IMAD.MOV.U32 R5, RZ, RZ, 0x7 ;  /* 0x00000007ff057424 */ /* 0x000fe200078e00ff */
[----:B------:R1:W-:Y:S01]  /*01a0*/  STL.64 [R1], R2 ;  /* 0x0000000201007387 */ /* 0x0003e20000100a00 */
[----:B------:R-:W-:Y:S02]  /*01b0*/  HFMA2 R18, -RZ, RZ, 0, 1.609325408935546875e-06 ;  /* 0x0000001bff127431 */ /* 0x000fe400000001ff */
[----:B--2---:R-:W-:Y:S01]  /*01c0*/  IMAD.MOV.U32 R13, RZ, RZ, 0x3f5db22d ;  /* 0x3f5db22dff0d7424 */ /* 0x004fe200078e00ff */
[----:B------:R-:W-:Y:S01]  /*01d0*/  MOV R12, 0x3f000000 ;  /* 0x3f000000000c7802 */ /* 0x000fe20000000f00 */
[----:B------:R2:W-:Y:S01]  /*01e0*/  STL.64 [R1+0x50], R6 ;  /* 0x0000500601007387 */ /* 0x0005e20000100a00 */
[----:B------:R-:W-:Y:S01]  /*01f0*/  MOV R19, 0x13 ;  /* 0x0000001300137802 */ /* 0x000fe20000000f00 */
[----:B------:R-:W-:Y:S01]  /*0200*/  HFMA2 R20, -RZ, RZ, -1.666015625, -0.02459716796875 ;  /* 0xbeaaa64cff147431 */ /* 0x000fe200000001ff */
[----:B------:R-:W-:Y:S01]  /*0210*/  MOV R21, 0x3ec5119d ;  /* 0x3ec5119d00157802 */ /* 0x000fe20000000f00 */
[----:B------:R3:W-:Y:S01]  /*0220*/  STL.64 [R1+0x48], R4 ;  /* 0x0000480401007387 */ /* 0x0007e20000100a00 */
[----:B0-----:R-:W-:Y:S01]  /*0230*/  HFMA2 R10, -RZ, RZ, 0, 0 ;  /* 0x00000000ff0a7431 */ /* 0x001fe200000001ff */
[----:B------:R-:W-:Y:S01]  /*0240*/  MOV R11, 0xbf13d07d ;  /* 0xbf13d07d000b7802 */ /* 0x000fe20000000f00 */
[----:B------:R-:W-:Y:S01]  /*0250*/  HFMA2 R22, -RZ, RZ, -1.75, 0 ;  /* 0xbf000000ff167431 */ /* 0x000fe200000001ff */
[----:B------:R0:W-:Y:S01]  /*0260*/  STL.64 [R1+0x88], R12 ;  /* 0x0000880c01007387 */ /* 0x0001e20000100a00 */
[----:B-1----:R-:W-:Y:S01]  /*0270*/  HFMA2 R3, -RZ, RZ, 0, 0 ;  /* 0x00000000ff037431 */ /* 0x002fe200000001ff */
[----:B------:R-:W-:Y:S01]  /*0280*/  MOV R2, 0x3f800000 ;  /* 0x3f80000000027802 */ /* 0x000fe20000000f00 */
[----:B------:R-:W1:Y:S01]  /*0290*/  LDCU UR11, c[0x0][0x388] ;  /* 0x00007100ff0b77ac */ /* 0x000e620008000800 */
[----:B--2---:R-:W-:Y:S01]  /*02a0*/  HFMA2 R7, -RZ, RZ, -1.7685546875, -35.90625 ;  /* 0xbf13d07dff077431 */ /* 0x004fe200000001ff */
[----:B------:R-:W-:Y:S01]  /*02b0*/  MOV R6, RZ ;  /* 0x000000ff00067202 */ /* 0x000fe20000000f00 */
[----:B------:R2:W-:Y:S01]  /*02c0*/  STL.64 [R1+0x38], R8 ;  /* 0x0000380801007387 */ /* 0x0005e20000100a00 */
[----:B------:R-:W-:Y:S01]  /*02d0*/  MOV R23, 0x3dc50481 ;  /* 0x3dc5048100177802 */ /* 0x000fe20000000f00 */
[----:B---3--:R-:W-:Y:S01]  /*02e0*/  HFMA2 R4, -RZ, RZ, -1.875, 0 ;  /* 0xbf800000ff047431 */ /* 0x008fe200000001ff */
[----:B------:R-:W-:Y:S01]  /*02f0*/  MOV R5, RZ ;  /* 0x000000ff00057202 */ /* 0x000fe20000000f00 */
[----:B------:R3:W-:Y:S01]  /*0300*/  STL.64 [R1+0x70], R10 ;  /* 0x0000700a01007387 */ /* 0x0007e20000100a00 */
[----:B------:R-:W4:Y:S01]  /*0310*/  LDCU UR4, c[0x0][0x390] ;  /* 0x00007200ff0477ac */ /* 0x000f220008000800 */
[----:B0-----:R-:W-:Y:S01]  /*0320*/  HFMA2 R12, -RZ, RZ, -1.625, 0 ;  /* 0xbe800000ff0c7431 */ /* 0x001fe200000001ff */
[----:B------:R-:W-:Y:S01]  /*0330*/  MOV R13, 0x3eddb22d ;  /* 0x3eddb22d000d7802 */ /* 0x000fe20000000f00 */
[----:B------:R0:W-:Y:S01]  /*0340*/  STL.64 [R1+0xc0], R6 ;  /* 0x0000c00601007387 */ /* 0x0001e20000100a00 */
[----:B------:R-:W-:-:S02]  /*0350*/  HFMA2 R24, -RZ, RZ, -1.666015625, -0.02459716796875 ;  /* 0xbeaaa64cff187431 */ /* 0x000fc400000001ff */
[----:B------:R-:W-:Y:S02]  /*0360*/  IMAD.MOV.U32 R25, RZ, RZ, -0x41bae148 ;  /* 0xbe451eb8ff197424 */ /* 0x000fe400078e00ff */
[----:B------:R-:W-:Y:S01]  /*0370*/  HFMA2 R27, -RZ, RZ, -1.740234375, 53.90625 ;  /* 0xbef652bdff1b7431 */ /* 0x000fe200000001ff */
[----:B------:R5:W-:Y:S01]  /*0380*/  STL.64 [R1+0x98], R4 ;  /* 0x0000980401007387 */ /* 0x000be20000100a00 */
[----:B--2---:R-:W-:Y:S01]  /*0390*/  HFMA2 R8, -RZ, RZ, -1.75, 0 ;  /* 0xbf000000ff087431 */ /* 0x004fe200000001ff */
[----:B------:R-:W-:Y:S01]  /*03a0*/  MOV R9, 0x3f5db22d ;  /* 0x3f5db22d00097802 */ /* 0x000fe20000000f00 */
[----:B------:R-:W-:Y:S01]  /*03b0*/  HFMA2 R29, -RZ, RZ, -1.740234375, 53.90625 ;  /* 0xbef652bdff1d7431 */ /* 0x000fe200000001ff */
[----:B---3--:R-:W-:Y:S01]  /*03c0*/  MOV R10, 0x3e800000 ;  /* 0x3e800000000a7802 */ /* 0x008fe20000000f00 */
[----:B------:R-:W-:Y:S01]  /*03d0*/  HFMA2 R11, -RZ, RZ, 1.7158203125, -0.1929931640625 ;  /* 0x3eddb22dff0b7431 */ /* 0x000fe200000001ff */
[----:B------:R2:W-:Y:S01]  /*03e0*/  STL.64 [R1+0x80], R2 ;  /* 0x0000800201007387 */ /* 0x0005e20000100a00 */
[----:B------:R-:W-:Y:S01]  /*03f0*/  MOV R26, 0xbe2ab368 ;  /* 0xbe2ab368001a7802 */ /* 0x000fe20000000f00 */
[----:B0-----:R-:W-:Y:S01]  /*0400*/  HFMA2 R7, -RZ, RZ, 1.6435546875, -35.90625 ;  /* 0x3e93d07dff077431 */ /* 0x001fe200000001ff */
[----:B------:R-:W-:Y:S01]  /*0410*/  UMOV UR8, 0x41 ;  /* 0x0000004100087882 */ /* 0x000fe20000000000 */
[----:B------:R0:W-:Y:S01]  /*0420*/  STL.64 [R1+0x108], R12 ;  /* 0x0001080c01007387 */ /* 0x0001e20000100a00 */
[----:B----4-:R-:W-:Y:S01]  /*0430*/  UISETP.NE.AND UP0, UPT, UR4, 0x2, UPT ;  /* 0x000000020400788c */ /* 0x010fe2000bf05270 */
[----:B-----5:R-:W-:Y:S01]  /*0440*/  HFMA2 R4, -RZ, RZ, -1.75, 0 ;  /* 0xbf000000ff047431 */ /* 0x020fe200000001ff */
[----:B------:R-:W-:Y:S01]  /*0450*/  MOV R28, 0x3e2ab368 ;  /* 0x3e2ab368001c7802 */ /* 0x000fe20000000f00 */
[----:B------:R3:W-:Y:S01]  /*0460*/  STL.64 [R1+0x90], R8 ;  /* 0x0000900801007387 */ /* 0x0007e20000100a00 */
[----:B------:R-:W-:Y:S01]  /*0470*/  UISETP.NE.AND UP1, UPT, UR4, 0x1, UPT ;  /* 0x000000010400788c */ /* 0x000fe2000bf25270 */
[----:B------:R-:W-:Y:S01]  /*0480*/  R2UR UR10, R1 ;  /* 0x00000000010a72ca */ /* 0x000fe200000e0000 */
[----:B------:R-:W-:Y:S01]  /*0490*/  USEL UR8, UR8, 0xaf, !UP0 ;  /* 0x000000af08087887 */ /* 0x000fe2000c000000 */
[----:B------:R4:W-:Y:S01]  /*04a0*/  STL.64 [R1+0x138], R6 ;  /* 0x0001380601007387 */ /* 0x0009e20000100a00 */
[----:B--2---:R-:W-:Y:S01]  /*04b0*/  HFMA2 R3, -RZ, RZ, 1.6435546875, -35.90625 ;  /* 0x3e93d07dff037431 */ /* 0x004fe200000001ff */
[----:B------:R-:W-:Y:S01]  /*04c0*/  MOV R2, RZ ;  /* 0x000000ff00027202 */ /* 0x000fe20000000f00 */
[----:B------:R-:W2:Y:S01]  /*04d0*/  LDCU UR21, c[0x0][0x360] ;  /* 0x00006c00ff1577ac */ /* 0x000ea20008000800 */
[----:B------:R5:W-:Y:S01]  /*04e0*/  STL.64 [R1+0x110], R4 ;  /* 0x0001100401007387 */ /* 0x000be20000100a00 */
[----:B0-----:R-:W-:Y:S01]  /*04f0*/  HFMA2 R13, -RZ, RZ, -1.8046875, -2.666015625 ;  /* 0xbf38c155ff0d7431 */ /* 0x001fe200000001ff */
[----:B------:R-:W-:-:S02]  /*0500*/  USEL UR8, UR8, 0xf, UP1 ;  /* 0x0000000f08087887 */ /* 0x000fc40008800000 */
[----:B------:R0:W-:Y:S01]  /*0510*/  STL.64 [R1+0x100], R10 ;  /* 0x0001000a01007387 */ /* 0x0001e20000100a00 */
[----:B---3--:R-:W-:Y:S01]  /*0520*/  IMAD.MOV.U32 R8, RZ, RZ, 0x3f000000 ;  /* 0x3f000000ff087424 */ /* 0x008fe200078e00ff */
[----:B------:R-:W-:Y:S01]  /*0530*/  MOV R9, RZ ;  /* 0x000000ff00097202 */ /* 0x000fe20000000f00 */
[----:B----4-:R-:W-:Y:S01]  /*0540*/  HFMA2 R6, -RZ, RZ, 1.75, 0 ;  /* 0x3f000000ff067431 */ /* 0x010fe200000001ff */
[----:B------:R-:W-:Y:S01]  /*0550*/  MOV R7, RZ ;  /* 0x000000ff00077202 */ /* 0x000fe20000000f00 */
[----:B------:R3:W-:Y:S01]  /*0560*/  STL.64 [R1+0xe8], R2 ;  /* 0x0000e80201007387 */ /* 0x0007e20000100a00 */
[----:B-----5:R-:W-:-:S03]  /*0570*/  MOV R5, 0xbe93d07d ;  /* 0xbe93d07d00057802 */ /* 0x020fc60000000f00 */
[----:B------:R4:W-:Y:S01]  /*0580*/  STL.64 [R1+0x170], R12 ;  /* 0x0001700c01007387 */ /* 0x0009e20000100a00 */
[----:B0-----:R-:W-:Y:S01]  /*0590*/  HFMA2 R11, -RZ, RZ, 1.7685546875, -35.90625 ;  /* 0x3f13d07dff0b7431 */ /* 0x001fe200000001ff */
[----:B------:R-:W-:Y:S02]  /*05a0*/  MOV R10, 0xbf000000 ;  /* 0xbf000000000a7802 */ /* 0x000fe40000000f00 */
[----:B------:R0:W-:Y:S04]  /*05b0*/  STL.64 [R1+0x190], R6 ;  /* 0x0001900601007387 */ /* 0x0001e80000100a00 */
[----:B------:R5:W-:Y:S01]  /*05c0*/  STL.64 [R1+0x168], R4 ;  /* 0x0001680401007387 */ /* 0x000be20000100a00 */
[----:B---3--:R-:W-:Y:S01]  /*05d0*/  HFMA2 R2, -RZ, RZ, 1.625, 0 ;  /* 0x3e800000ff027431 */ /* 0x008fe200000001ff */
[----:B------:R-:W-:Y:S01]  /*05e0*/  MOV R3, 0xbeddb22d ;  /* 0xbeddb22d00037802 */ /* 0x000fe20000000f00 */
[----:B----4-:R-:W-:Y:S01]  /*05f0*/  HFMA2 R13, -RZ, RZ, 0, 0 ;  /* 0x00000000ff0d7431 */ /* 0x010fe200000001ff */
[----:B------:R3:W-:Y:S01]  /*0600*/  STL.64 [R1+0xf8], R8 ;  /* 0x0000f80801007387 */ /* 0x0007e20000100a00 */
[----:B------:R-:W-:Y:S01]  /*0610*/  MOV R12, 0x3f000000 ;  /* 0x3f000000000c7802 */ /* 0x000fe20000000f00 */
[----:B0-----:R-:W-:Y:S01]  /*0620*/  HFMA2 R6, -RZ, RZ, 1.8125, 0 ;  /* 0x3f400000ff067431 */ /* 0x001fe200000001ff */
[----:B------:R-:W-:Y:S01]  /*0630*/  MOV R7, 0x3eddb22d ;  /* 0x3eddb22d00077802 */ /* 0x000fe20000000f00 */
[----:B------:R0:W-:Y:S01]  /*0640*/  STL.64 [R1+0x158], R10 ;  /* 0x0001580a01007387 */ /* 0x0001e20000100a00 */
[----:B-----5:R-:W-:Y:S01]  /*0650*/  HFMA2 R5, -RZ, RZ, -1.7158203125, -0.1929931640625 ;  /* 0xbeddb22dff057431 */ /* 0x020fe200000001ff */
[----:B------:R-:W-:-:S02]  /*0660*/  MOV R4, 0x3e800000 ;  /* 0x3e80000000047802 */ /* 0x000fc40000000f00 */
[----:B------:R4:W-:Y:S01]  /*0670*/  STL.64 [R1+0x120], R2 ;  /* 0x0001200201007387 */ /* 0x0009e20000100a00 */
[----:B---3--:R-:W-:-:S03]  /*0680*/  HFMA2 R8, -RZ, RZ, 0, 0 ;  /* 0x00000000ff087431 */ /* 0x008fc600000001ff */
[----:B------:R3:W-:Y:S01]  /*0690*/  STL.64 [R1+0x1c8], R6 ;  /* 0x0001c80601007387 */ /* 0x0007e20000100a00 */
[----:B------:R-:W-:Y:S02]  /*06a0*/  IMAD.MOV.U32 R9, RZ, RZ, 0x3f13d07d ;  /* 0x3f13d07dff097424 */ /* 0x000fe400078e00ff */
[----:B0-----:R-:W-:Y:S01]  /*06b0*/  HFMA2 R10, -RZ, RZ, -1.625, 0 ;  /* 0xbe800000ff0a7431 */ /* 0x001fe200000001ff */
[----:B------:R0:W-:Y:S01]  /*06c0*/  STL.64 [R1+0x1b0], R4 ;  /* 0x0001b00401007387 */ /* 0x0001e20000100a00 */
[----:B------:R-:W-:Y:S02]  /*06d0*/  IMAD.MOV.U32 R11, RZ, RZ, 0x3eddb22d ;  /* 0x3eddb22dff0b7424 */ /* 0x000fe400078e00ff */
[----:B----4-:R-:W-:Y:S01]  /*06e0*/  IMAD.MOV.U32 R2, RZ, RZ, 0x3f000000 ;  /* 0x3f000000ff027424 */ /* 0x010fe200078e00ff */
[----:B------:R4:W-:Y:S01]  /*06f0*/  STL.64 [R1+0x1b8], R12 ;  /* 0x0001b80c01007387 */ /* 0x0009e20000100a00 */
[----:B------:R-:W-:Y:S01]  /*0700*/  MOV R3, 0xbe93d07d ;  /* 0xbe93d07d00037802 */ /* 0x000fe20000000f00 */
[----:B---3--:R-:W-:Y:S01]  /*0710*/  HFMA2 R6, -RZ, RZ, 0, 0 ;  /* 0x00000000ff067431 */ /* 0x008fe200000001ff */
[----:B------:R-:W-:Y:S01]  /*0720*/  MOV R7, 0xbf5db22d ;  /* 0xbf5db22d00077802 */ /* 0x000fe20000000f00 */
[----:B------:R3:W-:Y:S01]  /*0730*/  STL.64 [R1+0x150], R8 ;  /* 0x0001500801007387 */ /* 0x0007e20000100a00 */
[----:B0-----:R-:W-:Y:S01]  /*0740*/  HFMA2 R5, -RZ, RZ, 1.7158203125, -0.1929931640625 ;  /* 0x3eddb22dff057431 */ /* 0x001fe200000001ff */
[----:B------:R-:W-:-:S02]  /*0750*/  MOV R4, 0xbf400000 ;  /* 0xbf40000000047802 */ /* 0x000fc40000000f00 */
[----:B------:R0:W-:Y:S01]  /*0760*/  STL.64 [R1+0x1a0], R10 ;  /* 0x0001a00a01007387 */ /* 0x0001e20000100a00 */
[----:B----4-:R-:W-:-:S03]  /*0770*/  MOV R12, 0xbf800000 ;  /* 0xbf800000000c7802 */ /* 0x010fc60000000f00 */
[----:B------:R4:W-:Y:S01]  /*0780*/  STL.64 [R1+0x208], R6 ;  /* 0x0002080601007387 */ /* 0x0009e20000100a00 */
[----:B---3--:R-:W-:Y:S01]  /*0790*/  HFMA2 R8, -RZ, RZ, 1.625, 0 ;  /* 0x3e800000ff087431 */ /* 0x008fe200000001ff */
[----:B------:R-:W-:Y:S02]  /*07a0*/  MOV R9, 0x3eddb22d ;  /* 0x3eddb22d00097802 */ /* 0x000fe40000000f00 */
[----:B------:R3:W-:Y:S01]  /*07b0*/  STL.64 [R1+0x180], R2 ;  /* 0x0001800201007387 */ /* 0x0007e20000100a00 */
[----:B0-----:R-:W-:-:S03]  /*07c0*/  HFMA2 R11, -RZ, RZ, 1.8408203125, -0.1929931640625 ;  /* 0x3f5db22dff0b7431 */ /* 0x001fc600000001ff */
[----:B------:R0:W-:Y:S01]  /*07d0*/  STL.64 [R1+0x1e8], R4 ;  /* 0x0001e80401007387 */ /* 0x0001e20000100a00 */
[----:B------:R-:W-:Y:S01]  /*07e0*/  MOV R10, 0xbf000000 ;  /* 0xbf000000000a7802 */ /* 0x000fe20000000f00 */
[----:B----4-:R-:W-:Y:S01]  /*07f0*/  IMAD.MOV.U32 R6, RZ, RZ, 0x3f400000 ;  /* 0x3f400000ff067424 */ /* 0x010fe200078e00ff */
[----:B------:R-:W-:Y:S01]  /*0800*/  MOV R7, 0x3e13c361 ;  /* 0x3e13c36100077802 */ /* 0x000fe20000000f00 */
[----:B------:R4:W-:Y:S01]  /*0810*/  STL.64 [R1+0x1f0], R12 ;  /* 0x0001f00c01007387 */ /* 0x0009e20000100a00 */
[----:B---3--:R-:W-:Y:S01]  /*0820*/  IMAD.MOV.U32 R2, RZ, RZ, 0x3f800000 ;  /* 0x3f800000ff027424 */ /* 0x008fe200078e00ff */
[----:B------:R-:W-:Y:S02]  /*0830*/  MOV R3, RZ ;  /* 0x000000ff00037202 */ /* 0x000fe40000000f00 */
[----:B------:R3:W-:Y:S01]  /*0840*/  STL.64 [R1+0x28], R14 ;  /* 0x0000280e01007387 */ /* 0x0007e20000100a00 */
[----:B0-----:R-:W-:Y:S01]  /*0850*/  HFMA2 R5, -RZ, RZ, 1.5185546875, -3.689453125 ;  /* 0x3e13c361ff057431 */ /* 0x001fe200000001ff */
[----:B------:R-:W-:-:S02]  /*0860*/  MOV R4, 0xbe800000 ;  /* 0xbe80000000047802 */ /* 0x000fc40000000f00 */
[----:B------:R0:W-:Y:S01]  /*0870*/  STL.64 [R1+0x198], R8 ;  /* 0x0001980801007387 */ /* 0x0001e20000100a00 */
[----:B----4-:R-:W-:Y:S01]  /*0880*/  HFMA2 R13, -RZ, RZ, 1.6435546875, -35.90625 ;  /* 0x3e93d07dff0d7431 */ /* 0x010fe200000001ff */
[----:B------:R-:W-:Y:S02]  /*0890*/  MOV R12, RZ ;  /* 0x000000ff000c7202 */ /* 0x000fe40000000f00 */
[----:B------:R-:W-:Y:S01]  /*08a0*/  STL.64 [R1+0x140], R6 ;  /* 0x0001400601007387 */ /* 0x000fe20000100a00 */
[----:B---3--:R-:W-:-:S03]  /*08b0*/  HFMA2 R15, -RZ, RZ, -1.8408203125, -0.1929931640625 ;  /* 0xbf5db22dff0f7431 */ /* 0x008fc600000001ff */
[----:B------:R3:W-:Y:S01]  /*08c0*/  STL.64 [R1+0x238], R6 ;  /* 0x0002380601007387 */ /* 0x0007e20000100a00 */
[----:B------:R-:W-:Y:S02]  /*08d0*/  IMAD.MOV.U32 R14, RZ, RZ, -0x41000000 ;  /* 0xbf000000ff0e7424 */ /* 0x000fe400078e00ff */
[----:B0-----:R-:W-:Y:S01]  /*08e0*/  HFMA2 R8, -RZ, RZ, 0, 0 ;  /* 0x00000000ff087431 */ /* 0x001fe200000001ff */
[----:B------:R0:W-:Y:S01]  /*08f0*/  STL.64 [R1+0x1c0], R2 ;  /* 0x0001c00201007387 */ /* 0x0001e20000100a00 */
[----:B------:R-:W-:-:S03]  /*0900*/  IMAD.MOV.U32 R9, RZ, RZ, 0x3f5db22d ;  /* 0x3f5db22dff097424 */ /* 0x000fc600078e00ff */
[----:B------:R4:W-:Y:S01]  /*0910*/  STL.64 [R1+0x1e0], R10 ;  /* 0x0001e00a01007387 */ /* 0x0009e20000100a00 */
[----:B---3--:R-:W-:Y:S01]  /*0920*/  HFMA2 R7, -RZ, RZ, -1.8046875, -2.666015625 ;  /* 0xbf38c155ff077431 */ /* 0x008fe200000001ff */
[----:B------:R-:W-:Y:S02]  /*0930*/  MOV R6, 0x3e800000 ;  /* 0x3e80000000067802 */ /* 0x000fe40000000f00 */
[----:B------:R-:W-:Y:S01]  /*0940*/  STL.64 [R1+0xe0], R4 ;  /* 0x0000e00401007387 */ /* 0x000fe20000100a00 */
[----:B0-----:R-:W-:Y:S01]  /*0950*/  HFMA2 R3, -RZ, RZ, 1.5185546875, -3.689453125 ;  /* 0x3e13c361ff037431 */ /* 0x001fe200000001ff */
[----:B------:R-:W-:Y:S02]  /*0960*/  MOV R2, 0x3e800000 ;  /* 0x3e80000000027802 */ /* 0x000fe40000000f00 */
[----:B------:R-:W-:Y:S01]  /*0970*/  STL.64 [R1+0x130], R4 ;  /* 0x0001300401007387 */ /* 0x000fe20000100a00 */
[----:B----4-:R-:W-:Y:S02]  /*0980*/  HFMA2 R10, -RZ, RZ, 1.8125, 0 ;  /* 0x3f400000ff0a7431 */ /* 0x010fe400000001ff */
[----:B------:R-:W-:Y:S01]  /*0990*/  IMAD.MOV.U32 R11, RZ, RZ, -0x41224dd3 ;  /* 0xbeddb22dff0b7424 */ /* 0x000fe200078e00ff */
[----:B------:R0:W-:Y:S04]  /*09a0*/  STL.64 [R1+0x228], R4 ;  /* 0x0002280401007387 */ /* 0x0001e80000100a00 */
[----:B------:R3:W-:Y:S04]  /*09b0*/  STL.64 [R1+0x230], R12 ;  /* 0x0002300c01007387 */ /* 0x0007e80000100a00 */
[----:B------:R4:W-:Y:S01]  /*09c0*/  STL.64 [R1+0xa0], R14 ;  /* 0x0000a00e01007387 */ /* 0x0009e20000100a00 */
[----:B0-----:R-:W-:Y:S01]  /*09d0*/  HFMA2 R5, -RZ, RZ, 1.7685546875, -35.90625 ;  /* 0x3f13d07dff057431 */ /* 0x001fe200000001ff */
[----:B------:R-:W-:-:S02]  /*09e0*/  MOV R4, 0xbf000000 ;  /* 0xbf00000000047802 */ /* 0x000fc40000000f00 */
[----:B------:R0:W-:Y:S01]  /*09f0*/  STL.64 [R1+0x1d8], R8 ;  /* 0x0001d80801007387 */ /* 0x0001e20000100a00 */
[----:B---3--:R-:W-:Y:S01]  /*0a00*/  HFMA2 R13, -RZ, RZ, -1.8046875, -2.666015625 ;  /* 0xbf38c155ff0d7431 */ /* 0x008fe200000001ff */
[----:B------:R-:W-:Y:S02]  /*0a10*/  MOV R12, 0xbe800000 ;  /* 0xbe800000000c7802 */ /* 0x000fe40000000f00 */
[----:B------:R3:W-:Y:S01]  /*0a20*/  STL.64 [R1+0x270], R6 ;  /* 0x0002700601007387 */ /* 0x0007e20000100a00 */
[----:B----4-:R-:W-:Y:S01]  /*0a30*/  IMAD.MOV.U32 R15, RZ, RZ, -0x41224dd3 ;  /* 0xbeddb22dff0f7424 */ /* 0x010fe200078e00ff */
[----:B------:R-:W-:Y:S02]  /*0a40*/  MOV R14, 0xbe800000 ;  /* 0xbe800000000e7802 */ /* 0x000fe40000000f00 */
[----:B------:R4:W-:Y:S01]  /*0a50*/  STL.64 [R1+0x218], R10 ;  /* 0x0002180a01007387 */ /* 0x0009e20000100a00 */
[----:B0-----:R-:W-:-:S03]  /*0a60*/  HFMA2 R8, -RZ, RZ, 1.75, 0 ;  /* 0x3f000000ff087431 */ /* 0x001fc600000001ff */
[----:B------:R-:W-:Y:S01]  /*0a70*/  STL.64 [R1+0xd8], R2 ;  /* 0x0000d80201007387 */ /* 0x000fe20000100a00 */
[----:B------:R-:W-:Y:S01]  /*0a80*/  MOV R9, 0xbf5db22d ;  /* 0xbf5db22d00097802 */ /* 0x000fe20000000f00 */
[----:B---3--:R-:W-:Y:S02]  /*0a90*/  HFMA2 R7, -RZ, RZ, -1.7685546875, -35.90625 ;  /* 0xbf13d07dff077431 */ /* 0x008fe400000001ff */
[----:B------:R-:W-:Y:S01]  /*0aa0*/  STL.64 [R1+0x128], R2 ;  /* 0x0001280201007387 */ /* 0x000fe20000100a00 */
[----:B------:R-:W-:Y:S01]  /*0ab0*/  MOV R6, RZ ;  /* 0x000000ff00067202 */ /* 0x000fe20000000f00 */
[----:B----4-:R-:W-:Y:S02]  /*0ac0*/  HFMA2 R11, -RZ, RZ, 1.7685546875, -35.90625 ;  /* 0x3f13d07dff0b7431 */ /* 0x010fe400000001ff */
[----:B------:R0:W-:Y:S01]  /*0ad0*/  STL.64 [R1+0x220], R2 ;  /* 0x0002200201007387 */ /* 0x0001e20000100a00 */
[----:B------:R-:W-:-:S03]  /*0ae0*/  MOV R10, RZ ;  /* 0x000000ff000a7202 */ /* 0x000fc60000000f00 */
[----:B------:R3:W-:Y:S04]  /*0af0*/  STL.64 [R1+0x250], R4 ;  /* 0x0002500401007387 */ /* 0x0007e80000100a00 */
[----:B------:R4:W-:Y:S01]  /*0b00*/  STL.64 [R1+0x268], R12 ;  /* 0x0002680c01007387 */ /* 0x0009e20000100a00 */
[----:B0-----:R-:W-:-:S03]  /*0b10*/  IMAD.MOV.U32 R2, RZ, RZ, -0x40c00000 ;  /* 0xbf400000ff027424 */ /* 0x001fc600078e00ff */
[----:B------:R0:W-:Y:S01]  /*0b20*/  STL.64 [R1+0x118], R14 ;  /* 0x0001180e01007387 */ /* 0x0001e20000100a00 */
[----:B---3--:R-:W-:Y:S01]  /*0b30*/  HFMA2 R5, -RZ, RZ, 1.7158203125, -0.1929931640625 ;  /* 0x3eddb22dff057431 */ /* 0x008fe200000001ff */
[----:B------:R-:W-:Y:S02]  /*0b40*/  MOV R4, 0x3e800000 ;  /* 0x3e80000000047802 */ /* 0x000fe40000000f00 */
[----:B------:R3:W-:Y:S01]  /*0b50*/  STL.64 [R1+0x210], R8 ;  /* 0x0002100801007387 */ /* 0x0007e20000100a00 */
[----:B----4-:R-:W-:Y:S01]  /*0b60*/  IMAD.MOV.U32 R12, RZ, RZ, -0x41000000 ;  /* 0xbf000000ff0c7424 */ /* 0x010fe200078e00ff */
[----:B------:R-:W-:Y:S02]  /*0b70*/  MOV R13, RZ ;  /* 0x000000ff000d7202 */ /* 0x000fe40000000f00 */
[----:B------:R-:W-:Y:S01]  /*0b80*/  STL.64 [R1+0x160], R2 ;  /* 0x0001600201007387 */ /* 0x000fe20000100a00 */
[----:B0-----:R-:W-:Y:S01]  /*0b90*/  HFMA2 R15, -RZ, RZ, -1.8046875, -2.666015625 ;  /* 0xbf38c155ff0f7431 */ /* 0x001fe200000001ff */
[----:B------:R-:W-:-:S02]  /*0ba0*/  MOV R14, 0x3e800000 ;  /* 0x3e800000000e7802 */ /* 0x000fc40000000f00 */
[----:B------:R0:W-:Y:S01]  /*0bb0*/  STL.64 [R1+0x258], R2 ;  /* 0x0002580201007387 */ /* 0x0001e20000100a00 */
[----:B---3--:R-:W-:-:S03]  /*0bc0*/  HFMA2 R9, -RZ, RZ, 1.7685546875, -35.90625 ;  /* 0x3f13d07dff097431 */ /* 0x008fc600000001ff */
[----:B------:R3:W-:Y:S04]  /*0bd0*/  STL.64 [R1+0x2c8], R6 ;  /* 0x0002c80601007387 */ /* 0x0007e80000100a00 */
[----:B------:R4:W-:Y:S01]  /*0be0*/  STL.64 [R1+0x248], R10 ;  /* 0x0002480a01007387 */ /* 0x0009e20000100a00 */
[----:B0-----:R-:W-:-:S03]  /*0bf0*/  HFMA2 R3, -RZ, RZ, 1.7158203125, -0.1929931640625 ;  /* 0x3eddb22dff037431 */ /* 0x001fc600000001ff */
[----:B------:R0:W-:Y:S01]  /*0c00*/  STL.64 [R1+0x2a0], R12 ;  /* 0x0002a00c01007387 */ /* 0x0001e20000100a00 */
[----:B------:R-:W-:Y:S01]  /*0c10*/  MOV R2, 0xbe800000 ;  /* 0xbe80000000027802 */ /* 0x000fe20000000f00 */
[----:B---3--:R-:W-:Y:S01]  /*0c20*/  HFMA2 R7, -RZ, RZ, -1.6435546875, -35.90625 ;  /* 0xbe93d07dff077431 */ /* 0x008fe200000001ff */
[----:B------:R-:W-:Y:S01]  /*0c30*/  MOV R6, 0x3e2ab368 ;  /* 0x3e2ab36800067802 */ /* 0x000fe20000000f00 */
[----:B------:R3:W-:Y:S01]  /*0c40*/  STL.64 [R1+0x290], R4 ;  /* 0x0002900401007387 */ /* 0x0007e20000100a00 */
[----:B----4-:R-:W-:Y:S01]  /*0c50*/  HFMA2 R11, -RZ, RZ, 0, 0 ;  /* 0x00000000ff0b7431 */ /* 0x010fe200000001ff */
[----:B------:R-:W-:Y:S02]  /*0c60*/  MOV R10, 0x3f000000 ;  /* 0x3f000000000a7802 */ /* 0x000fe40000000f00 */
[----:B------:R4:W-:Y:S01]  /*0c70*/  STL.64 [R1+0x178], R14 ;  /* 0x0001780e01007387 */ /* 0x0009e20000100a00 */
[----:B0-----:R-:W-:Y:S01]  /*0c80*/  HFMA2 R13, -RZ, RZ, -1.6435546875, -35.90625 ;  /* 0xbe93d07dff0d7431 */ /* 0x001fe200000001ff */
[----:B------:R-:W-:-:S02]  /*0c90*/  MOV R12, 0xbe2ab368 ;  /* 0xbe2ab368000c7802 */ /* 0x000fc40000000f00 */
[----:B------:R0:W-:Y:S01]  /*0ca0*/  STL.64 [R1+0x30], R16 ;  /* 0x0000301001007387 */ /* 0x0001e20000100a00 */
[----:B---3--:R-:W-:Y:S01]  /*0cb0*/  HFMA2 R5, -RZ, RZ, 0, 0 ;  /* 0x00000000ff057431 */ /* 0x008fe200000001ff */
[----:B------:R-:W-:Y:S02]  /*0cc0*/  MOV R4, 0xbeaaa64c ;  /* 0xbeaaa64c00047802 */ /* 0x000fe40000000f00 */
[----:B------:R3:W-:Y:S01]  /*0cd0*/  STL.64 [R1+0x240], R8 ;  /* 0x0002400801007387 */ /* 0x0007e20000100a00 */
[----:B----4-:R-:W-:Y:S01]  /*0ce0*/  HFMA2 R14, -RZ, RZ, 1.75, 0 ;  /* 0x3f000000ff0e7431 */ /* 0x010fe200000001ff */
[----:B------:R-:W-:Y:S02]  /*0cf0*/  MOV R15, 0x3f5db22d ;  /* 0x3f5db22d000f7802 */ /* 0x000fe40000000f00 */
[----:B------:R4:W-:Y:S01]  /*0d00*/  STL.64 [R1+0x298], R2 ;  /* 0x0002980201007387 */ /* 0x0009e20000100a00 */
[----:B0-----:R-:W-:-:S03]  /*0d10*/  HFMA2 R17, -RZ, RZ, -1.8408203125, -0.1929931640625 ;  /* 0xbf5db22dff117431 */ /* 0x001fc600000001ff */
[----:B------:R0:W-:Y:S01]  /*0d20*/  STL.64 [R1+0x328], R6 ;  /* 0x0003280601007387 */ /* 0x0001e20000100a00 */
[----:B------:R-:W-:Y:S01]  /*0d30*/  MOV R16, 0x3f000000 ;  /* 0x3f00000000107802 */ /* 0x000fe20000000f00 */
[----:B---3--:R-:W-:Y:S02]  /*0d40*/  IMAD.MOV.U32 R9, RZ, RZ, -0x416c2f83 ;  /* 0xbe93d07dff097424 */ /* 0x008fe400078e00ff */
[----:B------:R3:W-:Y:S01]  /*0d50*/  STL.64 [R1+0x288], R10 ;  /* 0x0002880a01007387 */ /* 0x0007e20000100a00 */
[----:B----4-:R-:W-:-:S03]  /*0d60*/  HFMA2 R2, -RZ, RZ, 1.666015625, -0.02459716796875 ;  /* 0x3eaaa64cff027431 */ /* 0x010fc600000001ff */
[----:B------:R4:W-:Y:S01]  /*0d70*/  STL.64 [R1+0x320], R12 ;  /* 0x0003200c01007387 */ /* 0x0009e20000100a00 */
[----:B------:R-:W-:Y:S01]  /*0d80*/  MOV R3, RZ ;  /* 0x000000ff00037202 */ /* 0x000fe20000000f00 */
[----:B0-----:R-:W-:Y:S01]  /*0d90*/  HFMA2 R6, -RZ, RZ, -1.541015625, -0.2314453125 ;  /* 0xbe2ab368ff067431 */ /* 0x001fe200000001ff */
[----:B------:R-:W-:Y:S01]  /*0da0*/  MOV R7, 0xbef652bd ;  /* 0xbef652bd00077802 */ /* 0x000fe20000000f00 */
[----:B------:R0:W-:Y:S01]  /*0db0*/  STL.64 [R1+0x318], R4 ;  /* 0x0003180401007387 */ /* 0x0001e20000100a00 */
[----:B---3--:R-:W-:-:S03]  /*0dc0*/  HFMA2 R10, -RZ, RZ, 1.541015625, -0.2314453125 ;  /* 0x3e2ab368ff0a7431 */ /* 0x008fc600000001ff */
[----:B------:R3:W-:Y:S01]  /*0dd0*/  STL.64 [R1+0x1d0], R14 ;  /* 0x0001d00e01007387 */ /* 0x0007e20000100a00 */
[----:B------:R-:W-:Y:S01]  /*0de0*/  MOV R11, 0x3e93d07d ;  /* 0x3e93d07d000b7802 */ /* 0x000fe20000000f00 */
[----:B----4-:R-:W-:Y:S02]  /*0df0*/  HFMA2 R12, -RZ, RZ, -1.75, 0 ;  /* 0xbf000000ff0c7431 */ /* 0x010fe400000001ff */
[----:B------:R-:W-:Y:S01]  /*0e00*/  IMAD.MOV.U32 R13, RZ, RZ, 0x3dc50481 ;  /* 0x3dc50481ff0d7424 */ /* 0x000fe200078e00ff */
[----:B------:R4:W-:Y:S01]  /*0e10*/  STL.64 [R1+0x278], R8 ;  /* 0x0002780801007387 */ /* 0x0009e20000100a00 */
[----:B0-----:R-:W-:-:S03]  /*0e20*/  MOV R5, 0x3ec5119d ;  /* 0x3ec5119d00057802 */ /* 0x001fc60000000f00 */
[----:B------:R0:W-:Y:S01]  /*0e30*/  STL.64 [R1+0xa8], R16 ;  /* 0x0000a81001007387 */ /* 0x0001e20000100a00 */
[----:B---3--:R-:W-:Y:S01]  /*0e40*/  HFMA2 R15, -RZ, RZ, -1.6435546875, -35.90625 ;  /* 0xbe93d07dff0f7431 */ /* 0x008fe200000001ff */
[----:B------:R-:W-:Y:S02]  /*0e50*/  MOV R14, 0xbf000000 ;  /* 0xbf000000000e7802 */ /* 0x000fe40000000f00 */
[----:B------:R3:W-:Y:S01]  /*0e60*/  STL.64 [R1+0x300], R2 ;  /* 0x0003000201007387 */ /* 0x0007e20000100a00 */
[----:B----4-:R-:W-:Y:S01]  /*0e70*/  IMAD.MOV.U32 R9, RZ, RZ, 0x3e451eb8 ;  /* 0x3e451eb8ff097424 */ /* 0x010fe200078e00ff */
[----:B------:R-:W-:Y:S02]  /*0e80*/  MOV R8, RZ ;  /* 0x000000ff00087202 */ /* 0x000fe40000000f00 */
[----:B------:R4:W-:Y:S01]  /*0e90*/  STL.64 [R1+0x378], R6 ;  /* 0x0003780601007387 */ /* 0x0009e20000100a00 */
[----:B0-----:R-:W-:-:S03]  /*0ea0*/  MOV R17, 0x3f13d07d ;  /* 0x3f13d07d00117802 */ /* 0x001fc60000000f00 */
[----:B------:R0:W-:Y:S01]  /*0eb0*/  STL.64 [R1+0x308], R10 ;  /* 0x0003080a01007387 */ /* 0x0001e20000100a00 */
[----:B---3--:R-:W-:-:S03]  /*0ec0*/  HFMA2 R3, -RZ, RZ, 1.6923828125, 0.000685214996337890625 ;  /* 0x3ec5119dff037431 */ /* 0x008fc600000001ff */
[----:B------:R3:W-:Y:S01]  /*0ed0*/  STL.64 [R1+0x360], R4 ;  /* 0x0003600401007387 */ /* 0x0007e20000100a00 */
[----:B----4-:R-:W-:-:S03]  /*0ee0*/  HFMA2 R6, -RZ, RZ, 1.541015625, -0.2314453125 ;  /* 0x3e2ab368ff067431 */ /* 0x010fc600000001ff */
[----:B------:R4:W-:Y:S01]  /*0ef0*/  STL.64 [R1+0x368], R12 ;  /* 0x0003680c01007387 */ /* 0x0009e20000100a00 */
[----:B------:R-:W-:Y:S01]  /*0f00*/  MOV R7, 0xbe93d07d ;  /* 0xbe93d07d00077802 */ /* 0x000fe20000000f00 */
[----:B0-----:R-:W-:Y:S02]  /*0f10*/  HFMA2 R11, -RZ, RZ, 1.6923828125, 0.000685214996337890625 ;  /* 0x3ec5119dff0b7431 */ /* 0x001fe400000001ff */
[----:B------:R-:W-:Y:S01]  /*0f20*/  STL.64 [R1+0x2f0], R8 ;  /* 0x0002f00801007387 */ /* 0x000fe20000100a00 */
[----:B------:R-:W-:Y:S01]  /*0f30*/  MOV R10, RZ ;  /* 0x000000ff000a7202 */ /* 0x000fe20000000f00 */
[----:B---3--:R-:W-:Y:S02]  /*0f40*/  HFMA2 R5, -RZ, RZ, 1.6435546875, -35.90625 ;  /* 0x3e93d07dff057431 */ /* 0x008fe400000001ff */
[----:B------:R0:W-:Y:S01]  /*0f50*/  STL.64 [R1+0x340], R8 ;  /* 0x0003400801007387 */ /* 0x0001e20000100a00 */
[----:B------:R-:W-:Y:S01]  /*0f60*/  MOV R4, 0xbe2ab368 ;  /* 0xbe2ab36800047802 */ /* 0x000fe20000000f00 */
[----:B----4-:R-:W-:Y:S01]  /*0f70*/  IMAD.MOV.U32 R12, RZ, RZ, -0x41d54c98 ;  /* 0xbe2ab368ff0c7424 */ /* 0x010fe200078e00ff */
[----:B------:R-:W-:Y:S01]  /*0f80*/  MOV R13, 0xbe93d07d ;  /* 0xbe93d07d000d7802 */ /* 0x000fe20000000f00 */
[----:B------:R3:W-:Y:S04]  /*0f90*/  STL.64 [R1+0x260], R14 ;  /* 0x0002600e01007387 */ /* 0x0007e80000100a00 */
[----:B------:R4:W-:Y:S01]  /*0fa0*/  STL.64 [R1+0x148], R16 ;  /* 0x0001481001007387 */ /* 0x0009e20000100a00 */
[----:B0-----:R-:W-:Y:S01]  /*0fb0*/  HFMA2 R9, -RZ, RZ, -1.740234375, 53.90625 ;  /* 0xbef652bdff097431 */ /* 0x001fe200000001ff */
[----:B------:R-:W-:-:S02]  /*0fc0*/  MOV R8, 0x3e2ab368 ;  /* 0x3e2ab36800087802 */ /* 0x000fc40000000f00 */
[----:B------:R0:W-:Y:S01]  /*0fd0*/  STL.64 [R1+0x350], R2 ;  /* 0x0003500201007387 */ /* 0x0001e20000100a00 */
[----:B---3--:R-:W-:Y:S01]  /*0fe0*/  HFMA2 R14, -RZ, RZ, -1.625, 0 ;  /* 0xbe800000ff0e7431 */ /* 0x008fe200000001ff */
[----:B------:R-:W-:Y:S02]  /*0ff0*/  MOV R15, 0xbeddb22d ;  /* 0xbeddb22d000f7802 */ /* 0x000fe40000000f00 */
[----:B------:R3:W-:Y:S01]  /*1000*/  STL.64 [R1+0x3b0], R12 ;  /* 0x0003b00c01007387 */ /* 0x0007e20000100a00 */
[----:B----4-:R-:W-:Y:S01]  /*1010*/  HFMA2 R17, -RZ, RZ, -1.7158203125, -0.1929931640625 ;  /* 0xbeddb22dff117431 */ /* 0x010fe200000001ff */
[----:B------:R-:W-:Y:S02]  /*1020*/  MOV R16, 0xbe800000 ;  /* 0xbe80000000107802 */ /* 0x000fe40000000f00 */
[----:B------:R4:W-:Y:S01]  /*1030*/  STL.64 [R1+0x3b8], R6 ;  /* 0x0003b80601007387 */ /* 0x0009e20000100a00 */
[----:B0-----:R-:W-:Y:S02]  /*1040*/  HFMA2 R2, -RZ, RZ, 1.791015625, -0.0758056640625 ;  /* 0x3f2aacdaff027431 */ /* 0x001fe400000001ff */
[----:B------:R-:W-:Y:S01]  /*1050*/  IMAD.MOV.U32 R3, RZ, RZ, RZ ;  /* 0x000000ffff037224 */ /* 0x000fe200078e00ff */
[----:B------:R0:W-:Y:S01]  /*1060*/  STL.64 [R1+0x358], R10 ;  /* 0x0003580a01007387 */ /* 0x0001e20000100a00 */
[----:B---3--:R-:W-:-:S03]  /*1070*/  HFMA2 R12, -RZ, RZ, -1.666015625, -0.02459716796875 ;  /* 0xbeaaa64cff0c7431 */ /* 0x008fc600000001ff */
[----:B------:R3:W-:Y:S01]  /*1080*/  STL.64 [R1+0x3a8], R4 ;  /* 0x0003a80401007387 */ /* 0x0007e20000100a00 */
[----:B------:R-:W-:Y:S01]  /*1090*/  MOV R13, 0x3f13c9ef ;  /* 0x3f13c9ef000d7802 */ /* 0x000fe20000000f00 */
[----:B----4-:R-:W-:Y:S01]  /*10a0*/  HFMA2 R6, -RZ, RZ, -1.666015625, -0.02459716796875 ;  /* 0xbeaaa64cff067431 */ /* 0x010fe200000001ff */
[----:B------:R-:W-:Y:S01]  /*10b0*/  MOV R7, 0xbf13c9ef ;  /* 0xbf13c9ef00077802 */ /* 0x000fe20000000f00 */
[----:B------:R4:W-:Y:S01]  /*10c0*/  STL.64 [R1+0x380], R8 ;  /* 0x0003800801007387 */ /* 0x0009e20000100a00 */
[----:B0-----:R-:W-:Y:S01]  /*10d0*/  IMAD.MOV.U32 R10, RZ, RZ, 0x3eaaa64c ;  /* 0x3eaaa64cff0a7424 */ /* 0x001fe200078e00ff */
[----:B------:R-:W-:Y:S02]  /*10e0*/  MOV R11, 0xbe451eb8 ;  /* 0xbe451eb8000b7802 */ /* 0x000fe40000000f00 */
[----:B------:R0:W-:Y:S01]  /*10f0*/  STL.64 [R1+0x2a8], R14 ;  /* 0x0002a80e01007387 */ /* 0x0001e20000100a00 */
[----:B---3--:R-:W-:Y:S02]  /*1100*/  HFMA2 R4, -RZ, RZ, -1.791015625, -0.0758056640625 ;  /* 0xbf2aacdaff047431 */ /* 0x008fe400000001ff */
[----:B------:R-:W-:Y:S01]  /*1110*/  IMAD.MOV.U32 R5, RZ, RZ, RZ ;  /* 0x000000ffff057224 */ /* 0x000fe200078e00ff */
[----:B------:R3:W-:Y:S01]  /*1120*/  STL.64 [R1+0x1a8], R16 ;  /* 0x0001a81001007387 */ /* 0x0007e20000100a00 */
[----:B----4-:R-:W-:Y:S01]  /*1130*/  HFMA2 R8, -RZ, RZ, 1.666015625, -0.02459716796875 ;  /* 0x3eaaa64cff087431 */ /* 0x010fe200000001ff */
[----:B------:R-:W-:-:S02]  /*1140*/  MOV R9, RZ ;  /* 0x000000ff00097202 */ /* 0x000fc40000000f00 */
[----:B------:R4:W-:Y:S01]  /*1150*/  STL.64 [R1+0x388], R10 ;  /* 0x0003880a01007387 */ /* 0x0009e20000100a00 */
[----:B0-----:R-:W-:Y:S01]  /*1160*/  IMAD.MOV.U32 R14, RZ, RZ, 0x3f000000 ;  /* 0x3f000000ff0e7424 */ /* 0x001fe200078e00ff */
[----:B------:R-:W-:Y:S02]  /*1170*/  MOV R15, 0x3dc50481 ;  /* 0x3dc50481000f7802 */ /* 0x000fe40000000f00 */
[----:B------:R0:W-:Y:S01]  /*1180*/  STL.64 [R1+0x3c8], R2 ;  /* 0x0003c80201007387 */ /* 0x0001e20000100a00 */
[----:B---3--:R-:W-:-:S03]  /*1190*/  HFMA2 R16, -RZ, RZ, -1.8125, 0 ;  /* 0xbf400000ff107431 */ /* 0x008fc600000001ff */
[----:B------:R3:W-:Y:S04]  /*11a0*/  STL.64 [R1+0x3e8], R12 ;  /* 0x0003e80c01007387 */ /* 0x0007e80000100a00 */
[----:B------:R5:W-:Y:S01]  /*11b0*/  STL.64 [R1+0x408], R6 ;  /* 0x0004080601007387 */ /* 0x000be20000100a00 */
[----:B----4-:R-:W-:Y:S01]  /*11c0*/  MOV R11, 0x3f13c9ef ;  /* 0x3f13c9ef000b7802 */ /* 0x010fe20000000f00 */
[----:B0-----:R-:W-:Y:S02]  /*11d0*/  HFMA2 R3, -RZ, RZ, -1.7685546875, -11.8671875 ;  /* 0xbf13c9efff037431 */ /* 0x001fe400000001ff */
[----:B------:R0:W-:Y:S01]  /*11e0*/  STL.64 [R1+0x3f8], R4 ;  /* 0x0003f80401007387 */ /* 0x0001e20000100a00 */
[----:B------:R-:W-:Y:S01]  /*11f0*/  MOV R2, RZ ;  /* 0x000000ff00027202 */ /* 0x000fe20000000f00 */
[----:B---3--:R-:W-:-:S02]  /*1200*/  HFMA2 R12, -RZ, RZ, 1.75, 0 ;  /* 0x3f000000ff0c7431 */ /* 0x008fc400000001ff */
[----:B------:R3:W-:Y:S01]  /*1210*/  STL.64 [R1+0x348], R14 ;  /* 0x0003480e01007387 */ /* 0x0007e20000100a00 */
[----:B------:R-:W-:Y:S01]  /*1220*/  MOV R13, 0x3dc50481 ;  /* 0x3dc50481000d7802 */ /* 0x000fe20000000f00 */
[----:B-----5:R-:W-:Y:S02]  /*1230*/  HFMA2 R7, -RZ, RZ, 1.6923828125, 0.000685214996337890625 ;  /* 0x3ec5119dff077431 */ /* 0x020fe400000001ff */
[----:B------:R4:W-:Y:S01]  /*1240*/  STL.64 [R1+0x3c0], R8 ;  /* 0x0003c00801007387 */ /* 0x0009e20000100a00 */
[----:B0-----:R-:W-:Y:S02]  /*1250*/  HFMA2 R4, -RZ, RZ, 1.666015625, -0.02459716796875 ;  /* 0x3eaaa64cff047431 */ /* 0x001fe400000001ff */
[----:B------:R-:W-:Y:S01]  /*1260*/  IMAD.MOV.U32 R5, RZ, RZ, 0x3ec5119d ;  /* 0x3ec5119dff057424 */ /* 0x000fe200078e00ff */
[----:B------:R0:W-:Y:S01]  /*1270*/  STL.64 [R1+0x1f8], R16 ;  /* 0x0001f81001007387 */ /* 0x0001e20000100a00 */
[----:B---3--:R-:W-:Y:S01]  /*1280*/  HFMA2 R14, -RZ, RZ, 1.666015625, -0.02459716796875 ;  /* 0x3eaaa64cff0e7431 */ /* 0x008fe200000001ff */
[----:B------:R-:W-:-:S02]  /*1290*/  MOV R15, RZ ;  /* 0x000000ff000f7202 */ /* 0x000fc40000000f00 */
[----:B------:R3:W-:Y:S01]  /*12a0*/  STL.64 [R1+0x3d8], R10 ;  /* 0x0003d80a01007387 */ /* 0x0007e20000100a00 */
[----:B----4-:R-:W-:-:S03]  /*12b0*/  IMAD.MOV.U32 R9, RZ, RZ, -0x40ec3611 ;  /* 0xbf13c9efff097424 */ /* 0x010fc600078e00ff */
[----:B------:R4:W-:Y:S01]  /*12c0*/  STL.64 [R1+0x410], R2 ;  /* 0x0004100201007387 */ /* 0x0009e20000100a00 */
[----:B0-----:R-:W-:-:S03]  /*12d0*/  HFMA2 R16, -RZ, RZ, 1.625, 0 ;  /* 0x3e800000ff107431 */ /* 0x001fc600000001ff */
[----:B------:R0:W-:Y:S01]  /*12e0*/  STL.64 [R1+0x440], R12 ;  /* 0x0004400c01007387 */ /* 0x0001e20000100a00 */
[----:B---3--:R-:W-:-:S03]  /*12f0*/  HFMA2 R11, -RZ, RZ, -1.6435546875, -35.90625 ;  /* 0xbe93d07dff0b7431 */ /* 0x008fc600000001ff */
[----:B------:R3:W-:Y:S01]  /*1300*/  STL.64 [R1+0x458], R6 ;  /* 0x0004580601007387 */ /* 0x0007e20000100a00 */
[----:B------:R-:W-:Y:S02]  /*1310*/  MOV R10, 0x3f000000 ;  /* 0x3f000000000a7802 */ /* 0x000fe40000000f00 */
[----:B----4-:R-:W-:Y:S01]  /*1320*/  MOV R3, 0x3ec5119d ;  /* 0x3ec5119d00037802 */ /* 0x010fe20000000f00 */
[----:B------:R4:W-:Y:S01]  /*1330*/  STL.64 [R1+0x418], R8 ;  /* 0x0004180801007387 */ /* 0x0009e20000100a00 */
[----:B0-----:R-:W-:-:S03]  /*1340*/  HFMA2 R13, -RZ, RZ, -1.5673828125, 0.006561279296875 ;  /* 0xbe451eb8ff0d7431 */ /* 0x001fc600000001ff */
[----:B------:R0:W-:Y:S01]  /*1350*/  STL.64 [R1+0x448], R4 ;  /* 0x0004480401007387 */ /* 0x0001e20000100a00 */
[----:B------:R-:W-:Y:S01]  /*1360*/  MOV R12, 0x3eaaa64c ;  /* 0x3eaaa64c000c7802 */ /* 0x000fe20000000f00 */
[----:B---3--:R-:W-:Y:S02]  /*1370*/  HFMA2 R6, -RZ, RZ, 1.541015625, -0.2314453125 ;  /* 0x3e2ab368ff067431 */ /* 0x008fe400000001ff */
[----:B------:R3:W-:Y:S01]  /*1380*/  STL.64 [R1+0x398], R14 ;  /* 0x0003980e01007387 */ /* 0x0007e20000100a00 */
[----:B------:R-:W-:Y:S01]  /*1390*/  MOV R7, 0x3f2c710d ;  /* 0x3f2c710d00077802 */ /* 0x000fe20000000f00 */
[----:B----4-:R-:W-:Y:S01]  /*13a0*/  HFMA2 R8, -RZ, RZ, -1.666015625, -0.02459716796875 ;  /* 0xbeaaa64cff087431 */ /* 0x010fe200000001ff */
[----:B------:R-:W-:Y:S01]  /*13b0*/  MOV R9, 0xbe451eb8 ;  /* 0xbe451eb800097802 */ /* 0x000fe20000000f00 */
[----:B------:R4:W-:Y:S01]  /*13c0*/  STL.64 [R1+0x2b0], R16 ;  /* 0x0002b01001007387 */ /* 0x0009e20000100a00 */
[----:B0-----:R-:W-:Y:S01]  /*13d0*/  HFMA2 R5, -RZ, RZ, -1.740234375, 53.90625 ;  /* 0xbef652bdff057431 */ /* 0x001fe200000001ff */
[----:B------:R-:W-:-:S02]  /*13e0*/  MOV R4, 0x3e2ab368 ;  /* 0x3e2ab36800047802 */ /* 0x000fc40000000f00 */
[----:B------:R0:W-:Y:S01]  /*13f0*/  STL.64 [R1+0x420], R10 ;  /* 0x0004200a01007387 */ /* 0x0001e20000100a00 */
[----:B---3--:R-:W-:Y:S01]  /*1400*/  HFMA2 R14, -RZ, RZ, 0, 0 ;  /* 0x00000000ff0e7431 */ /* 0x008fe200000001ff */
[----:B------:R-:W-:Y:S02]  /*1410*/  MOV R15, 0x3f13c9ef ;  /* 0x3f13c9ef000f7802 */ /* 0x000fe40000000f00 */
[----:B------:R3:W-:Y:S01]  /*1420*/  STL.64 [R1+0x450], R2 ;  /* 0x0004500201007387 */ /* 0x0007e20000100a00 */
[----:B----4-:R-:W-:-:S03]  /*1430*/  HFMA2 R16, -RZ, RZ, -1.666015625, -0.02459716796875 ;  /* 0xbeaaa64cff107431 */ /* 0x010fc600000001ff */
[----:B------:R4:W-:Y:S01]  /*1440*/  STL.64 [R1+0x480], R12 ;  /* 0x0004800c01007387 */ /* 0x0009e20000100a00 */
[----:B------:R-:W-:Y:S01]  /*1450*/  MOV R17, 0xbe451eb8 ;  /* 0xbe451eb800117802 */ /* 0x000fe20000000f00 */
[----:B0-----:R-:W-:Y:S02]  /*1460*/  HFMA2 R10, -RZ, RZ, -1.541015625, -0.2314453125 ;  /* 0xbe2ab368ff0a7431 */ /* 0x001fe400000001ff */
[----:B------:R0:W-:Y:S01]  /*1470*/  STL.64 [R1+0x4a0], R6 ;  /* 0x0004a00601007387 */ /* 0x0001e20000100a00 */
[----:B------:R-:W-:Y:S02]  /*1480*/  IMAD.MOV.U32 R11, RZ, RZ, -0x4109ad43 ;  /* 0xbef652bdff0b7424 */ /* 0x000fe400078e00ff */
[----:B---3--:R-:W-:Y:S01]  /*1490*/  IMAD.MOV.U32 R3, RZ, RZ, 0x3f2c710d ;  /* 0x3f2c710dff037424 */ /* 0x008fe200078e00ff */
[----:B------:R-:W-:Y:S01]  /*14a0*/  MOV R2, 0x3f000000 ;  /* 0x3f00000000027802 */ /* 0x000fe20000000f00 */
[----:B------:R3:W-:Y:S01]  /*14b0*/  STL.64 [R1+0x468], R8 ;  /* 0x0004680801007387 */ /* 0x0007e20000100a00 */
[----:B----4-:R-:W-:Y:S01]  /*14c0*/  HFMA2 R13, -RZ, RZ, -1.740234375, 53.90625 ;  /* 0xbef652bdff0d7431 */ /* 0x010fe200000001ff */
[----:B------:R-:W-:-:S02]  /*14d0*/  MOV R12, 0xbf000000 ;  /* 0xbf000000000c7802 */ /* 0x000fc40000000f00 */
[----:B------:R4:W-:Y:S01]  /*14e0*/  STL.64 [R1+0x478], R4 ;  /* 0x0004780401007387 */ /* 0x0009e20000100a00 */
[----:B0-----:R-:W-:-:S03]  /*14f0*/  HFMA2 R6, -RZ, RZ, 0, 0 ;  /* 0x00000000ff067431 */ /* 0x001fc600000001ff */
[----:B------:R0:W-:Y:S01]  /*1500*/  STL.64 [R1+0x3e0], R14 ;  /* 0x0003e00e01007387 */ /* 0x0001e20000100a00 */
[----:B------:R-:W-:Y:S01]  /*1510*/  MOV R7, 0xbf45119d ;  /* 0xbf45119d00077802 */ /* 0x000fe20000000f00 */
[----:B---3--:R-:W-:Y:S02]  /*1520*/  HFMA2 R8, -RZ, RZ, -1.541015625, -0.2314453125 ;  /* 0xbe2ab368ff087431 */ /* 0x008fe400000001ff */
[----:B------:R3:W-:Y:S01]  /*1530*/  STL.64 [R1+0x498], R2 ;  /* 0x0004980201007387 */ /* 0x0007e20000100a00 */
[----:B------:R-:W-:Y:S01]  /*1540*/  MOV R9, 0x3f2c710d ;  /* 0x3f2c710d00097802 */ /* 0x000fe20000000f00 */
[----:B----4-:R-:W-:Y:S01]  /*1550*/  HFMA2 R5, -RZ, RZ, -1.5673828125, 0.006561279296875 ;  /* 0xbe451eb8ff057431 */ /* 0x010fe200000001ff */
[----:B------:R-:W-:Y:S01]  /*1560*/  MOV R4, 0xbf2aacda ;  /* 0xbf2aacda00047802 */ /* 0x000fe20000000f00 */
[----:B------:R4:W-:Y:S01]  /*1570*/  STL.64 [R1+0x370], R16 ;  /* 0x0003701001007387 */ /* 0x0009e20000100a00 */
[----:B0-----:R-:W-:-:S03]  /*1580*/  MOV R15, 0x3e451eb8 ;  /* 0x3e451eb8000f7802 */ /* 0x001fc60000000f00 */
[----:B------:R0:W-:Y:S01]  /*1590*/  STL.64 [R1+0x470], R10 ;  /* 0x0004700a01007387 */ /* 0x0001e20000100a00 */
[----:B---3--:R-:W-:Y:S01]  /*15a0*/  IMAD.MOV.U32 R3, RZ, RZ, -0x40baee63 ;  /* 0xbf45119dff037424 */ /* 0x008fe200078e00ff */
[----:B------:R-:W-:Y:S02]  /*15b0*/  MOV R2, 0xbeaaa64c ;  /* 0xbeaaa64c00027802 */ /* 0x000fe40000000f00 */
[----:B------:R3:W-:Y:S01]  /*15c0*/  STL.64 [R1+0x4d0], R12 ;  /* 0x0004d00c01007387 */ /* 0x0007e20000100a00 */
[----:B----4-:R-:W-:-:S03]  /*15d0*/  HFMA2 R17, -RZ, RZ, -1.6435546875, -35.90625 ;  /* 0xbe93d07dff117431 */ /* 0x010fc600000001ff */
[----:B------:R4:W-:Y:S01]  /*15e0*/  STL.64 [R1+0x4e0], R6 ;  /* 0x0004e00601007387 */ /* 0x0009e20000100a00 */
[----:B------:R-:W-:Y:S01]  /*15f0*/  MOV R16, 0xbf000000 ;  /* 0xbf00000000107802 */ /* 0x000fe20000000f00 */
[----:B0-----:R-:W-:Y:S02]  /*1600*/  HFMA2 R10, -RZ, RZ, -1.75, 0 ;  /* 0xbf000000ff0a7431 */ /* 0x001fe400000001ff */
[----:B------:R0:W-:Y:S01]  /*1610*/  STL.64 [R1+0x438], R14 ;  /* 0x0004380e01007387 */ /* 0x0001e20000100a00 */
[----:B------:R-:W-:Y:S02]  /*1620*/  IMAD.MOV.U32 R11, RZ, RZ, 0x3f2c710d ;  /* 0x3f2c710dff0b7424 */ /* 0x000fe400078e00ff */
[----:B---3--:R-:W-:Y:S01]  /*1630*/  HFMA2 R13, -RZ, RZ, 1.6435546875, -35.90625 ;  /* 0x3e93d07dff0d7431 */ /* 0x008fe200000001ff */
[----:B------:R3:W-:Y:S01]  /*1640*/  STL.64 [R1+0x4a8], R8 ;  /* 0x0004a80801007387 */ /* 0x0007e20000100a00 */
[----:B------:R-:W-:Y:S01]  /*1650*/  MOV R12, 0x3e2ab368 ;  /* 0x3e2ab368000c7802 */ /* 0x000fe20000000f00 */
[----:B----4-:R-:W-:-:S02]  /*1660*/  HFMA2 R6, -RZ, RZ, 1.541015625, -0.2314453125 ;  /* 0x3e2ab368ff067431 */ /* 0x010fc400000001ff */
[----:B------:R4:W-:Y:S01]  /*1670*/  STL.64 [R1+0x4c8], R4 ;  /* 0x0004c80401007387 */ /* 0x0009e20000100a00 */
[----:B------:R-:W-:Y:S01]  /*1680*/  MOV R7, 0xbe93d07d ;  /* 0xbe93d07d00077802 */ /* 0x000fe20000000f00 */
[----:B0-----:R-:W-:Y:S02]  /*1690*/  HFMA2 R15, -RZ, RZ, 1.6923828125, 0.000685214996337890625 ;  /* 0x3ec5119dff0f7431 */ /* 0x001fe400000001ff */
[----:B------:R0:W-:Y:S01]  /*16a0*/  STL.64 [R1+0x4d8], R2 ;  /* 0x0004d80201007387 */ /* 0x0001e20000100a00 */
[----:B------:R-:W-:Y:S01]  /*16b0*/  MOV R14, 0x3f2aacda ;  /* 0x3f2aacda000e7802 */ /* 0x000fe20000000f00 */
[----:B---3--:R-:W-:Y:S02]  /*16c0*/  HFMA2 R8, -RZ, RZ, 1.75, 0 ;  /* 0x3f000000ff087431 */ /* 0x008fe400000001ff */
[----:B------:R-:W-:Y:S01]  /*16d0*/  IMAD.MOV.U32 R9, RZ, RZ, -0x4109ad43 ;  /* 0xbef652bdff097424 */ /* 0x000fe200078e00ff */
[----:B------:R3:W-:Y:S01]  /*16e0*/  STL.64 [R1+0x400], R16 ;  /* 0x0004001001007387 */ /* 0x0007e20000100a00 */
[----:B----4-:R-:W-:Y:S01]  /*16f0*/  HFMA2 R5, -RZ, RZ, 0, 0 ;  /* 0x00000000ff057431 */ /* 0x010fe200000001ff */
[----:B------:R-:W-:-:S02]  /*1700*/  MOV R4, 0x3eaaa64c ;  /* 0x3eaaa64c00047802 */ /* 0x000fc40000000f00 */
[----:B------:R4:W-:Y:S01]  /*1710*/  STL.64 [R1+0x4b0], R10 ;  /* 0x0004b00a01007387 */ /* 0x0009e20000100a00 */
[----:B0-----:R-:W-:Y:S01]  /*1720*/  HFMA2 R2, -RZ, RZ, -1.541015625, -0.2314453125 ;  /* 0xbe2ab368ff027431 */ /* 0x001fe200000001ff */
[----:B------:R-:W-:Y:S02]  /*1730*/  MOV R3, 0xbe93d07d ;  /* 0xbe93d07d00037802 */ /* 0x000fe40000000f00 */
[----:B------:R0:W-:Y:S01]  /*1740*/  STL.64 [R1+0x510], R12 ;  /* 0x0005100c01007387 */ /* 0x0001e20000100a00 */
[----:B---3--:R-:W-:-:S03]  /*1750*/  MOV R17, 0x3dc50481 ;  /* 0x3dc5048100117802 */ /* 0x008fc60000000f00 */
[----:B------:R3:W-:Y:S01]  /*1760*/  STL.64 [R1+0x528], R6 ;  /* 0x0005280601007387 */ /* 0x0007e20000100a00 */
[----:B----4-:R-:W-:-:S03]  /*1770*/  HFMA2 R11, -RZ, RZ, -1.5673828125, 0.006561279296875 ;  /* 0xbe451eb8ff0b7431 */ /* 0x010fc600000001ff */
[----:B------:R4:W-:Y:S01]  /*1780*/  STL.64 [R1+0x490], R14 ;  /* 0x0004900e01007387 */ /* 0x0009e20000100a00 */
[----:B------:R-:W-:Y:S01]  /*1790*/  MOV R10, 0x3f2aacda ;  /* 0x3f2aacda000a7802 */ /* 0x000fe20000000f00 */
[----:B0-----:R-:W-:Y:S02]  /*17a0*/  HFMA2 R13, -RZ, RZ, 1.7685546875, -11.8671875 ;  /* 0x3f13c9efff0d7431 */ /* 0x001fe400000001ff */
[----:B------:R0:W-:Y:S01]  /*17b0*/  STL.64 [R1+0x4f0], R8 ;  /* 0x0004f00801007387 */ /* 0x0001e20000100a00 */
[----:B------:R-:W-:Y:S01]  /*17c0*/  MOV R12, 0xbeaaa64c ;  /* 0xbeaaa64c000c7802 */ /* 0x000fe20000000f00 */
[----:B---3--:R-:W-:Y:S02]  /*17d0*/  HFMA2 R6, -RZ, RZ, -1.75, 0 ;  /* 0xbf000000ff067431 */ /* 0x008fe400000001ff */
[----:B------:R3:W-:Y:S01]  /*17e0*/  STL.64 [R1+0x508], R4 ;  /* 0x0005080401007387 */ /* 0x0007e20000100a00 */
[----:B----4-:R-:W-:-:S03]  /*17f0*/  HFMA2 R14, -RZ, RZ, 1.666015625, -0.02459716796875 ;  /* 0x3eaaa64cff0e7431 */ /* 0x010fc600000001ff */
[----:B------:R4:W-:Y:S01]  /*1800*/  STL.64 [R1+0x520], R2 ;  /* 0x0005200201007387 */ /* 0x0009e20000100a00 */
[----:B------:R-:W-:Y:S01]  /*1810*/  MOV R15, 0xbf45119d ;  /* 0xbf45119d000f7802 */ /* 0x000fe20000000f00 */
[----:B0-----:R-:W-:Y:S02]  /*1820*/  HFMA2 R8, -RZ, RZ, 1.666015625, -0.02459716796875 ;  /* 0x3eaaa64cff087431 */ /* 0x001fe400000001ff */
[----:B------:R0:W-:Y:S01]  /*1830*/  STL.64 [R1+0x460], R16 ;  /* 0x0004601001007387 */ /* 0x0001e20000100a00 */
[----:B------:R-:W-:Y:S02]  /*1840*/  IMAD.MOV.U32 R9, RZ, RZ, RZ ;  /* 0x000000ffff097224 */ /* 0x000fe400078e00ff */
[----:B---3--:R-:W-:Y:S01]  /*1850*/  HFMA2 R5, -RZ, RZ, 1.7685546875, -11.8671875 ;  /* 0x3f13c9efff057431 */ /* 0x008fe200000001ff */
[----:B------:R-:W-:Y:S01]  /*1860*/  MOV R4, RZ ;  /* 0x000000ff00047202 */ /* 0x000fe20000000f00 */
[----:B------:R3:W-:Y:S01]  /*1870*/  STL.64 [R1+0x4f8], R10 ;  /* 0x0004f80a01007387 */ /* 0x0007e20000100a00 */
[----:B----4-:R-:W-:Y:S01]  /*1880*/  IMAD.MOV.U32 R2, RZ, RZ, -0x40d55326 ;  /* 0xbf2aacdaff027424 */ /* 0x010fe200078e00ff */
[----:B------:R-:W-:-:S02]  /*1890*/  MOV R3, RZ ;  /* 0x000000ff00037202 */ /* 0x000fc40000000f00 */
[----:B------:R4:W-:Y:S01]  /*18a0*/  STL.64 [R1+0x558], R12 ;  /* 0x0005580c01007387 */ /* 0x0009e20000100a00 */
[----:B0-----:R-:W-:Y:S01]  /*18b0*/  HFMA2 R17, -RZ, RZ, 1.6923828125, 0.000685214996337890625 ;  /* 0x3ec5119dff117431 */ /* 0x001fe200000001ff */
[----:B------:R-:W-:Y:S02]  /*18c0*/  MOV R16, 0xbf2aacda ;  /* 0xbf2aacda00107802 */ /* 0x000fe40000000f00 */
[----:B------:R0:W-:Y:S01]  /*18d0*/  STL.64 [R1+0x568], R2 ;  /* 0x0005680201007387 */ /* 0x0001e20000100a00 */
[----:B---3--:R-:W-:-:S03]  /*18e0*/  MOV R11, RZ ;  /* 0x000000ff000b7202 */ /* 0x008fc60000000f00 */
[----:B------:R3:W-:Y:S01]  /*18f0*/  STL.64 [R1+0x570], R6 ;  /* 0x0005700601007387 */ /* 0x0007e20000100a00 */
[----:B----4-:R-:W-:-:S03]  /*1900*/  HFMA2 R12, -RZ, RZ, 1.875, 0 ;  /* 0x3f800000ff0c7431 */ /* 0x010fc600000001ff */
[----:B------:R4:W-:Y:S01]  /*1910*/  STL.64 [R1+0x4e8], R14 ;  /* 0x0004e80e01007387 */ /* 0x0009e20000100a00 */
[----:B------:R-:W-:Y:S01]  /*1920*/  MOV R13, RZ ;  /* 0x000000ff000d7202 */ /* 0x000fe20000000f00 */
[----:B0-----:R-:W-:Y:S02]  /*1930*/  HFMA2 R3, -RZ, RZ, 1.7685546875, -35.90625 ;  /* 0x3f13d07dff037431 */ /* 0x001fe400000001ff */
[----:B------:R0:W-:Y:S01]  /*1940*/  STL.64 [R1+0x530], R8 ;  /* 0x0005300801007387 */ /* 0x0001e20000100a00 */
[----:B------:R-:W-:Y:S01]  /*1950*/  MOV R2, 0x3f2aacda ;  /* 0x3f2aacda00027802 */ /* 0x000fe20000000f00 */
[----:B---3--:R-:W-:Y:S02]  /*1960*/  HFMA2 R7, -RZ, RZ, 1.8408203125, -0.1929931640625 ;  /* 0x3f5db22dff077431 */ /* 0x008fe400000001ff */
[----:B------:R3:W-:Y:S01]  /*1970*/  STL.64 [R1+0x550], R4 ;  /* 0x0005500401007387 */ /* 0x0007e20000100a00 */
[----:B------:R-:W-:Y:S01]  /*1980*/  MOV R6, 0x3f000000 ;  /* 0x3f00000000067802 */ /* 0x000fe20000000f00 */
[----:B----4-:R-:W-:-:S02]  /*1990*/  HFMA2 R15, -RZ, RZ, 1.7685546875, -11.8671875 ;  /* 0x3f13c9efff0f7431 */ /* 0x010fc400000001ff */
[----:B------:R4:W-:Y:S01]  /*19a0*/  STL.64 [R1+0x4b8], R16 ;  /* 0x0004b81001007387 */ /* 0x0009e20000100a00 */
[----:B0-----:R-:W-:-:S03]  /*19b0*/  HFMA2 R9, -RZ, RZ, -1.7685546875, -11.8671875 ;  /* 0xbf13c9efff097431 */ /* 0x001fc600000001ff */
[----:B------:R0:W-:Y:S01]  /*19c0*/  STL.64 [R1+0x538], R10 ;  /* 0x0005380a01007387 */ /* 0x0001e20000100a00 */
[----:B------:R-:W-:Y:S01]  /*19d0*/  MOV R8, RZ ;  /* 0x000000ff00087202 */ /* 0x000fe20000000f00 */
[----:B---3--:R-:W-:Y:S01]  /*19e0*/  HFMA2 R4, -RZ, RZ, 1.75, 0 ;  /* 0x3f000000ff047431 */ /* 0x008fe200000001ff */
[----:B------:R-:W-:Y:S01]  /*19f0*/  MOV R5, 0xbe93d07d ;  /* 0xbe93d07d00057802 */ /* 0x000fe20000000f00 */
[----:B------:R3:W-:Y:S01]  /*1a00*/  STL.64 [R1+0x40], R18 ;  /* 0x0000401201007387 */ /* 0x0007e20000100a00 */
[----:B----4-:R-:W-:Y:S01]  /*1a10*/  IMAD.MOV.U32 R16, RZ, RZ, -0x41d54c98 ;  /* 0xbe2ab368ff107424 */ /* 0x010fe200078e00ff */
[----:B------:R-:W-:Y:S02]  /*1a20*/  MOV R17, 0x3e93d07d ;  /* 0x3e93d07d00117802 */ /* 0x000fe40000000f00 */
[----:B------:R4:W-:Y:S01]  /*1a30*/  STL.64 [R1+0x598], R12 ;  /* 0x0005980c01007387 */ /* 0x0009e20000100a00 */
[----:B0-----:R-:W-:Y:S01]  /*1a40*/  IMAD.MOV.U32 R10, RZ, RZ, 0x3eaaa64c ;  /* 0x3eaaa64cff0a7424 */ /* 0x001fe200078e00ff */
[----:B------:R-:W-:-:S02]  /*1a50*/  MOV R11, 0xbf13c9ef ;  /* 0xbf13c9ef000b7802 */ /* 0x000fc40000000f00 */
[----:B------:R0:W-:Y:S01]  /*1a60*/  STL.64 [R1+0x5a8], R2 ;  /* 0x0005a80201007387 */ /* 0x0001e20000100a00 */
[----:B---3--:R-:W-:Y:S01]  /*1a70*/  IMAD.MOV.U32 R18, RZ, RZ, -0x41000000 ;  /* 0xbf000000ff127424 */ /* 0x008fe200078e00ff */
[----:B------:R-:W-:Y:S02]  /*1a80*/  MOV R19, 0xbf5db22d ;  /* 0xbf5db22d00137802 */ /* 0x000fe40000000f00 */
[----:B------:R3:W-:Y:S01]  /*1a90*/  STL.64 [R1+0x5b0], R6 ;  /* 0x0005b00601007387 */ /* 0x0007e20000100a00 */
[----:B----4-:R-:W-:Y:S02]  /*1aa0*/  HFMA2 R12, -RZ, RZ, -1.8330078125, 57.1875 ;  /* 0xbf555326ff0c7431 */ /* 0x010fe400000001ff */
[----:B------:R-:W-:Y:S01]  /*1ab0*/  IMAD.MOV.U32 R13, RZ, RZ, 0x3e93d07d ;  /* 0x3e93d07dff0d7424 */ /* 0x000fe200078e00ff */
[----:B------:R4:W-:Y:S01]  /*1ac0*/  STL.64 [R1+0x548], R14 ;  /* 0x0005480e01007387 */ /* 0x0009e20000100a00 */
[----:B0-----:R-:W-:Y:S01]  /*1ad0*/  HFMA2 R3, -RZ, RZ, 0, 0 ;  /* 0x00000000ff037431 */ /* 0x001fe200000001ff */
[----:B------:R-:W-:-:S02]  /*1ae0*/  MOV R2, 0xbf800000 ;  /* 0xbf80000000027802 */ /* 0x000fc40000000f00 */
[----:B------:R0:W-:Y:S01]  /*1af0*/  STL.64 [R1+0x518], R16 ;  /* 0x0005181001007387 */ /* 0x0001e20000100a00 */
[----:B---3--:R-:W-:-:S03]  /*1b00*/  HFMA2 R7, -RZ, RZ, -1.6435546875, -35.90625 ;  /* 0xbe93d07dff077431 */ /* 0x008fc600000001ff */
[----:B------:R3:W-:Y:S01]  /*1b10*/  STL.64 [R1+0x580], R8 ;  /* 0x0005800801007387 */ /* 0x0007e20000100a00 */
[----:B------:R-:W-:Y:S01]  /*1b20*/  MOV R6, 0xbf555326 ;  /* 0xbf55532600067802 */ /* 0x000fe20000000f00 */
[----:B----4-:R-:W-:Y:S02]  /*1b30*/  HFMA2 R14, -RZ, RZ, 1.8330078125, 57.1875 ;  /* 0x3f555326ff0e7431 */ /* 0x010fe400000001ff */
[----:B------:R4:W-:Y:S01]  /*1b40*/  STL.64 [R1+0x588], R10 ;  /* 0x0005880a01007387 */ /* 0x0009e20000100a00 */
[----:B------:R-:W-:Y:S02]  /*1b50*/  IMAD.MOV.U32 R15, RZ, RZ, 0x3e93d07d ;  /* 0x3e93d07dff0f7424 */ /* 0x000fe400078e00ff */
[----:B0-----:R-:W-:Y:S01]  /*1b60*/  HFMA2 R17, -RZ, RZ, -1.7685546875, -11.8671875 ;  /* 0xbf13c9efff117431 */ /* 0x001fe200000001ff */
[----:B------:R0:W-:Y:S01]  /*1b70*/  STL.64 [R1+0x590], R4 ;  /* 0x0005900401007387 */ /* 0x0001e20000100a00 */
[----:B------:R-:W-:Y:S01]  /*1b80*/  MOV R16, 0xbeaaa64c ;  /* 0xbeaaa64c00107802 */ /* 0x000fe20000000f00 */
[----:B---3--:R-:W-:-:S02]  /*1b90*/  HFMA2 R9, -RZ, RZ, 1.8408203125, -0.1929931640625 ;  /* 0x3f5db22dff097431 */ /* 0x008fc400000001ff */
[----:B------:R3:W-:Y:S01]  /*1ba0*/  STL.64 [R1+0x200], R18 ;  /* 0x0002001201007387 */ /* 0x0007e20000100a00 */
[----:B------:R-:W-:Y:S01]  /*1bb0*/  MOV R8, 0x3e2ab368 ;  /* 0x3e2ab36800087802 */ /* 0x000fe20000000f00 */
[----:B----4-:R-:W-:Y:S01]  /*1bc0*/  IMAD.MOV.U32 R10, RZ, RZ, -0x41d54c98 ;  /* 0xbe2ab368ff0a7424 */ /* 0x010fe200078e00ff */
[----:B------:R-:W-:Y:S01]  /*1bd0*/  MOV R11, 0x3f5db22d ;  /* 0x3f5db22d000b7802 */ /* 0x000fe20000000f00 */
[----:B------:R4:W-:Y:S01]  /*1be0*/  STL.64 [R1+0x5d8], R12 ;  /* 0x0005d80c01007387 */ /* 0x0009e20000100a00 */
[----:B0-----:R-:W-:Y:S01]  /*1bf0*/  HFMA2 R4, -RZ, RZ, -1.791015625, -0.0758056640625 ;  /* 0xbf2aacdaff047431 */ /* 0x001fe200000001ff */
[----:B------:R-:W-:Y:S02]  /*1c00*/  MOV R5, 0x3f13d07d ;  /* 0x3f13d07d00057802 */ /* 0x000fe40000000f00 */
[----:B------:R0:W-:Y:S01]  /*1c10*/  STL.64 [R1+0x5c0], R10 ;  /* 0x0005c00a01007387 */ /* 0x0001e20000100a00 */
[----:B---3--:R-:W-:Y:S02]  /*1c20*/  HFMA2 R18, -RZ, RZ, -1.541015625, -0.2314453125 ;  /* 0xbe2ab368ff127431 */ /* 0x008fe400000001ff */
[----:B------:R-:W-:Y:S01]  /*1c30*/  IMAD.MOV.U32 R19, RZ, RZ, 0x3e93d07d ;  /* 0x3e93d07dff137424 */ /* 0x000fe200078e00ff */
[----:B------:R3:W-:Y:S01]  /*1c40*/  STL.64 [R1+0x5e0], R2 ;  /* 0x0005e00201007387 */ /* 0x0007e20000100a00 */
[----:B----4-:R-:W-:-:S03]  /*1c50*/  HFMA2 R13, -RZ, RZ, -1.8408203125, -0.1929931640625 ;  /* 0xbf5db22dff0d7431 */ /* 0x010fc600000001ff */
[----:B------:R4:W-:Y:S01]  /*1c60*/  STL.64 [R1+0x5e8], R6 ;  /* 0x0005e80601007387 */ /* 0x0009e20000100a00 */
[----:B------:R-:W-:Y:S01]  /*1c70*/  MOV R12, 0x3f000000 ;  /* 0x3f000000000c7802 */ /* 0x000fe20000000f00 */
[----:B0-----:R-:W-:Y:S02]  /*1c80*/  HFMA2 R11, -RZ, RZ, -1.8408203125, -0.1929931640625 ;  /* 0xbf5db22dff0b7431 */ /* 0x001fe400000001ff */
[----:B------:R0:W-:Y:S01]  /*1c90*/  STL.64 [R1+0x5a0], R14 ;  /* 0x0005a00e01007387 */ /* 0x0001e20000100a00 */
[----:B---3--:R-:W-:-:S03]  /*1ca0*/  HFMA2 R2, -RZ, RZ, 1.8330078125, 57.1875 ;  /* 0x3f555326ff027431 */ /* 0x008fc600000001ff */
[----:B------:R3:W-:Y:S01]  /*1cb0*/  STL.64 [R1+0x578], R16 ;  /* 0x0005781001007387 */ /* 0x0007e20000100a00 */
[----:B------:R-:W-:Y:S01]  /*1cc0*/  MOV R3, 0xbe93d07d ;  /* 0xbe93d07d00037802 */ /* 0x000fe20000000f00 */
[----:B----4-:R-:W-:Y:S02]  /*1cd0*/  HFMA2 R6, -RZ, RZ, 0, 0 ;  /* 0x00000000ff067431 */ /* 0x010fe400000001ff */
[----:B------:R4:W-:Y:S01]  /*1ce0*/  STL.64 [R1+0x5b8], R8 ;  /* 0x0005b80801007387 */ /* 0x0009e20000100a00 */
[----:B------:R-:W-:Y:S01]  /*1cf0*/  MOV R7, 0x3e451eb8 ;  /* 0x3e451eb800077802 */ /* 0x000fe20000000f00 */
[----:B0-----:R-:W-:Y:S02]  /*1d00*/  HFMA2 R15, -RZ, RZ, -1.7685546875, -35.90625 ;  /* 0xbf13d07dff0f7431 */ /* 0x001fe400000001ff */
[----:B------:R0:W-:Y:S01]  /*1d10*/  STL.64 [R1+0x5d0], R4 ;  /* 0x0005d00401007387 */ /* 0x0001e20000100a00 */
[----:B------:R-:W-:Y:S01]  /*1d20*/  MOV R14, 0xbf2aacda ;  /* 0xbf2aacda000e7802 */ /* 0x000fe20000000f00 */
[----:B---3--:R-:W-:-:S02]  /*1d30*/  HFMA2 R16, -RZ, RZ, -1.75, 0 ;  /* 0xbf000000ff107431 */ /* 0x008fc400000001ff */
[----:B------:R3:W-:Y:S01]  /*1d40*/  STL.64 [R1+0x310], R18 ;  /* 0x0003101201007387 */ /* 0x0007e20000100a00 */
[----:B------:R-:W-:Y:S01]  /*1d50*/  MOV R17, 0x3f5db22d ;  /* 0x3f5db22d00117802 */ /* 0x000fe20000000f00 */
[----:B----4-:R-:W-:Y:S01]  /*1d60*/  IMAD.MOV.U32 R8, RZ, RZ, -0x41000000 ;  /* 0xbf000000ff087424 */ /* 0x010fe200078e00ff */
[----:B------:R-:W-:Y:S01]  /*1d70*/  MOV R9, 0xbf5db22d ;  /* 0xbf5db22d00097802 */ /* 0x000fe20000000f00 */
[----:B------:R4:W-:Y:S01]  /*1d80*/  STL.64 [R1+0x600], R10 ;  /* 0x0006000a01007387 */ /* 0x0009e20000100a00 */
[----:B0-----:R-:W-:Y:S01]  /*1d90*/  HFMA2 R5, -RZ, RZ, -1.8408203125, -0.1929931640625 ;  /* 0xbf5db22dff057431 */ /* 0x001fe200000001ff */
[----:B------:R-:W-:Y:S02]  /*1da0*/  MOV R4, 0x3e2ab368 ;  /* 0x3e2ab36800047802 */ /* 0x000fe40000000f00 */
[----:B------:R0:W-:Y:S01]  /*1db0*/  STL.64 [R1+0x5f8], R8 ;  /* 0x0005f80801007387 */ /* 0x0001e20000100a00 */
[----:B---3--:R-:W-:-:S03]  /*1dc0*/  HFMA2 R18, -RZ, RZ, 1.541015625, -0.2314453125 ;  /* 0x3e2ab368ff127431 */ /* 0x008fc600000001ff */
[----:B------:R3:W-:Y:S04]  /*1dd0*/  STL.64 [R1+0x610], R12 ;  /* 0x0006100c01007387 */ /* 0x0007e80000100a00 */
[----:B------:R5:W-:Y:S01]  /*1de0*/  STL.64 [R1+0x620], R2 ;  /* 0x0006200201007387 */ /* 0x000be20000100a00 */
[----:B----4-:R-:W-:Y:S02]  /*1df0*/  HFMA2 R10, -RZ, RZ, 1.8330078125, 57.1875 ;  /* 0x3f555326ff0a7431 */ /* 0x010fe400000001ff */
[----:B------:R-:W-:Y:S01]  /*1e00*/  IMAD.MOV.U32 R11, RZ, RZ, 0x3dc50481 ;  /* 0x3dc50481ff0b7424 */ /* 0x000fe200078e00ff */
[----:B------:R4:W-:Y:S01]  /*1e10*/  STL.64 [R1+0x638], R6 ;  /* 0x0006380601007387 */ /* 0x0009e20000100a00 */
[----:B0-----:R-:W-:Y:S02]  /*1e20*/  HFMA2 R8, -RZ, RZ, 1.75, 0 ;  /* 0x3f000000ff087431 */ /* 0x001fe400000001ff */
[----:B------:R-:W-:Y:S01]  /*1e30*/  IMAD.MOV.U32 R9, RZ, RZ, 0x3e93d07d ;  /* 0x3e93d07dff097424 */ /* 0x000fe200078e00ff */
[----:B------:R0:W-:Y:S01]  /*1e40*/  STL.64 [R1+0x5f0], R14 ;  /* 0x0005f00e01007387 */ /* 0x0001e20000100a00 */
[----:B---3--:R-:W-:Y:S01]  /*1e50*/  HFMA2 R13, -RZ, RZ, 1.4423828125, 6.8724155426025390625e-05 ;  /* 0x3dc50481ff0d7431 */ /* 0x008fe200000001ff */
[----:B------:R-:W-:Y:S01]  /*1e60*/  MOV R12, 0xbf555326 ;  /* 0xbf555326000c7802 */ /* 0x000fe20000000f00 */
[----:B-----5:R-:W-:Y:S01]  /*1e70*/  HFMA2 R2, -RZ, RZ, -1.541015625, -0.2314453125 ;  /* 0xbe2ab368ff027431 */ /* 0x020fe200000001ff */
[----:B------:R3:W-:Y:S01]  /*1e80*/  STL.64 [R1+0x5c8], R16 ;  /* 0x0005c81001007387 */ /* 0x0007e20000100a00 */
[----:B------:R-:W-:Y:S01]  /*1e90*/  MOV R3, 0x3dc50481 ;  /* 0x3dc5048100037802 */ /* 0x000fe20000000f00 */
[----:B----4-:R-:W-:-:S02]  /*1ea0*/  HFMA2 R7, -RZ, RZ, 1.6435546875, -35.90625 ;  /* 0x3e93d07dff077431 */ /* 0x010fc400000001ff */
[----:B------:R4:W-:Y:S01]  /*1eb0*/  STL.64 [R1+0x608], R4 ;  /* 0x0006080401007387 */ /* 0x0009e20000100a00 */
[----:B------:R-:W-:Y:S01]  /*1ec0*/  MOV R6, 0xbf000000 ;  /* 0xbf00000000067802 */ /* 0x000fe20000000f00 */
[----:B0-----:R-:W-:Y:S01]  /*1ed0*/  HFMA2 R15, -RZ, RZ, 1.4423828125, 6.8724155426025390625e-05 ;  /* 0x3dc50481ff0f7431 */ /* 0x001fe200000001ff */
[----:B------:R-:W-:Y:S01]  /*1ee0*/  MOV R14, 0x3f000000 ;  /* 0x3f000000000e7802 */ /* 0x000fe20000000f00 */
[----:B------:R0:W-:Y:S01]  /*1ef0*/  STL.64 [R1+0x3a0], R18 ;  /* 0x0003a01201007387 */ /* 0x0001e20000100a00 */
[----:B---3--:R-:W-:Y:S01]  /*1f00*/  IMAD.MOV.U32 R16, RZ, RZ, 0x3f2aacda ;  /* 0x3f2aacdaff107424 */ /* 0x008fe200078e00ff */
[----:B------:R-:W-:Y:S02]  /*1f10*/  MOV R17, 0xbf13d07d ;  /* 0xbf13d07d00117802 */ /* 0x000fe40000000f00 */
[----:B------:R-:W-:Y:S01]  /*1f20*/  STL.64 [R1+0x58], RZ ;  /* 0x000058ff01007387 */ /* 0x000fe20000100a00 */
[----:B----4-:R-:W-:-:S03]  /*1f30*/  MOV R5, 0x3dc50481 ;  /* 0x3dc5048100057802 */ /* 0x010fc60000000f00 */
[----:B------:R3:W-:Y:S01]  /*1f40*/  STL.64 [R1+0x618], R16 ;  /* 0x0006181001007387 */ /* 0x0007e20000100a00 */
[----:B0-----:R-:W-:Y:S01]  /*1f50*/  IMAD.MOV.U32 R18, RZ, RZ, RZ ;  /* 0x000000ffff127224 */ /* 0x001fe200078e00ff */
[----:B------:R-:W-:Y:S02]  /*1f60*/  MOV R19, 0x3ec5119d ;  /* 0x3ec5119d00137802 */ /* 0x000fe40000000f00 */
[----:B------:R-:W-:Y:S04]  /*1f70*/  STL.64 [R1+0x78], RZ ;  /* 0x000078ff01007387 */ /* 0x000fe80000100a00 */
[----:B------:R-:W-:Y:S01]  /*1f80*/  STL.64 [R1+0xc8], RZ ;  /* 0x0000c8ff01007387 */ /* 0x000fe20000100a00 */
[----:B---3--:R-:W-:-:S03]  /*1f90*/  HFMA2 R17, -RZ, RZ, 1.6923828125, 0.000685214996337890625 ;  /* 0x3ec5119dff117431 */ /* 0x008fc600000001ff */
[----:B------:R-:W-:Y:S01]  /*1fa0*/  STL.64 [R1+0xd0], RZ ;  /* 0x0000d0ff01007387 */ /* 0x000fe20000100a00 */
[----:B------:R-:W-:-:S03]  /*1fb0*/  MOV R16, 0x3eaaa64c ;  /* 0x3eaaa64c00107802 */ /* 0x000fc60000000f00 */
[----:B------:R-:W-:Y:S04]  /*1fc0*/  STL.64 [R1+0xf0], RZ ;  /* 0x0000f0ff01007387 */ /* 0x000fe80000100a00 */
[----:B------:R-:W-:Y:S04]  /*1fd0*/  STL.64 [R1+0x188], RZ ;  /* 0x000188ff01007387 */ /* 0x000fe80000100a00 */
[----:B------:R-:W-:Y:S04]  /*1fe0*/  STL.64 [R1+0x280], RZ ;  /* 0x000280ff01007387 */ /* 0x000fe80000100a00 */
[----:B------:R-:W-:Y:S04]  /*1ff0*/  STL.64 [R1+0x2d0], RZ ;  /* 0x0002d0ff01007387 */ /* 0x000fe80000100a00 */
[----:B------:R-:W-:Y:S04]  /*2000*/  STL.64 [R1+0x2d8], RZ ;  /* 0x0002d8ff01007387 */ /* 0x000fe80000100a00 */
[----:B------:R-:W-:Y:S04]  /*2010*/  STL.64 [R1+0x2f8], RZ ;  /* 0x0002f8ff01007387 */ /* 0x000fe80000100a00 */
[----:B------:R-:W-:Y:S04]  /*2020*/  STL.64 [R1+0x390], RZ ;  /* 0x000390ff01007387 */ /* 0x000fe80000100a00 */
[----:B------:R-:W-:Y:S04]  /*2030*/  STL.64 [R1+0x500], RZ ;  /* 0x000500ff01007387 */ /* 0x000fe80000100a00 */
[----:B------:R-:W-:Y:S04]  /*2040*/  STL.64 [R1+0x60], R8 ;  /* 0x0000600801007387 */ /* 0x000fe80000100a00 */
        /* <DEDUP_REMOVED lines=19> */
[----:B------:R0:W-:Y:S04]  /*2180*/  STL.64 [R1+0x640], R14 ;  /* 0x0006400e01007387 */ /* 0x0001e80000100a00 */
[----:B------:R3:W-:Y:S04]  /*2190*/  STL.64 [R1+0x650], R18 ;  /* 0x0006501201007387 */ /* 0x0007e80000100a00 */
[----:B------:R4:W-:Y:S01]  /*21a0*/  STL.64 [R1+0x688], R10 ;  /* 0x0006880a01007387 */ /* 0x0009e20000100a00 */
[----:B0-----:R-:W-:Y:S01]  /*21b0*/  HFMA2 R15, -RZ, RZ, -1.5673828125, 0.006561279296875 ;  /* 0xbe451eb8ff0f7431 */ /* 0x001fe200000001ff */
[----:B------:R-:W-:-:S02]  /*21c0*/  MOV R14, 0x3eaaa64c ;  /* 0x3eaaa64c000e7802 */ /* 0x000fc40000000f00 */
[----:B------:R0:W-:Y:S01]  /*21d0*/  STL.64 [R1+0x6c0], R12 ;  /* 0x0006c00c01007387 */ /* 0x0001e20000100a00 */
[----:B---3--:R-:W-:Y:S01]  /*21e0*/  HFMA2 R19, -RZ, RZ, 1.79296875, 10344 ;  /* 0x3f2c710dff137431 */ /* 0x008fe200000001ff */
[----:B------:R-:W-:Y:S01]  /*21f0*/  MOV R18, 0x3f000000 ;  /* 0x3f00000000127802 */ /* 0x000fe20000000f00 */
[----:B------:R-:W1:Y:S01]  /*2200*/  S2R R0, SR_TID.X ;  /* 0x0000000000007919 */ /* 0x000e620000002100 */
[----:B----4-:R-:W-:Y:S02]  /*2210*/  HFMA2 R10, -RZ, RZ, -1.75, 0 ;  /* 0xbf000000ff0a7431 */ /* 0x010fe400000001ff */
[----:B------:R-:W-:Y:S01]  /*2220*/  IMAD.MOV.U32 R11, RZ, RZ, -0x4109ad43 ;  /* 0xbef652bdff0b7424 */ /* 0x000fe200078e00ff */
[----:B------:R3:W-:Y:S01]  /*2230*/  STL.64 [R1+0x648], R16 ;  /* 0x0006481001007387 */ /* 0x0007e20000100a00 */
[----:B0-----:R-:W-:Y:S01]  /*2240*/  HFMA2 R12, -RZ, RZ, 1.791015625, -0.0758056640625 ;  /* 0x3f2aacdaff0c7431 */ /* 0x001fe200000001ff */
[----:B------:R-:W-:Y:S02]  /*2250*/  MOV R13, 0xbe451eb8 ;  /* 0xbe451eb8000d7802 */ /* 0x000fe40000000f00 */
[----:B------:R0:W-:Y:S04]  /*2260*/  STL.64 [R1+0x680], R14 ;  /* 0x0006800e01007387 */ /* 0x0001e80000100a00 */
[----:B------:R4:W-:Y:S01]  /*2270*/  STL.64 [R1+0x698], R18 ;  /* 0x0006981201007387 */ /* 0x0009e20000100a00 */
[----:B---3--:R-:W-:-:S03]  /*2280*/  IMAD.MOV.U32 R16, RZ, RZ, 0x3f2aacda ;  /* 0x3f2aacdaff107424 */ /* 0x008fc600078e00ff */
[----:B------:R3:W-:Y:S01]  /*2290*/  STL.64 [R1+0x6d0], R10 ;  /* 0x0006d00a01007387 */ /* 0x0007e20000100a00 */
[----:B0-----:R-:W-:Y:S01]  /*22a0*/  IMAD.MOV.U32 R14, RZ, RZ, -0x41000000 ;  /* 0xbf000000ff0e7424 */ /* 0x001fe200078e00ff */
[----:B------:R-:W-:Y:S02]  /*22b0*/  MOV R15, 0x3f2c710d ;  /* 0x3f2c710d000f7802 */ /* 0x000fe40000000f00 */
[----:B------:R0:W-:Y:S01]  /*22c0*/  STL.64 [R1+0x6f8], R12 ;  /* 0x0006f80c01007387 */ /* 0x0001e20000100a00 */
[----:B----4-:R-:W-:Y:S01]  /*22d0*/  HFMA2 R19, -RZ, RZ, -1.8173828125, 0.000685214996337890625 ;  /* 0xbf45119dff137431 */ /* 0x010fe200000001ff */
[----:B------:R-:W-:Y:S02]  /*22e0*/  MOV R18, RZ ;  /* 0x000000ff00127202 */ /* 0x000fe40000000f00 */
[----:B------:R4:W-:Y:S01]  /*22f0*/  STL.64 [R1+0x690], R16 ;  /* 0x0006901001007387 */ /* 0x0009e20000100a00 */
[----:B---3--:R-:W-:Y:S01]  /*2300*/  HFMA2 R10, -RZ, RZ, 1.666015625, -0.02459716796875 ;  /* 0x3eaaa64cff0a7431 */ /* 0x008fe200000001ff */
[----:B------:R-:W-:-:S02]  /*2310*/  MOV R11, RZ ;  /* 0x000000ff000b7202 */ /* 0x000fc40000000f00 */
[----:B------:R3:W-:Y:S01]  /*2320*/  STL.64 [R1+0x6b0], R14 ;  /* 0x0006b00e01007387 */ /* 0x0007e20000100a00 */
[----:B-1----:R-:W-:Y:S01]  /*2330*/  ISETP.GE.AND P0, PT, R0, UR11, PT ;  /* 0x0000000b00007c0c */ /* 0x002fe2000bf06270 */
[----:B0-----:R-:W-:Y:S01]  /*2340*/  IMAD.MOV.U32 R12, RZ, RZ, 0x3eaaa64c ;  /* 0x3eaaa64cff0c7424 */ /* 0x001fe200078e00ff */
[----:B------:R-:W-:Y:S01]  /*2350*/  MOV R13, RZ ;  /* 0x000000ff000d7202 */ /* 0x000fe20000000f00 */
[----:B------:R0:W-:Y:S01]  /*2360*/  STL.64 [R1+0x658], R20 ;  /* 0x0006581401007387 */ /* 0x0001e20000100a00 */
[----:B----4-:R-:W-:Y:S01]  /*2370*/  HFMA2 R17, -RZ, RZ, -1.8173828125, 0.000685214996337890625 ;  /* 0xbf45119dff117431 */ /* 0x010fe200000001ff */
[----:B------:R-:W-:Y:S02]  /*2380*/  MOV R16, 0xbeaaa64c ;  /* 0xbeaaa64c00107802 */ /* 0x000fe40000000f00 */
[----:B------:R1:W-:Y:S01]  /*2390*/  STL.64 [R1+0x6e0], R18 ;  /* 0x0006e01201007387 */ /* 0x0003e20000100a00 */
[----:B---3--:R-:W-:Y:S01]  /*23a0*/  IMAD.MOV.U32 R14, RZ, RZ, 0x3f000000 ;  /* 0x3f000000ff0e7424 */ /* 0x008fe200078e00ff */
[----:B------:R-:W-:-:S02]  /*23b0*/  MOV R15, 0xbef652bd ;  /* 0xbef652bd000f7802 */ /* 0x000fc40000000f00 */
[----:B------:R3:W-:Y:S04]  /*23c0*/  STL.64 [R1+0x708], R10 ;  /* 0x0007080a01007387 */ /* 0x0007e80000100a00 */
[----:B------:R4:W-:Y:S01]  /*23d0*/  STL.64 [R1+0x730], R12 ;  /* 0x0007300c01007387 */ /* 0x0009e20000100a00 */
[----:B0-----:R-:W-:Y:S01]  /*23e0*/  HFMA2 R21, -RZ, RZ, 1.79296875, 10344 ;  /* 0x3f2c710dff157431 */ /* 0x001fe200000001ff */
[----:B------:R-:W-:Y:S01]  /*23f0*/  MOV R20, 0x3e2ab368 ;  /* 0x3e2ab36800147802 */ /* 0x000fe20000000f00 */
[----:B-1----:R-:W-:Y:S01]  /*2400*/  HFMA2 R19, -RZ, RZ, -1.6435546875, -35.90625 ;  /* 0xbe93d07dff137431 */ /* 0x002fe200000001ff */
[----:B------:R0:W-:Y:S01]  /*2410*/  STL.64 [R1+0x6f0], R14 ;  /* 0x0006f00e01007387 */ /* 0x0001e20000100a00 */
[----:B------:R-:W-:Y:S01]  /*2420*/  MOV R18, 0x3e2ab368 ;  /* 0x3e2ab36800127802 */ /* 0x000fe20000000f00 */
[----:B---3--:R-:W-:Y:S01]  /*2430*/  HFMA2 R11, -RZ, RZ, 1.7685546875, -11.8671875 ;  /* 0x3f13c9efff0b7431 */ /* 0x008fe200000001ff */
[----:B------:R-:W-:Y:S01]  /*2440*/  MOV R10, RZ ;  /* 0x000000ff000a7202 */ /* 0x000fe20000000f00 */
[----:B------:R1:W-:Y:S01]  /*2450*/  STL.64 [R1+0x6d8], R16 ;  /* 0x0006d81001007387 */ /* 0x0003e20000100a00 */
[----:B----4-:R-:W-:-:S02]  /*2460*/  HFMA2 R12, -RZ, RZ, -1.666015625, -0.02459716796875 ;  /* 0xbeaaa64cff0c7431 */ /* 0x010fc400000001ff */
[----:B------:R-:W-:Y:S01]  /*2470*/  IMAD.MOV.U32 R13, RZ, RZ, -0x40ec3611 ;  /* 0xbf13c9efff0d7424 */ /* 0x000fe200078e00ff */
[----:B------:R3:W-:Y:S01]  /*2480*/  STL.64 [R1+0x660], R22 ;  /* 0x0006601601007387 */ /* 0x0007e20000100a00 */
[----:B0-----:R-:W-:Y:S01]  /*2490*/  HFMA2 R14, -RZ, RZ, 1.791015625, -0.0758056640625 ;  /* 0x3f2aacdaff0e7431 */ /* 0x001fe200000001ff */
[----:B------:R-:W-:Y:S02]  /*24a0*/  MOV R15, RZ ;  /* 0x000000ff000f7202 */ /* 0x000fe40000000f00 */
[----:B------:R0:W-:Y:S01]  /*24b0*/  STL.64 [R1+0x6a0], R20 ;  /* 0x0006a01401007387 */ /* 0x0001e20000100a00 */
[----:B-1----:R-:W-:Y:S01]  /*24c0*/  HFMA2 R17, -RZ, RZ, -1.6435546875, -35.90625 ;  /* 0xbe93d07dff117431 */ /* 0x002fe200000001ff */
[----:B------:R-:W-:Y:S02]  /*24d0*/  MOV R16, 0xbe2ab368 ;  /* 0xbe2ab36800107802 */ /* 0x000fe40000000f00 */
[----:B------:R1:W-:Y:S01]  /*24e0*/  STL.64 [R1+0x728], R18 ;  /* 0x0007281201007387 */ /* 0x0003e20000100a00 */
[----:B---3--:R-:W-:Y:S01]  /*24f0*/  HFMA2 R23, -RZ, RZ, 1.79296875, 10344 ;  /* 0x3f2c710dff177431 */ /* 0x008fe200000001ff */
[----:B------:R-:W-:-:S02]  /*2500*/  MOV R22, 0xbe2ab368 ;  /* 0xbe2ab36800167802 */ /* 0x000fc40000000f00 */
[----:B------:R3:W-:Y:S01]  /*2510*/  STL.64 [R1+0x750], R10 ;  /* 0x0007500a01007387 */ /* 0x0007e20000100a00 */
[----:B0-----:R-:W-:-:S03]  /*2520*/  HFMA2 R21, -RZ, RZ, -1.8173828125, 0.000685214996337890625 ;  /* 0xbf45119dff157431 */ /* 0x001fc600000001ff */
[----:B------:R0:W-:Y:S01]  /*2530*/  STL.64 [R1+0x778], R12 ;  /* 0x0007780c01007387 */ /* 0x0001e20000100a00 */
[----:B------:R-:W-:Y:S01]  /*2540*/  MOV R20, 0x3eaaa64c ;  /* 0x3eaaa64c00147802 */ /* 0x000fe20000000f00 */
[----:B-1----:R-:W-:Y:S02]  /*2550*/  HFMA2 R18, -RZ, RZ, -1.791015625, -0.0758056640625 ;  /* 0xbf2aacdaff127431 */ /* 0x002fe400000001ff */
[----:B------:R1:W-:Y:S01]  /*2560*/  STL.64 [R1+0x738], R14 ;  /* 0x0007380e01007387 */ /* 0x0003e20000100a00 */
[----:B------:R-:W-:Y:S01]  /*2570*/  MOV R19, RZ ;  /* 0x000000ff00137202 */ /* 0x000fe20000000f00 */
[----:B---3--:R-:W-:Y:S02]  /*2580*/  HFMA2 R11, -RZ, RZ, -1.7685546875, -11.8671875 ;  /* 0xbf13c9efff0b7431 */ /* 0x008fe400000001ff */
[----:B------:R3:W-:Y:S01]  /*2590*/  STL.64 [R1+0x740], R8 ;  /* 0x0007400801007387 */ /* 0x0007e20000100a00 */
[----:B------:R-:W-:Y:S01]  /*25a0*/  MOV R10, 0x3eaaa64c ;  /* 0x3eaaa64c000a7802 */ /* 0x000fe20000000f00 */
[----:B0-----:R-:W-:-:S02]  /*25b0*/  HFMA2 R12, -RZ, RZ, 1.666015625, -0.02459716796875 ;  /* 0x3eaaa64cff0c7431 */ /* 0x001fc400000001ff */
[----:B------:R0:W-:Y:S01]  /*25c0*/  STL.64 [R1+0x760], R6 ;  /* 0x0007600601007387 */ /* 0x0001e20000100a00 */
[----:B------:R-:W-:Y:S01]  /*25d0*/  MOV R13, 0x3ec5119d ;  /* 0x3ec5119d000d7802 */ /* 0x000fe20000000f00 */
[----:B-1----:R-:W-:Y:S02]  /*25e0*/  HFMA2 R15, -RZ, RZ, -1.6435546875, -35.90625 ;  /* 0xbe93d07dff0f7431 */ /* 0x002fe400000001ff */
[----:B------:R1:W-:Y:S01]  /*25f0*/  STL.64 [R1+0x720], R16 ;  /* 0x0007201001007387 */ /* 0x0003e20000100a00 */
[----:B------:R-:W-:Y:S01]  /*2600*/  MOV R14, 0x3f000000 ;  /* 0x3f000000000e7802 */ /* 0x000fe20000000f00 */
[----:B---3--:R-:W-:Y:S01]  /*2610*/  HFMA2 R9, -RZ, RZ, -1.7685546875, -11.8671875 ;  /* 0xbf13c9efff097431 */ /* 0x008fe200000001ff */
[----:B------:R-:W-:Y:S01]  /*2620*/  MOV R8, RZ ;  /* 0x000000ff00087202 */ /* 0x000fe20000000f00 */
[----:B------:R3:W-:Y:S01]  /*2630*/  STL.64 [R1+0x668], R24 ;  /* 0x0006681801007387 */ /* 0x0007e20000100a00 */
[----:B0-----:R-:W-:Y:S01]  /*2640*/  HFMA2 R6, -RZ, RZ, 1.75, 0 ;  /* 0x3f000000ff067431 */ /* 0x001fe200000001ff */
[----:B------:R-:W-:-:S02]  /*2650*/  MOV R7, 0x3dc50481 ;  /* 0x3dc5048100077802 */ /* 0x000fc40000000f00 */
[----:B------:R0:W-:Y:S01]  /*2660*/  STL.64 [R1+0x6a8], R22 ;  /* 0x0006a81601007387 */ /* 0x0001e20000100a00 */
[----:B-1----:R-:W-:Y:S01]  /*2670*/  IMAD.MOV.U32 R16, RZ, RZ, -0x415559b4 ;  /* 0xbeaaa64cff107424 */ /* 0x002fe200078e00ff */
[----:B------:R-:W-:Y:S02]  /*2680*/  MOV R17, 0x3f13c9ef ;  /* 0x3f13c9ef00117802 */ /* 0x000fe40000000f00 */
[----:B------:R1:W-:Y:S01]  /*2690*/  STL.64 [R1+0x6e8], R20 ;  /* 0x0006e81401007387 */ /* 0x0003e20000100a00 */
[----:B---3--:R-:W-:-:S03]  /*26a0*/  HFMA2 R24, -RZ, RZ, -1.791015625, -0.0758056640625 ;  /* 0xbf2aacdaff187431 */ /* 0x008fc600000001ff */
[----:B------:R3:W-:Y:S01]  /*26b0*/  STL.64 [R1+0x768], R18 ;  /* 0x0007681201007387 */ /* 0x0007e20000100a00 */
[----:B------:R-:W-:Y:S01]  /*26c0*/  MOV R25, 0x3ec5119d ;  /* 0x3ec5119d00197802 */ /* 0x000fe20000000f00 */
[----:B0-----:R-:W-:Y:S02]  /*26d0*/  HFMA2 R22, -RZ, RZ, 1.541015625, -0.2314453125 ;  /* 0x3e2ab368ff167431 */ /* 0x001fe400000001ff */
[----:B------:R0:W-:Y:S01]  /*26e0*/  STL.64 [R1+0x788], R10 ;  /* 0x0007880a01007387 */ /* 0x0001e20000100a00 */
[----:B------:R-:W-:-:S03]  /*26f0*/  IMAD.MOV.U32 R23, RZ, RZ, 0x3e93d07d ;  /* 0x3e93d07dff177424 */ /* 0x000fc600078e00ff */
[----:B------:R4:W-:Y:S01]  /*2700*/  STL.64 [R1+0x7b8], R12 ;  /* 0x0007b80c01007387 */ /* 0x0009e20000100a00 */
[----:B-1----:R-:W-:Y:S02]  /*2710*/  HFMA2 R21, -RZ, RZ, 1.7685546875, -11.8671875 ;  /* 0x3f13c9efff157431 */ /* 0x002fe400000001ff */
[----:B---3--:R-:W-:Y:S01]  /*2720*/  HFMA2 R18, -RZ, RZ, 0, 0 ;  /* 0x00000000ff127431 */ /* 0x008fe200000001ff */
[----:B------:R1:W-:Y:S01]  /*2730*/  STL.64 [R1+0x758], R16 ;  /* 0x0007581001007387 */ /* 0x0003e20000100a00 */
[----:B------:R-:W-:Y:S02]  /*2740*/  IMAD.MOV.U32 R19, RZ, RZ, 0x3ec5119d ;  /* 0x3ec5119dff137424 */ /* 0x000fe400078e00ff */
[----:B0-----:R-:W-:Y:S01]  /*2750*/  HFMA2 R11, -RZ, RZ, -1.5673828125, 0.006561279296875 ;  /* 0xbe451eb8ff0b7431 */ /* 0x001fe200000001ff */
[----:B------:R0:W-:Y:S01]  /*2760*/  STL.64 [R1+0x780], R8 ;  /* 0x0007800801007387 */ /* 0x0001e20000100a00 */
[----:B------:R-:W-:Y:S01]  /*2770*/  MOV R10, 0xbeaaa64c ;  /* 0xbeaaa64c000a7802 */ /* 0x000fe20000000f00 */
[----:B----4-:R-:W-:-:S02]  /*2780*/  HFMA2 R13, -RZ, RZ, 0, 0 ;  /* 0x00000000ff0d7431 */ /* 0x010fc400000001ff */
[----:B------:R3:W-:Y:S04]  /*2790*/  STL.64 [R1+0x790], R14 ;  /* 0x0007900e01007387 */ /* 0x0007e80000100a00 */
[----:B------:R4:W-:Y:S01]  /*27a0*/  STL.64 [R1+0x7b0], R6 ;  /* 0x0007b00601007387 */ /* 0x0009e20000100a00 */
[----:B-1----:R-:W-:Y:S01]  /*27b0*/  IMAD.MOV.U32 R16, RZ, RZ, RZ ;  /* 0x000000ffff107224 */ /* 0x002fe200078e00ff */
[----:B------:R-:W-:Y:S01]  /*27c0*/  MOV R17, 0x3e451eb8 ;  /* 0x3e451eb800117802 */ /* 0x000fe20000000f00 */
[----:B0-----:R-:W-:Y:S01]  /*27d0*/  HFMA2 R9, -RZ, RZ, 1.4423828125, 6.8724155426025390625e-05 ;  /* 0x3dc50481ff097431 */ /* 0x001fe200000001ff */
[----:B------:R-:W-:Y:S01]  /*27e0*/  MOV R8, 0xbf000000 ;  /* 0xbf00000000087802 */ /* 0x000fe20000000f00 */
[----:B------:R0:W-:Y:S01]  /*27f0*/  STL.64 [R1+0x670], R26 ;  /* 0x0006701a01007387 */ /* 0x0001e20000100a00 */
[----:B---3--:R-:W-:Y:S01]  /*2800*/  HFMA2 R14, -RZ, RZ, 1.541015625, -0.2314453125 ;  /* 0x3e2ab368ff0e7431 */ /* 0x008fe200000001ff */
[----:B------:R-:W-:-:S02]  /*2810*/  MOV R15, 0xbef652bd ;  /* 0xbef652bd000f7802 */ /* 0x000fc40000000f00 */
[----:B------:R1:W-:Y:S01]  /*2820*/  STL.64 [R1+0x6b8], R24 ;  /* 0x0006b81801007387 */ /* 0x0003e20000100a00 */
[----:B----4-:R-:W-:Y:S01]  /*2830*/  IMAD.MOV.U32 R6, RZ, RZ, -0x41d54c98 ;  /* 0xbe2ab368ff067424 */ /* 0x010fe200078e00ff */
[----:B------:R-:W-:Y:S02]  /*2840*/  MOV R7, 0xbef652bd ;  /* 0xbef652bd00077802 */ /* 0x000fe40000000f00 */
[----:B------:R3:W-:Y:S04]  /*2850*/  STL.64 [R1+0x710], R22 ;  /* 0x0007101601007387 */ /* 0x0007e80000100a00 */
[----:B------:R4:W-:Y:S01]  /*2860*/  STL.64 [R1+0x748], R20 ;  /* 0x0007481401007387 */ /* 0x0009e20000100a00 */
[----:B0-----:R-:W-:Y:S01]  /*2870*/  HFMA2 R26, -RZ, RZ, -1.791015625, -0.0758056640625 ;  /* 0xbf2aacdaff1a7431 */ /* 0x001fe200000001ff */
[----:B------:R-:W-:-:S02]  /*2880*/  MOV R27, 0xbe451eb8 ;  /* 0xbe451eb8001b7802 */ /* 0x000fc40000000f00 */
[----:B------:R0:W-:Y:S01]  /*2890*/  STL.64 [R1+0x7a8], R16 ;  /* 0x0007a81001007387 */ /* 0x0001e20000100a00 */
[----:B-1----:R-:W-:Y:S01]  /*28a0*/  HFMA2 R25, -RZ, RZ, 1.6435546875, -35.90625 ;  /* 0x3e93d07dff197431 */ /* 0x002fe200000001ff */
[----:B------:R-:W-:Y:S02]  /*28b0*/  MOV R24, 0xbe2ab368 ;  /* 0xbe2ab36800187802 */ /* 0x000fe40000000f00 */
[----:B------:R1:W-:Y:S01]  /*28c0*/  STL.64 [R1+0x7c0], R18 ;  /* 0x0007c01201007387 */ /* 0x0003e20000100a00 */
[----:B---3--:R-:W-:Y:S01]  /*28d0*/  HFMA2 R22, -RZ, RZ, -1.75, 0 ;  /* 0xbf000000ff167431 */ /* 0x008fe200000001ff */
[----:B------:R-:W-:Y:S02]  /*28e0*/  MOV R23, 0xbe93d07d ;  /* 0xbe93d07d00177802 */ /* 0x000fe40000000f00 */
[----:B------:R3:W-:Y:S01]  /*28f0*/  STL.64 [R1+0x7d8], R10 ;  /* 0x0007d80a01007387 */ /* 0x0007e20000100a00 */
[----:B----4-:R-:W-:Y:S01]  /*2900*/  HFMA2 R21, -RZ, RZ, 1.6923828125, 0.000685214996337890625 ;  /* 0x3ec5119dff157431 */ /* 0x010fe200000001ff */
[----:B------:R-:W-:-:S02]  /*2910*/  MOV R20, 0xbeaaa64c ;  /* 0xbeaaa64c00147802 */ /* 0x000fc40000000f00 */
[----:B------:R4:W-:Y:S01]  /*2920*/  STL.64 [R1+0x7e0], R6 ;  /* 0x0007e00601007387 */ /* 0x0009e20000100a00 */
[----:B0-----:R-:W-:Y:S01]  /*2930*/  HFMA2 R16, -RZ, RZ, 1.666015625, -0.02459716796875 ;  /* 0x3eaaa64cff107431 */ /* 0x001fe200000001ff */
[----:B------:R-:W-:Y:S02]  /*2940*/  MOV R17, 0xbe451eb8 ;  /* 0xbe451eb800117802 */ /* 0x000fe40000000f00 */
[----:B------:R0:W-:Y:S01]  /*2950*/  STL.64 [R1+0x800], R12 ;  /* 0x0008000c01007387 */ /* 0x0001e20000100a00 */
[----:B-1----:R-:W-:Y:S01]  /*2960*/  HFMA2 R18, -RZ, RZ, -1.666015625, -0.02459716796875 ;  /* 0xbeaaa64cff127431 */ /* 0x002fe200000001ff */
[----:B------:R-:W-:Y:S01]  /*2970*/  MOV R19, RZ ;  /* 0x000000ff00137202 */ /* 0x000fe20000000f00 */
[----:B---3--:R-:W-:Y:S01]  /*2980*/  HFMA2 R10, -RZ, RZ, -1.541015625, -0.2314453125 ;  /* 0xbe2ab368ff0a7431 */ /* 0x008fe200000001ff */
[----:B------:R1:W-:Y:S01]  /*2990*/  STL.64 [R1+0x7d0], R8 ;  /* 0x0007d00801007387 */ /* 0x0003e20000100a00 */
[----:B------:R-:W-:Y:S01]  /*29a0*/  MOV R11, 0x3e93d07d ;  /* 0x3e93d07d000b7802 */ /* 0x000fe20000000f00 */
[----:B----4-:R-:W-:-:S02]  /*29b0*/  HFMA2 R7, -RZ, RZ, -1.6435546875, -35.90625 ;  /* 0xbe93d07dff077431 */ /* 0x010fc400000001ff */
[----:B------:R3:W-:Y:S01]  /*29c0*/  STL.64 [R1+0x7e8], R14 ;  /* 0x0007e80e01007387 */ /* 0x0007e20000100a00 */
[----:B0-----:R-:W-:Y:S01]  /*29d0*/  HFMA2 R12, -RZ, RZ, 0, 0 ;  /* 0x00000000ff0c7431 */ /* 0x001fe200000001ff */
[----:B------:R-:W-:Y:S02]  /*29e0*/  MOV R13, 0x3e451eb8 ;  /* 0x3e451eb8000d7802 */ /* 0x000fe40000000f00 */
[----:B------:R0:W-:Y:S01]  /*29f0*/  STL.64 [R1+0x678], R28 ;  /* 0x0006781c01007387 */ /* 0x0001e20000100a00 */
[----:B-1----:R-:W-:Y:S01]  /*2a00*/  IMAD.MOV.U32 R8, RZ, RZ, 0x3e2ab368 ;  /* 0x3e2ab368ff087424 */ /* 0x002fe200078e00ff */
[----:B------:R-:W-:Y:S02]  /*2a10*/  MOV R9, 0x3e93d07d ;  /* 0x3e93d07d00097802 */ /* 0x000fe40000000f00 */
[----:B------:R0:W-:Y:S01]  /*2a20*/  STL.64 [R1+0x6c8], R26 ;  /* 0x0006c81a01007387 */ /* 0x0001e20000100a00 */
[----:B---3--:R-:W-:-:S03]  /*2a30*/  IMAD.MOV.U32 R15, RZ, RZ, -0x416c2f83 ;  /* 0xbe93d07dff0f7424 */ /* 0x008fc600078e00ff */
[----:B------:R0:W-:Y:S04]  /*2a40*/  STL.64 [R1+0x718], R24 ;  /* 0x0007181801007387 */ /* 0x0001e80000100a00 */
        /* <DEDUP_REMOVED lines=13> */
[----:B------:R0:W-:Y:S04]  /*2b20*/  STL.64 [R1+0x700], RZ ;  /* 0x000700ff01007387 */ /* 0x0001e80000100a00 */
[----:B------:R0:W-:Y:S04]  /*2b30*/  STL.64 [R1+0x7f8], RZ ;  /* 0x0007f8ff01007387 */ /* 0x0001e80000100a00 */
[----:B------:R0:W-:Y:S01]  /*2b40*/  STL.64 [R1+0x848], RZ ;  /* 0x000848ff01007387 */ /* 0x0001e20000100a00 */
[----:B--2---:R-:W-:Y:S05]  /*2b50*/  @P0 EXIT ;  /* 0x000000000000094d */ /* 0x004fea0003800000 */
[----:B------:R-:W1:Y:S01]  /*2b60*/  S2UR UR15, SR_CTAID.X ;  /* 0x00000000000f79c3 */ /* 0x000e620000002500 */
[----:B------:R-:W2:Y:S01]  /*2b70*/  LDCU UR9, c[0x0][0x384] ;  /* 0x00007080ff0977ac */ /* 0x000ea20008000800 */
[----:B------:R-:W1:Y:S01]  /*2b80*/  LDCU.64 UR6, c[0x0][0x388] ;  /* 0x00007100ff0677ac */ /* 0x000e620008000a00 */
[----:B------:R-:W3:Y:S01]  /*2b90*/  LDCU.64 UR4, c[0x0][0x3c8] ;  /* 0x00007900ff0477ac */ /* 0x000ee20008000a00 */
[----:B------:R-:W4:Y:S01]  /*2ba0*/  LDCU.64 UR22, c[0x0][0x358] ;  /* 0x00006b00ff1677ac */ /* 0x000f220008000a00 */
[----:B------:R-:W-:Y:S02]  /*2bb0*/  UIADD3 UR24, UPT, UPT, UR10, 0x850, URZ ;  /* 0x000008500a187890 */ /* 0x000fe4000fffe0ff */
[----:B--2---:R-:W-:Y:S02]  /*2bc0*/  UISETP.GE.AND UP0, UPT, UR9, 0x1, UPT ;  /* 0x000000010900788c */ /* 0x004fe4000bf06270 */
[----:B-1----:R-:W-:-:S04]  /*2bd0*/  UIMAD UR6, UR15, UR6, URZ ;  /* 0x000000060f0672a4 */ /* 0x002fc8000f8e02ff */
[----:B------:R-:W-:-:S04]  /*2be0*/  UIMAD UR6, UR6, UR7, URZ ;  /* 0x00000007060672a4 */ /* 0x000fc8000f8e02ff */
[----:B------:R-:W-:-:S04]  /*2bf0*/  UIMAD UR16, UR8, UR6, URZ ;  /* 0x00000006081072a4 */ /* 0x000fc8000f8e02ff */
[----:B---3--:R-:W-:Y:S01]  /*2c00*/  UIMAD.WIDE UR4, UR16, 0x4, UR4 ;  /* 0x00000004100478a5 */ /* 0x008fe2000f8e0204 */
[----:B----4-:R-:W-:Y:S11]  /*2c10*/  BRA.U !UP0, `(.L_x_196) ;  /* 0x0000020508387547 */ /* 0x010ff6000b800000 */
[----:B0-----:R-:W0:Y:S01]  /*2c20*/  S2R R5, SR_CTAID.X ;  /* 0x0000000000057919 */ /* 0x001e220000002500 */
[----:B------:R-:W0:Y:S01]  /*2c30*/  LDC.64 R2, c[0x0][0x3b8] ;  /* 0x0000ee00ff027b82 */ /* 0x000e220000000a00 */
[----:B------:R-:W-:Y:S01]  /*2c40*/  HFMA2 R8, -RZ, RZ, 0, 0 ;  /* 0x00000000ff087431 */ /* 0x000fe200000001ff */
[----:B------:R-:W-:Y:S01]  /*2c50*/  MOV R9, 0x40080000 ;  /* 0x4008000000097802 */ /* 0x000fe20000000f00 */
[----:B------:R-:W-:Y:S01]  /*2c60*/  HFMA2 R4, -RZ, RZ, 0, 5.9604644775390625e-08 ;  /* 0x00000001ff047431 */ /* 0x000fe200000001ff */
[----:B------:R-:W1:Y:S01]  /*2c70*/  LDCU.64 UR4, c[0x0][0x3a0] ;  /* 0x00007400ff0477ac */ /* 0x000e620008000a00 */
[----:B0-----:R-:W-:-:S06]  /*2c80*/  IMAD.WIDE.U32 R2, R5, 0x4, R2 ;  /* 0x0000000405027825 */ /* 0x001fcc00078e0002 */
[----:B------:R-:W2:Y:S01]  /*2c90*/  LDG.E R2, desc[UR22][R2.64] ;  /* 0x0000001602027981 */ /* 0x000ea2000c1e1900 */
[----:B------:R-:W0:Y:S01]  /*2ca0*/  MUFU.RCP64H R5, 3 ;  /* 0x4008000000057908 */ /* 0x000e220000001800 */
[----:B------:R-:W-:Y:S02]  /*2cb0*/  UIMAD UR9, UR15, UR9, URZ ;  /* 0x000000090f0972a4 */ /* 0x000fe4000f8e02ff */
[----:B------:R-:W-:Y:S02]  /*2cc0*/  UIADD3 UR26, UPT, UPT, UR10, 0x24, URZ ;  /* 0x000000240a1a7890 */ /* 0x000fe4000fffe0ff */
[----:B------:R-:W-:Y:S02]  /*2cd0*/  UIMAD UR6, UR9, UR7, URZ ;  /* 0x00000007090672a4 */ /* 0x000fe4000f8e02ff */
[----:B------:R-:W-:Y:S02]  /*2ce0*/  UIADD3 UR27, UPT, UPT, UR10, 0x58, URZ ;  /* 0x000000580a1b7890 */ /* 0x000fe4000fffe0ff */
[----:B------:R-:W-:-:S02]  /*2cf0*/  UIADD3 UR28, UPT, UPT, UR10, 0xd0, URZ ;  /* 0x000000d00a1c7890 */ /* 0x000fc4000fffe0ff */
[----:B------:R-:W-:Y:S02]  /*2d00*/  UIADD3 UR14, UPT, UPT, UR7, 0x5, URZ ;  /* 0x00000005070e7890 */ /* 0x000fe4000fffe0ff */
[----:B------:R-:W-:Y:S02]  /*2d10*/  UIADD3 UR10, UPT, UPT, UR10, 0x2d8, URZ ;  /* 0x000002d80a0a7890 */ /* 0x000fe4000fffe0ff */
[----:B------:R-:W-:Y:S01]  /*2d20*/  UIMAD UR15, UR15, 0x3, URZ ;  /* 0x000000030f0f78a4 */ /* 0x000fe2000f8e02ff */
[----:B0-----:R-:W-:Y:S01]  /*2d30*/  DFMA R6, R4, -R8, 1 ;  /* 0x3ff000000406742b */ /* 0x001fe20000000808 */
[----:B-1----:R-:W-:-:S07]  /*2d40*/  UIMAD.WIDE UR4, UR6, 0x4, UR4 ;  /* 0x00000004060478a5 */ /* 0x002fce000f8e0204 */
[----:B------:R-:W-:-:S08]  /*2d50*/  DFMA R6, R6, R6, R6 ;  /* 0x000000060606722b */ /* 0x000fd00000000006 */
[----:B------:R-:W-:Y:S01]  /*2d60*/  DFMA R6, R4, R6, R4 ;  /* 0x000000060406722b */ /* 0x000fe20000000004 */
[----:B--2---:R-:W-:-:S07]  /*2d70*/  R2UR UR25, R2 ;  /* 0x00000000021972ca */ /* 0x004fce00000e0000 */
[----:B------:R-:W-:-:S08]  /*2d80*/  DFMA R2, R6, -R8, 1 ;  /* 0x3ff000000602742b */ /* 0x000fd00000000808 */
[----:B------:R-:W-:Y:S01]  /*2d90*/  DFMA R2, R6, R2, R6 ;  /* 0x000000020602722b */ /* 0x000fe20000000006 */
[----:B------:R-:W-:-:S05]  /*2da0*/  MOV R10, UR25 ;  /* 0x00000019000a7c02 */ /* 0x000fca0008000f00 */
[----:B------:R-:W-:-:S04]  /*2db0*/  FMUL R10, R10, -2 ;  /* 0xc00000000a0a7820 */ /* 0x000fc80000400000 */
[----:B------:R-:W0:Y:S02]  /*2dc0*/  F2F.F64.F32 R4, R10 ;  /* 0x0000000a00047310 */ /* 0x000e240000201800 */
[----:B0-----:R-:W-:-:S08]  /*2dd0*/  DMUL R4, R4, 4 ;  /* 0x4010000004047828 */ /* 0x001fd00000000000 */
[----:B------:R-:W-:Y:S02]  /*2de0*/  DMUL R58, R4, R2 ;  /* 0x00000002043a7228 */ /* 0x000fe40000000000 */
[----:B------:R-:W-:-:S06]  /*2df0*/  FSETP.GEU.AND P1, PT, |R5|, 6.5827683646048100446e-37, PT ;  /* 0x036000000500780b */ /* 0x000fcc0003f2e200 */
[----:B------:R-:W-:-:S08]  /*2e00*/  DFMA R6, R58, -3, R4 ;  /* 0xc00800003a06782b */ /* 0x000fd00000000004 */
[----:B------:R-:W-:-:S10]  /*2e10*/  DFMA R58, R2, R6, R58 ;  /* 0x00000006023a722b */ /* 0x000fd4000000003a */
[----:B------:R-:W-:-:S05]  /*2e20*/  FFMA R2, RZ, 2.125, R59 ;  /* 0x40080000ff027823 */ /* 0x000fca000000003b */
[----:B------:R-:W-:-:S13]  /*2e30*/  FSETP.GT.AND P0, PT, |R2|, 1.469367938527859385e-39, PT ;  /* 0x001000000200780b */ /* 0x000fda0003f04200 */
[----:B------:R-:W-:Y:S05]  /*2e40*/  @P0 BRA P1, `(.L_x_197) ;  /* 0x0000000000200947 */ /* 0x000fea0000800000 */
[----:B------:R-:W-:Y:S01]  /*2e50*/  IMAD.MOV.U32 R61, RZ, RZ, R4 ;  /* 0x000000ffff3d7224 */ /* 0x000fe200078e0004 */
[----:B------:R-:W-:Y:S02]  /*2e60*/  MOV R60, R5 ;  /* 0x00000005003c7202 */ /* 0x000fe40000000f00 */
[----:B------:R-:W-:Y:S02]  /*2e70*/  MOV R30, RZ ;  /* 0x000000ff001e7202 */ /* 0x000fe40000000f00 */
[----:B------:R-:W-:Y:S02]  /*2e80*/  MOV R33, 0x40080000 ;  /* 0x4008000000217802 */ /* 0x000fe40000000f00 */
[----:B------:R-:W-:-:S07]  /*2e90*/  MOV R26, 0x2eb0 ;  /* 0x00002eb0001a7802 */ /* 0x000fce0000000f00 */
[----:B------:R-:W-:Y:S05]  /*2ea0*/  CALL.REL.NOINC `($__internal_6_$__cuda_sm20_div_rn_f64_full) ;  /* 0x0000023800207944 */ /* 0x000fea0003c00000 */
[----:B------:R-:W-:Y:S02]  /*2eb0*/  MOV R58, R28 ;  /* 0x0000001c003a7202 */ /* 0x000fe40000000f00 */
[----:B------:R-:W-:-:S07]  /*2ec0*/  MOV R59, R29 ;  /* 0x0000001d003b7202 */ /* 0x000fce0000000f00 */
.L_x_197:
[----:B------:R-:W0:Y:S01]  /*2ed0*/  MUFU.RCP64H R5, 3 ;  /* 0x4008000000057908 */ /* 0x000e220000001800 */
[----:B------:R-:W-:Y:S01]  /*2ee0*/  MOV R6, 0x0 ;  /* 0x0000000000067802 */ /* 0x000fe20000000f00 */
[----:B------:R-:W-:Y:S01]  /*2ef0*/  IMAD.MOV.U32 R7, RZ, RZ, 0x40080000 ;  /* 0x40080000ff077424 */ /* 0x000fe200078e00ff */
[----:B------:R-:W-:-:S06]  /*2f00*/  MOV R4, 0x1 ;  /* 0x0000000100047802 */ /* 0x000fcc0000000f00 */
        /* <DEDUP_REMOVED lines=14> */
[----:B------:R-:W-:Y:S02]  /*2ff0*/  MOV R61, R4 ;  /* 0x00000004003d7202 */ /* 0x000fe40000000f00 */
[----:B------:R-:W-:Y:S02]  /*3000*/  MOV R60, R5 ;  /* 0x00000005003c7202 */ /* 0x000fe40000000f00 */
[----:B------:R-:W-:Y:S02]  /*3010*/  MOV R30, RZ ;  /* 0x000000ff001e7202 */ /* 0x000fe40000000f00 */
[----:B------:R-:W-:Y:S02]  /*3020*/  MOV R33, 0x40080000 ;  /* 0x4008000000217802 */ /* 0x000fe40000000f00 */
[----:B------:R-:W-:-:S07]  /*3030*/  MOV R26, 0x3050 ;  /* 0x00003050001a7802 */ /* 0x000fce0000000f00 */
[----:B------:R-:W-:Y:S05]  /*3040*/  CALL.REL.NOINC `($__internal_6_$__cuda_sm20_div_rn_f64_full) ;  /* 0x0000023400b87944 */ /* 0x000fea0003c00000 */
[----:B------:R-:W-:Y:S01]  /*3050*/  MOV R2, R28 ;  /* 0x0000001c00027202 */ /* 0x000fe20000000f00 */
[----:B------:R-:W-:-:S07]  /*3060*/  IMAD.MOV.U32 R3, RZ, RZ, R29 ;  /* 0x000000ffff037224 */ /* 0x000fce00078e001d */
.L_x_198:
[----:B------:R-:W0:Y:S01]  /*3070*/  MUFU.RCP64H R7, 3 ;  /* 0x4008000000077908 */ /* 0x000e220000001800 */
[----:B------:R-:W-:Y:S01]  /*3080*/  MOV R8, 0x0 ;  /* 0x0000000000087802 */ /* 0x000fe20000000f00 */
[----:B------:R-:W-:Y:S01]  /*3090*/  FMUL R10, RZ, UR25 ;  /* 0x00000019ff0a7c20 */ /* 0x000fe20008400000 */
[----:B------:R-:W-:Y:S02]  /*30a0*/  MOV R9, 0x40080000 ;  /* 0x4008000000097802 */ /* 0x000fe40000000f00 */
[----:B------:R-:W-:-:S06]  /*30b0*/  MOV R6, 0x1 ;  /* 0x0000000100067802 */ /* 0x000fcc0000000f00 */
        /* <DEDUP_REMOVED lines=14> */
[----:B------:R-:W-:Y:S01]  /*31a0*/  MOV R61, R6 ;  /* 0x00000006003d7202 */ /* 0x000fe20000000f00 */
[----:B------:R-:W-:Y:S01]  /*31b0*/  IMAD.MOV.U32 R33, RZ, RZ, 0x40080000 ;  /* 0x40080000ff217424 */ /* 0x000fe200078e00ff */
[----:B------:R-:W-:Y:S02]  /*31c0*/  MOV R60, R7 ;  /* 0x00000007003c7202 */ /* 0x000fe40000000f00 */
[----:B------:R-:W-:Y:S02]  /*31d0*/  MOV R30, RZ ;  /* 0x000000ff001e7202 */ /* 0x000fe40000000f00 */
[----:B------:R-:W-:-:S07]  /*31e0*/  MOV R26, 0x3200 ;  /* 0x00003200001a7802 */ /* 0x000fce0000000f00 */
[----:B------:R-:W-:Y:S05]  /*31f0*/  CALL.REL.NOINC `($__internal_6_$__cuda_sm20_div_rn_f64_full) ;  /* 0x00000234004c7944 */ /* 0x000fea0003c00000 */
[----:B------:R-:W-:Y:S02]  /*3200*/  MOV R4, R28 ;  /* 0x0000001c00047202 */ /* 0x000fe40000000f00 */
[----:B------:R-:W-:-:S07]  /*3210*/  MOV R5, R29 ;  /* 0x0000001d00057202 */ /* 0x000fce0000000f00 */
.L_x_199:
[----:B------:R-:W0:Y:S01]  /*3220*/  MUFU.RCP64H R9, 3 ;  /* 0x4008000000097908 */ /* 0x000e220000001800 */
[----:B------:R-:W-:Y:S02]  /*3230*/  MOV R12, 0x0 ;  /* 0x00000000000c7802 */ /* 0x000fe40000000f00 */
[----:B------:R-:W-:Y:S02]  /*3240*/  MOV R13, 0x40080000 ;  /* 0x40080000000d7802 */ /* 0x000fe40000000f00 */
[----:B------:R-:W-:-:S06]  /*3250*/  MOV R8, 0x1 ;  /* 0x0000000100087802 */ /* 0x000fcc0000000f00 */
        /* <DEDUP_REMOVED lines=15> */
[----:B------:R-:W-:Y:S01]  /*3350*/  IMAD.MOV.U32 R60, RZ, RZ, R9 ;  /* 0x000000ffff3c7224 */ /* 0x000fe200078e0009 */
[----:B------:R-:W-:Y:S02]  /*3360*/  MOV R30, RZ ;  /* 0x000000ff001e7202 */ /* 0x000fe40000000f00 */
[----:B------:R-:W-:Y:S02]  /*3370*/  MOV R33, 0x40080000 ;  /* 0x4008000000217802 */ /* 0x000fe40000000f00 */
[----:B------:R-:W-:-:S07]  /*3380*/  MOV R26, 0x33a0 ;  /* 0x000033a0001a7802 */ /* 0x000fce0000000f00 */
[----:B------:R-:W-:Y:S05]  /*3390*/  CALL.REL.NOINC `($__internal_6_$__cuda_sm20_div_rn_f64_full) ;  /* 0x0000023000e47944 */ /* 0x000fea0003c00000 */
[----:B------:R-:W-:Y:S02]  /*33a0*/  MOV R6, R28 ;  /* 0x0000001c00067202 */ /* 0x000fe40000000f00 */
[----:B------:R-:W-:-:S07]  /*33b0*/  MOV R7, R29 ;  /* 0x0000001d00077202 */ /* 0x000fce0000000f00 */
.L_x_200:
[----:B------:R-:W0:Y:S01]  /*33c0*/  MUFU.RCP64H R13, 3 ;  /* 0x40080000000d7908 */ /* 0x000e220000001800 */
[----:B------:R-:W-:Y:S01]  /*33d0*/  MOV R14, 0x0 ;  /* 0x00000000000e7802 */ /* 0x000fe20000000f00 */
[----:B------:R-:W-:Y:S01]  /*33e0*/  IMAD.MOV.U32 R12, RZ, RZ, 0x1 ;  /* 0x00000001ff0c7424 */ /* 0x000fe200078e00ff */
[----:B------:R-:W-:Y:S02]  /*33f0*/  MOV R15, 0x40080000 ;  /* 0x40080000000f7802 */ /* 0x000fe40000000f00 */
[----:B------:R-:W-:-:S05]  /*3400*/  MOV R11, UR25 ;  /* 0x00000019000b7c02 */ /* 0x000fca0008000f00 */
[----:B------:R-:W-:Y:S01]  /*3410*/  FADD R11, R11, UR25 ;  /* 0x000000190b0b7e21 */ /* 0x000fe20008000000 */
        /* <DEDUP_REMOVED lines=22> */
.L_x_201:
[----:B------:R-:W0:Y:S01]  /*3580*/  MUFU.RCP64H R13, 2.4494991302490234375 ;  /* 0x40039893000d7908 */ /* 0x000e220000001800 */
[----:B------:R-:W-:Y:S01]  /*3590*/  MOV R16, 0x74bc6a7f ;  /* 0x74bc6a7f00107802 */ /* 0x000fe20000000f00 */
[----:B------:R-:W1:Y:S01]  /*35a0*/  LDCU UR11, c[0x0][0x38c] ;  /* 0x00007180ff0b77ac */ /* 0x000e620008000800 */
[----:B------:R-:W-:Y:S02]  /*35b0*/  MOV R17, 0x40039893 ;  /* 0x4003989300117802 */ /* 0x000fe40000000f00 */
[----:B------:R-:W-:-:S06]  /*35c0*/  MOV R12, 0x1 ;  /* 0x00000001000c7802 */ /* 0x000fcc0000000f00 */
[----:B0-----:R-:W-:Y:S01]  /*35d0*/  DFMA R14, R12, -R16, 1 ;  /* 0x3ff000000c0e742b */ /* 0x001fe20000000810 */
[----:B-1----:R-:W-:Y:S02]  /*35e0*/  UIADD3 UR13, UPT, UPT, UR11, -0x3, URZ ;  /* 0xfffffffd0b0d7890 */ /* 0x002fe4000fffe0ff */
[----:B------:R-:W-:-:S05]  /*35f0*/  ULOP3.LUT UR11, UR11, 0x7ffffff8, URZ, 0xc0, !UPT ;  /* 0x7ffffff80b0b7892 */ /* 0x000fca000f8ec0ff */
[----:B------:R-:W-:-:S08]  /*3600*/  DFMA R14, R14, R14, R14 ;  /* 0x0000000e0e0e722b */ /* 0x000fd0000000000e */
[----:B------:R-:W-:Y:S01]  /*3610*/  DFMA R14, R12, R14, R12 ;  /* 0x0000000e0c0e722b */ /* 0x000fe2000000000c */
[----:B------:R-:W-:-:S07]  /*3620*/  FMUL R12, R10, 4 ;  /* 0x408000000a0c7820 */ /* 0x000fce0000400000 */
[C---:B------:R-:W-:Y:S01]  /*3630*/  DFMA R10, R14.reuse, -R16, 1 ;  /* 0x3ff000000e0a742b */ /* 0x040fe20000000810 */
[----:B------:R-:W0:Y:S07]  /*3640*/  F2F.F64.F32 R12, R12 ;  /* 0x0000000c000c7310 */ /* 0x000e2e0000201800 */
[----:B------:R-:W-:-:S08]  /*3650*/  DFMA R10, R14, R10, R14 ;  /* 0x0000000a0e0a722b */ /* 0x000fd0000000000e */
[----:B0-----:R-:W-:Y:S01]  /*3660*/  DMUL R14, R12, R10 ;  /* 0x0000000a0c0e7228 */ /* 0x001fe20000000000 */
[----:B------:R-:W-:-:S07]  /*3670*/  FSETP.GEU.AND P1, PT, |R13|, 6.5827683646048100446e-37, PT ;  /* 0x036000000d00780b */ /* 0x000fce0003f2e200 */
[----:B------:R-:W-:-:S08]  /*3680*/  DFMA R16, R14, -R16, R12 ;  /* 0x800000100e10722b */ /* 0x000fd0000000000c */
[----:B------:R-:W-:-:S10]  /*3690*/  DFMA R10, R10, R16, R14 ;  /* 0x000000100a0a722b */ /* 0x000fd4000000000e */
[----:B------:R-:W-:-:S05]  /*36a0*/  FFMA R14, RZ, 2.0561873912811279297, R11 ;  /* 0x40039893ff0e7823 */ /* 0x000fca000000000b */
[----:B------:R-:W-:-:S13]  /*36b0*/  FSETP.GT.AND P0, PT, |R14|, 1.469367938527859385e-39, PT ;  /* 0x001000000e00780b */ /* 0x000fda0003f04200 */
[----:B------:R-:W-:Y:S05]  /*36c0*/  @P0 BRA P1, `(.L_x_202) ;  /* 0x0000000000200947 */ /* 0x000fea0000800000 */
[----:B------:R-:W-:Y:S01]  /*36d0*/  MOV R61, R12 ;  /* 0x0000000c003d7202 */ /* 0x000fe20000000f00 */
[----:B------:R-:W-:Y:S01]  /*36e0*/  IMAD.MOV.U32 R33, RZ, RZ, 0x40039893 ;  /* 0x40039893ff217424 */ /* 0x000fe200078e00ff */
[----:B------:R-:W-:Y:S02]  /*36f0*/  MOV R60, R13 ;  /* 0x0000000d003c7202 */ /* 0x000fe40000000f00 */
[----:B------:R-:W-:Y:S02]  /*3700*/  MOV R30, 0x74bc6a7f ;  /* 0x74bc6a7f001e7802 */ /* 0x000fe40000000f00 */
[----:B------:R-:W-:-:S07]  /*3710*/  MOV R26, 0x3730 ;  /* 0x00003730001a7802 */ /* 0x000fce0000000f00 */
[----:B------:R-:W-:Y:S05]  /*3720*/  CALL.REL.NOINC `($__internal_6_$__cuda_sm20_div_rn_f64_full) ;  /* 0x0000023000007944 */ /* 0x000fea0003c00000 */
[----:B------:R-:W-:Y:S02]  /*3730*/  MOV R10, R28 ;  /* 0x0000001c000a7202 */ /* 0x000fe40000000f00 */
[----:B------:R-:W-:-:S07]  /*3740*/  MOV R11, R29 ;  /* 0x0000001d000b7202 */ /* 0x000fce0000000f00 */
.L_x_202:
[----:B------:R-:W-:Y:S01]  /*3750*/  MOV R12, UR25 ;  /* 0x00000019000c7c02 */ /* 0x000fe20008000f00 */
[----:B------:R-:W0:Y:S01]  /*3760*/  LDCU.64 UR6, c[0x0][0x3c8] ;  /* 0x00007900ff0677ac */ /* 0x000e220008000a00 */
[----:B------:R-:W-:Y:S01]  /*3770*/  MOV R17, UR25 ;  /* 0x0000001900117c02 */ /* 0x000fe20008000f00 */
[----:B------:R-:W-:Y:S02]  /*3780*/  BSSY.RECONVERGENT B2, `(.L_x_203) ;  /* 0x0001f95000027945 */ /* 0x000fe40003800200 */
[----:B------:R-:W-:Y:S01]  /*3790*/  FMUL R12, R12, UR25 ;  /* 0x000000190c0c7c20 */ /* 0x000fe20008400000 */
[----:B------:R-:W-:Y:S01]  /*37a0*/  UMOV UR36, 0x9374bc6a ;  /* 0x9374bc6a00247882 */ /* 0x000fe20000000000 */
[----:B------:R-:W-:Y:S01]  /*37b0*/  UMOV UR37, 0x3fce0418 ;  /* 0x3fce041800257882 */ /* 0x000fe20000000000 */
[----:B------:R-:W-:Y:S01]  /*37c0*/  UMOV UR38, 0xeab367a1 ;  /* 0xeab367a100267882 */ /* 0x000fe20000000000 */
[----:B------:R-:W-:Y:S01]  /*37d0*/  UMOV UR39, 0x3fc5b573 ;  /* 0x3fc5b57300277882 */ /* 0x000fe20000000000 */
[----:B------:R-:W-:Y:S01]  /*37e0*/  R2UR UR29, R12 ;  /* 0x000000000c1d72ca */ /* 0x000fe200000e0000 */
[----:B------:R-:W1:Y:S01]  /*37f0*/  LDCU.64 UR18, c[0x0][0x388] ;  /* 0x00007100ff1277ac */ /* 0x000e620008000a00 */
[----:B------:R-:W-:Y:S01]  /*3800*/  FMUL R17, R17, 16 ;  /* 0x4180000011117820 */ /* 0x000fe20000400000 */
[----:B------:R-:W2:Y:S03]  /*3810*/  LDCU UR20, c[0x0][0x384] ;  /* 0x00007080ff1477ac */ /* 0x000ea60008000800 */
[----:B------:R-:W-:Y:S01]  /*3820*/  FMUL R17, R17, UR25 ;  /* 0x0000001911117c20 */ /* 0x000fe20008400000 */
[----:B0-----:R-:W-:-:S02]  /*3830*/  UIMAD.WIDE UR6, UR16, 0x4, UR6 ;  /* 0x00000004100678a5 */ /* 0x001fc4000f8e0206 */
[----:B------:R-:W-:-:S04]  /*3840*/  ULOP3.LUT UR35, UR13, 0x7, URZ, 0xc0, !UPT ;  /* 0x000000070d237892 */ /* 0x000fc8000f8ec0ff */
[----:B------:R-:W0:Y:S01]  /*3850*/  F2F.F64.F32 R12, UR29 ;  /* 0x0000001d000c7d10 */ /* 0x000e220008201800 */
[----:B------:R-:W-:Y:S01]  /*3860*/  ULOP3.LUT UR13, UR13, 0xfffffff8, URZ, 0xc0, !UPT ;  /* 0xfffffff80d0d7892 */ /* 0x000fe2000f8ec0ff */
[----:B------:R-:W-:Y:S01]  /*3870*/  MOV R34, UR6 ;  /* 0x0000000600227c02 */ /* 0x000fe20008000f00 */
[----:B------:R-:W-:Y:S02]  /*3880*/  ULOP3.LUT UR14, UR14, 0x3, URZ, 0xc0, !UPT ;  /* 0x000000030e0e7892 */ /* 0x000fe4000f8ec0ff */
[----:B-1----:R-:W-:Y:S01]  /*3890*/  UIADD3 UR30, UPT, UPT, UR19, -0x4, URZ ;  /* 0xfffffffc131e7890 */ /* 0x002fe2000fffe0ff */
[----:B------:R-:W-:Y:S01]  /*38a0*/  IADD3 R34, P0, PT, R34, 0x10, RZ ;  /* 0x0000001022227810 */ /* 0x000fe20007f1e0ff */
[----:B------:R-:W-:Y:S02]  /*38b0*/  UIADD3 UR31, UPT, UPT, UR19, -0x1, URZ ;  /* 0xffffffff131f7890 */ /* 0x000fe4000fffe0ff */
[----:B------:R-:W-:Y:S01]  /*38c0*/  ULOP3.LUT UR32, UR19, 0x1, URZ, 0xc0, !UPT ;  /* 0x0000000113207892 */ /* 0x000fe2000f8ec0ff */
[----:B------:R-:W-:Y:S01]  /*38d0*/  IADD3.X R35, PT, PT, RZ, UR7, RZ, P0, !PT ;  /* 0x00000007ff237c10 */ /* 0x000fe200087fe4ff */
[----:B------:R-:W-:-:S02]  /*38e0*/  ULOP3.LUT UR33, UR19, 0x7, URZ, 0xc0, !UPT ;  /* 0x0000000713217892 */ /* 0x000fc4000f8ec0ff */
[----:B------:R-:W-:Y:S01]  /*38f0*/  ULOP3.LUT UR34, UR19, 0x3, URZ, 0xc0, !UPT ;  /* 0x0000000313227892 */ /* 0x000fe2000f8ec0ff */
[C---:B0-----:R-:W-:Y:S01]  /*3900*/  DMUL R14, R12.reuse, UR36 ;  /* 0x000000240c0e7c28 */ /* 0x041fe20008000000 */
[----:B------:R-:W-:Y:S01]  /*3910*/  UIADD3 UR17, UPT, UPT, UR19, 0x1, URZ ;  /* 0x0000000113117890 */ /* 0x000fe2000fffe0ff */
[----:B------:R-:W-:Y:S01]  /*3920*/  DMUL R12, R12, UR38 ;  /* 0x000000260c0c7c28 */ /* 0x000fe20008000000 */
[----:B------:R-:W-:Y:S02]  /*3930*/  UIADD3 UR19, UPT, UPT, UR19, 0x5, URZ ;  /* 0x0000000513137890 */ /* 0x000fe4000fffe0ff */
[----:B------:R-:W-:Y:S02]  /*3940*/  ULOP3.LUT UR16, UR17, 0x3, URZ, 0xc0, !UPT ;  /* 0x0000000311107892 */ /* 0x000fe4000f8ec0ff */
[----:B------:R-:W-:Y:S01]  /*3950*/  ULOP3.LUT UR17, UR19, 0x7, URZ, 0xc0, !UPT ;  /* 0x0000000713117892 */ /* 0x000fe2000f8ec0ff */
[----:B------:R-:W-:Y:S01]  /*3960*/  DMUL R14, R14, UR36 ;  /* 0x000000240e0e7c28 */ /* 0x000fe20008000000 */
[----:B------:R-:W-:Y:S01]  /*3970*/  UIMAD UR12, UR15, UR18, URZ ;  /* 0x000000120f0c72a4 */ /* 0x000fe2000f8e02ff */
[----:B------:R-:W-:Y:S01]  /*3980*/  DMUL R12, R12, UR38 ;  /* 0x000000260c0c7c28 */ /* 0x000fe20008000000 */
[----:B--2---:R-:W-:-:S02]  /*3990*/  UIMAD UR15, UR15, UR20, URZ ;  /* 0x000000140f0f72a4 */ /* 0x004fc4000f8e02ff */
[----:B------:R-:W-:Y:S02]  /*39a0*/  UIADD3 UR36, UPT, UPT, -UR11, URZ, URZ ;  /* 0x000000ff0b247290 */ /* 0x000fe4000fffe1ff */
[----:B------:R-:W-:Y:S01]  /*39b0*/  UIADD3 UR20, UPT, UPT, UR33, -0x1, URZ ;  /* 0xffffffff21147890 */ /* 0x000fe2000fffe0ff */
[----:B------:R0:W1:Y:S01]  /*39c0*/  F2F.F32.F64 R16, R12 ;  /* 0x0000000c00107310 */ /* 0x0000620000301000 */
[----:B------:R-:W-:Y:S02]  /*39d0*/  UIADD3 UR37, UPT, UPT, UR34, -0x1, URZ ;  /* 0xffffffff22257890 */ /* 0x000fe4000fffe0ff */
[----:B------:R-:W-:Y:S02]  /*39e0*/  UIADD3 UR16, UPT, UPT, UR16, -0x1, URZ ;  /* 0xffffffff10107890 */ /* 0x000fe4000fffe0ff */
[----:B------:R-:W-:-:S03]  /*39f0*/  UIADD3 UR17, UPT, UPT, UR17, -0x1, URZ ;  /* 0xffffffff11117890 */ /* 0x000fc6000fffe0ff */
[----:B------:R0:W2:Y:S09]  /*3a00*/  F2F.F32.F64 R15, R14 ;  /* 0x0000000e000f7310 */ /* 0x0000b20000301000 */
.L_x_1033:
[----:B---3--:R-:W3:Y:S01]  /*3a10*/  LDCU UR18, c[0x0][0x38c] ;  /* 0x00007180ff1277ac */ /* 0x008ee20008000800 */
[----:B----4-:R4:W-:Y:S01]  /*3a20*/  STL.64 [R1+0x850], RZ ;  /* 0x000850ff01007387 */ /* 0x0109e20000100a00 */
[----:B0-----:R-:W-:-:S03]  /*3a30*/  IMAD R12, R0, UR8, RZ ;  /* 0x00000008000c7c24 */ /* 0x001fc6000f8e02ff */
[----:B------:R4:W-:Y:S04]  /*3a40*/  STL.64 [R1+0x858], RZ ;  /* 0x000858ff01007387 */ /* 0x0009e80000100a00 */
[----:B------:R4:W-:Y:S04]  /*3a50*/  STL.64 [R1+0x860], RZ ;  /* 0x000860ff01007387 */ /* 0x0009e80000100a00 */
[----:B------:R4:W-:Y:S04]  /*3a60*/  STL.64 [R1+0x868], RZ ;  /* 0x000868ff01007387 */ /* 0x0009e80000100a00 */
[----:B------:R4:W-:Y:S01]  /*3a70*/  STL.64 [R1+0x870], RZ ;  /* 0x000870ff01007387 */ /* 0x0009e20000100a00 */
[----:B---3--:R-:W-:-:S03]  /*3a80*/  IMAD.U32 R13, RZ, RZ, UR18 ;  /* 0x00000012ff0d7e24 */ /* 0x008fc6000f8e00ff */
[----:B------:R4:W-:Y:S02]  /*3a90*/  STL.64 [R1+0x878], RZ ;  /* 0x000878ff01007387 */ /* 0x0009e40000100a00 */
[----:B------:R-:W-:Y:S02]  /*3aa0*/  ISETP.GE.AND P5, PT, R13, 0x1, PT ;  /* 0x000000010d00780c */ /* 0x000fe40003fa6270 */
[----:B------:R4:W-:Y:S04]  /*3ab0*/  STL.64 [R1+0x880], RZ ;  /* 0x000880ff01007387 */ /* 0x0009e80000100a00 */
        /* <DEDUP_REMOVED lines=80> */
[----:B------:R4:W-:Y:S01]  /*3fc0*/  STL [R1+0xb08], RZ ;  /* 0x000b08ff01007387 */ /* 0x0009e20000100800 */
[----:B--2--5:R-:W-:Y:S05]  /*3fd0*/  @!P5 BRA `(.L_x_204) ;  /* 0x0000000000d4d947 */ /* 0x024fea0003800000 */
[----:B------:R-:W-:-:S07]  /*3fe0*/  MOV R23, RZ ;  /* 0x000000ff00177202 */ /* 0x000fce0000000f00 */
.L_x_209:
[----:B0-----:R-:W0:Y:S01]  /*3ff0*/  LDCU UR18, c[0x0][0x38c] ;  /* 0x00007180ff1277ac */ /* 0x001e220008000800 */
[----:B------:R-:W-:Y:S01]  /*4000*/  IADD3 R14, PT, PT, R12, R23, RZ ;  /* 0x000000170c0e7210 */ /* 0x000fe20007ffe0ff */
[----:B------:R-:W-:Y:S01]  /*4010*/  HFMA2 R20, -RZ, RZ, 0, 0 ;  /* 0x00000000ff147431 */ /* 0x000fe200000001ff */
[----:B------:R-:W-:Y:S01]  /*4020*/  IADD3 R23, PT, PT, R23, 0x1, RZ ;  /* 0x0000000117177810 */ /* 0x000fe20007ffe0ff */
[----:B------:R-:W-:-:S03]  /*4030*/  UISETP.GE.U32.AND UP0, UPT, UR31, 0x7, UPT ;  /* 0x000000071f00788c */ /* 0x000fc6000bf06070 */
[----:B------:R-:W-:Y:S02]  /*4040*/  ISETP.NE.AND P2, PT, R23, UR8, PT ;  /* 0x0000000817007c0c */ /* 0x000fe4000bf45270 */
[----:B0-----:R-:W-:-:S05]  /*4050*/  MOV R13, UR18 ;  /* 0x00000012000d7c02 */ /* 0x001fca0008000f00 */
[----:B------:R-:W-:Y:S01]  /*4060*/  IMAD R25, R14, R13, RZ ;  /* 0x0000000d0e197224 */ /* 0x000fe200078e02ff */
[----:B---3--:R-:W-:Y:S06]  /*4070*/  BRA.U !UP0, `(.L_x_205) ;  /* 0x0000000108407547 */ /* 0x008fec000b800000 */
[----:B------:R-:W-:Y:S01]  /*4080*/  MOV R21, R25 ;  /* 0x0000001900157202 */ /* 0x000fe20000000f00 */
[----:B------:R-:W-:-:S07]  /*4090*/  IMAD.U32 R14, RZ, RZ, UR36 ;  /* 0x00000024ff0e7e24 */ /* 0x000fce000f8e00ff */
.L_x_206:
[C---:B0-----:R-:W-:Y:S01]  /*40a0*/  IMAD.WIDE R18, R21.reuse, 0x4, R34 ;  /* 0x0000000415127825 */ /* 0x041fe200078e0222 */
[----:B------:R-:W-:Y:S02]  /*40b0*/  IADD3 R14, PT, PT, R14, 0x8, RZ ;  /* 0x000000080e0e7810 */ /* 0x000fe40007ffe0ff */
[----:B------:R-:W-:Y:S02]  /*40c0*/  IADD3 R21, PT, PT, R21, 0x8, RZ ;  /* 0x0000000815157810 */ /* 0x000fe40007ffe0ff */
[----:B------:R0:W-:Y:S01]  /*40d0*/  STG.E desc[UR22][R18.64+-0x10], RZ ;  /* 0xfffff0ff12007986 */ /* 0x0001e2000c101916 */
[----:B------:R-:W-:-:S03]  /*40e0*/  ISETP.NE.AND P0, PT, R14, RZ, PT ;  /* 0x000000ff0e00720c */ /* 0x000fc60003f05270 */
[----:B------:R0:W-:Y:S04]  /*40f0*/  STG.E desc[UR22][R18.64+-0xc], RZ ;  /* 0xfffff4ff12007986 */ /* 0x0001e8000c101916 */
[----:B------:R0:W-:Y:S04]  /*4100*/  STG.E desc[UR22][R18.64+-0x8], RZ ;  /* 0xfffff8ff12007986 */ /* 0x0001e8000c101916 */
[----:B------:R0:W-:Y:S04]  /*4110*/  STG.E desc[UR22][R18.64+-0x4], RZ ;  /* 0xfffffcff12007986 */ /* 0x0001e8000c101916 */
[----:B------:R0:W-:Y:S04]  /*4120*/  STG.E desc[UR22][R18.64], RZ ;  /* 0x000000ff12007986 */ /* 0x0001e8000c101916 */
[----:B------:R0:W-:Y:S04]  /*4130*/  STG.E desc[UR22][R18.64+0x4], RZ ;  /* 0x000004ff12007986 */ /* 0x0001e8000c101916 */
[----:B------:R0:W-:Y:S04]  /*4140*/  STG.E desc[UR22][R18.64+0x8], RZ ;  /* 0x000008ff12007986 */ /* 0x0001e8000c101916 */
[----:B------:R0:W-:Y:S01]  /*4150*/  STG.E desc[UR22][R18.64+0xc], RZ ;  /* 0x00000cff12007986 */ /* 0x0001e2000c101916 */
[----:B------:R-:W-:Y:S05]  /*4160*/  @P0 BRA `(.L_x_206) ;  /* 0xfffffffc00cc0947 */ /* 0x000fea000383ffff */
[----:B------:R-:W-:-:S07]  /*4170*/  MOV R20, UR11 ;  /* 0x0000000b00147c02 */ /* 0x000fce0008000f00 */
.L_x_205:
[----:B------:R-:W-:-:S09]  /*4180*/  UISETP.NE.AND UP0, UPT, UR33, URZ, UPT ;  /* 0x000000ff2100728c */ /* 0x000fd2000bf05270 */
[----:B------:R-:W-:Y:S05]  /*4190*/  BRA.U !UP0, `(.L_x_207) ;  /* 0x0000000108607547 */ /* 0x000fea000b800000 */
[----:B------:R-:W-:Y:S02]  /*41a0*/  UISETP.GE.U32.AND UP0, UPT, UR20, 0x3, UPT ;  /* 0x000000031400788c */ /* 0x000fe4000bf06070 */
[----:B------:R-:W-:-:S07]  /*41b0*/  UISETP.NE.AND UP1, UPT, UR34, URZ, UPT ;  /* 0x000000ff2200728c */ /* 0x000fce000bf25270 */
[----:B------:R-:W-:Y:S05]  /*41c0*/  BRA.U !UP0, `(.L_x_208) ;  /* 0x0000000108207547 */ /* 0x000fea000b800000 */
[----:B0-----:R-:W-:Y:S02]  /*41d0*/  IADD3 R18, PT, PT, R25, R20, RZ ;  /* 0x0000001419127210 */ /* 0x001fe40007ffe0ff */
[----:B------:R-:W-:Y:S02]  /*41e0*/  MOV R19, 0x4 ;  /* 0x0000000400137802 */ /* 0x000fe40000000f00 */
[----:B------:R-:W-:-:S03]  /*41f0*/  IADD3 R20, PT, PT, R20, 0x4, RZ ;  /* 0x0000000414147810 */ /* 0x000fc60007ffe0ff */
[----:B------:R-:W-:-:S05]  /*4200*/  IMAD.WIDE R18, R18, R19, UR6 ;  /* 0x0000000612127e25 */ /* 0x000fca000f8e0213 */
[----:B------:R3:W-:Y:S04]  /*4210*/  STG.E desc[UR22][R18.64], RZ ;  /* 0x000000ff12007986 */ /* 0x0007e8000c101916 */
[----:B------:R3:W-:Y:S04]  /*4220*/  STG.E desc[UR22][R18.64+0x4], RZ ;  /* 0x000004ff12007986 */ /* 0x0007e8000c101916 */
[----:B------:R3:W-:Y:S04]  /*4230*/  STG.E desc[UR22][R18.64+0x8], RZ ;  /* 0x000008ff12007986 */ /* 0x0007e8000c101916 */
[----:B------:R3:W-:Y:S02]  /*4240*/  STG.E desc[UR22][R18.64+0xc], RZ ;  /* 0x00000cff12007986 */ /* 0x0007e4000c101916 */
.L_x_208:
[----:B------:R-:W-:Y:S05]  /*4250*/  BRA.U !UP1, `(.L_x_207) ;  /* 0x0000000109307547 */ /* 0x000fea000b800000 */
[----:B------:R-:W-:Y:S01]  /*4260*/  ISETP.NE.AND P0, PT, RZ, UR37, PT ;  /* 0x00000025ff007c0c */ /* 0x000fe2000bf05270 */
[----:B------:R-:W-:Y:S01]  /*4270*/  HFMA2 R14, -RZ, RZ, 0, 2.384185791015625e-07 ;  /* 0x00000004ff0e7431 */ /* 0x000fe200000001ff */
[----:B------:R-:W-:Y:S02]  /*4280*/  ISETP.NE.AND P1, PT, RZ, UR32, PT ;  /* 0x00000020ff007c0c */ /* 0x000fe4000bf25270 */
[----:B0--3--:R-:W-:-:S09]  /*4290*/  MOV R19, 0x4 ;  /* 0x0000000400137802 */ /* 0x009fd20000000f00 */
[----:B------:R-:W-:Y:S01]  /*42a0*/  @P0 IMAD.IADD R21, R25, 0x1, R20 ;  /* 0x0000000119150824 */ /* 0x000fe200078e0214 */
[----:B------:R-:W-:-:S04]  /*42b0*/  @P0 IADD3 R20, PT, PT, R20, 0x2, RZ ;  /* 0x0000000214140810 */ /* 0x000fc80007ffe0ff */
[----:B------:R-:W-:Y:S01]  /*42c0*/  @P1 IADD3 R18, PT, PT, R25, R20, RZ ;  /* 0x0000001419121210 */ /* 0x000fe20007ffe0ff */
[----:B------:R-:W-:-:S04]  /*42d0*/  @P0 IMAD.WIDE R20, R21, R14, UR6 ;  /* 0x0000000615140e25 */ /* 0x000fc8000f8e020e */
[----:B------:R-:W-:Y:S01]  /*42e0*/  @P1 IMAD.WIDE R18, R18, R19, UR6 ;  /* 0x0000000612121e25 */ /* 0x000fe2000f8e0213 */
[----:B------:R0:W-:Y:S04]  /*42f0*/  @P0 STG.E desc[UR22][R20.64], RZ ;  /* 0x000000ff14000986 */ /* 0x0001e8000c101916 */
[----:B------:R0:W-:Y:S04]  /*4300*/  @P0 STG.E desc[UR22][R20.64+0x4], RZ ;  /* 0x000004ff14000986 */ /* 0x0001e8000c101916 */
[----:B------:R0:W-:Y:S02]  /*4310*/  @P1 STG.E desc[UR22][R18.64], RZ ;  /* 0x000000ff12001986 */ /* 0x0001e4000c101916 */
.L_x_207:
[----:B------:R-:W-:Y:S05]  /*4320*/  @P2 BRA `(.L_x_209) ;  /* 0xfffffffc00302947 */ /* 0x000fea000383ffff */
.L_x_204:
[----:B------:R-:W5:Y:S01]  /*4330*/  LDCU.64 UR18, c[0x0][0x3a8] ;  /* 0x00007500ff1277ac */ /* 0x000f620008000a00 */
[----:B------:R-:W-:Y:S02]  /*4340*/  IMAD R14, R0, 0x3, RZ ;  /* 0x00000003000e7824 */ /* 0x000fe400078e02ff */
[----:B------:R-:W-:Y:S01]  /*4350*/  HFMA2 R39, -RZ, RZ, 0, 2.384185791015625e-07 ;  /* 0x00000004ff277431 */ /* 0x000fe200000001ff */
[----:B0--3--:R-:W-:Y:S01]  /*4360*/  MOV R19, UR12 ;  /* 0x0000000c00137c02 */ /* 0x009fe20008000f00 */
[----:B------:R-:W-:Y:S01]  /*4370*/  IMAD R38, R12, R13, RZ ;  /* 0x0000000d0c267224 */ /* 0x000fe200078e02ff */
[----:B------:R-:W-:Y:S01]  /*4380*/  BSSY.RECONVERGENT B1, `(.L_x_210) ;  /* 0x0001dfc000017945 */ /* 0x000fe20003800200 */
[----:B------:R-:W-:Y:S01]  /*4390*/  IADD3 R14, P0, PT, R14, UR12, RZ ;  /* 0x0000000c0e0e7c10 */ /* 0x000fe2000ff1e0ff */
[----:B------:R-:W-:Y:S01]  /*43a0*/  IMAD.MOV.U32 R18, RZ, RZ, RZ ;  /* 0x000000ffff127224 */ /* 0x000fe200078e00ff */
[----:B------:R-:W-:Y:S02]  /*43b0*/  MOV R25, RZ ;  /* 0x000000ff00197202 */ /* 0x000fe40000000f00 */
[----:B------:R-:W-:Y:S01]  /*43c0*/  LEA.HI.X.SX32 R19, R19, RZ, 0x1, P0 ;  /* 0x000000ff13137211 */ /* 0x000fe200000f0eff */
[----:B------:R-:W-:Y:S01]  /*43d0*/  IMAD.WIDE R38, R38, R39, UR6 ;  /* 0x0000000626267e25 */ /* 0x000fe2000f8e0227 */
[----:B-----5:R-:W-:-:S04]  /*43e0*/  LEA R36, P0, R14, UR18, 0x2 ;  /* 0x000000120e247c11 */ /* 0x020fc8000f8010ff */
[----:B------:R-:W-:-:S09]  /*43f0*/  LEA.HI.X R37, R14, UR19, R19, 0x2, P0 ;  /* 0x000000130e257c11 */ /* 0x000fd200080f1413 */
.L_x_1010:
[----:B0-----:R-:W0:Y:S01]  /*4400*/  LDCU.64 UR18, c[0x0][0x398] ;  /* 0x00007300ff1277ac */ /* 0x001e220008000a00 */
[----:B------:R-:W-:Y:S01]  /*4410*/  IMAD R13, R18, 0x3, RZ ;  /* 0x00000003120d7824 */ /* 0x000fe200078e02ff */
[----:B------:R-:W-:Y:S01]  /*4420*/  MOV R14, UR15 ;  /* 0x0000000f000e7c02 */ /* 0x000fe20008000f00 */
[----:B---3--:R-:W3:Y:S03]  /*4430*/  LDG.E R19, desc[UR22][R36.64+0x4] ;  /* 0x0000041624137981 */ /* 0x008ee6000c1e1900 */
[----:B------:R-:W-:Y:S01]  /*4440*/  IADD3 R13, P0, PT, R13, UR15, RZ ;  /* 0x0000000f0d0d7c10 */ /* 0x000fe2000ff1e0ff */
[----:B------:R-:W5:Y:S03]  /*4450*/  LDG.E R21, desc[UR22][R36.64] ;  /* 0x0000001624157981 */ /* 0x000f66000c1e1900 */
[----:B------:R-:W-:Y:S01]  /*4460*/  LEA.HI.X.SX32 R14, R14, RZ, 0x1, P0 ;  /* 0x000000ff0e0e7211 */ /* 0x000fe200000f0eff */
[----:B--2---:R-:W2:Y:S01]  /*4470*/  LDG.E R24, desc[UR22][R36.64+0x8] ;  /* 0x0000081624187981 */ /* 0x004ea2000c1e1900 */
[----:B0-----:R-:W-:-:S04]  /*4480*/  LEA R26, P0, R13, UR18, 0x2 ;  /* 0x000000120d1a7c11 */ /* 0x001fc8000f8010ff */
[----:B------:R-:W-:-:S05]  /*4490*/  LEA.HI.X R27, R13, UR19, R14, 0x2, P0 ;  /* 0x000000130d1b7c11 */ /* 0x000fca00080f140e */
[----:B------:R-:W3:Y:S04]  /*44a0*/  LDG.E R20, desc[UR22][R26.64+0x4] ;  /* 0x000004161a147981 */ /* 0x000ee8000c1e1900 */
[----:B------:R-:W5:Y:S04]  /*44b0*/  LDG.E R22, desc[UR22][R26.64] ;  /* 0x000000161a167981 */ /* 0x000f68000c1e1900 */
[----:B------:R-:W2:Y:S01]  /*44c0*/  LDG.E R23, desc[UR22][R26.64+0x8] ;  /* 0x000008161a177981 */ /* 0x000ea2000c1e1900 */
[----:B------:R-:W-:Y:S01]  /*44d0*/  BSSY.RELIABLE B0, `(.L_x_211) ;  /* 0x0001de2000007945 */ /* 0x000fe20003800100 */
[----:B---3--:R-:W-:Y:S01]  /*44e0*/  FADD R14, R19, -R20 ;  /* 0x80000014130e7221 */ /* 0x008fe20000000000 */
[----:B-----5:R-:W-:-:S03]  /*44f0*/  FADD R13, R21, -R22 ;  /* 0x80000016150d7221 */ /* 0x020fc60000000000 */
[----:B------:R-:W-:Y:S01]  /*4500*/  FMUL R14, R14, R14 ;  /* 0x0000000e0e0e7220 */ /* 0x000fe20000400000 */
[----:B-12---:R-:W-:-:S03]  /*4510*/  FADD R29, R24, -R23 ;  /* 0x80000017181d7221 */ /* 0x006fc60000000000 */
        /* <DEDUP_REMOVED lines=8> */
[----:B------:R-:W2:Y:S03]  /*45a0*/  LDCU.64 UR18, c[0x0][0x3b0] ;  /* 0x00007600ff1277ac */ /* 0x000ea60008000a00 */
[----:B------:R-:W-:Y:S01]  /*45b0*/  LEA.HI.X.SX32 R14, R14, RZ, 0x1, P0 ;  /* 0x000000ff0e0e7211 */ /* 0x000fe200000f0eff */
[----:B0-----:R-:W-:Y:S01]  /*45c0*/  UISETP.NE.AND UP0, UPT, UR38, 0x1, UPT ;  /* 0x000000012600788c */ /* 0x001fe2000bf05270 */
[----:B--2---:R-:W-:-:S04]  /*45d0*/  LEA R40, P0, R13, UR18, 0x2 ;  /* 0x000000120d287c11 */ /* 0x004fc8000f8010ff */
[----:B------:R-:W-:Y:S01]  /*45e0*/  LEA.HI.X R41, R13, UR19, R14, 0x2, P0 ;  /* 0x000000130d297c11 */ /* 0x000fe200080f140e */
[----:B------:R-:W-:-:S03]  /*45f0*/  HFMA2 R13, -RZ, RZ, 0, 0 ;  /* 0x00000000ff0d7431 */ /* 0x000fc600000001ff */
[----:B------:R-:W-:Y:S05]  /*4600*/  BRA.U UP0, `(.L_x_213) ;  /* 0x0000018d004c7547 */ /* 0x000fea000b800000 */
[----:B------:R-:W0:Y:S01]  /*4610*/  LDCU.U8 UR18, c[0x0][0x3c0] ;  /* 0x00007800ff1277ac */ /* 0x000e220008000000 */
[----:B------:R2:W3:Y:S01]  /*4620*/  F2F.F64.F32 R42, R21 ;  /* 0x00000015002a7310 */ /* 0x0004e20000201800 */
[----:B------:R-:W-:Y:S01]  /*4630*/  BSSY.RECONVERGENT B3, `(.L_x_214) ;  /* 0x00018cc000037945 */ /* 0x000fe20003800200 */
[----:B------:R-:W5:Y:S06]  /*4640*/  LDCU UR19, c[0x0][0x38c] ;  /* 0x00007180ff1377ac */ /* 0x000f6c0008000800 */
[----:B------:R2:W1:Y:S08]  /*4650*/  F2F.F64.F32 R44, R19 ;  /* 0x00000013002c7310 */ /* 0x0004700000201800 */
[----:B------:R2:W1:Y:S01]  /*4660*/  F2F.F64.F32 R46, R24 ;  /* 0x00000018002e7310 */ /* 0x0004620000201800 */
[----:B0-----:R-:W-:-:S04]  /*4670*/  UPRMT UR18, UR18, 0x8880, URZ ;  /* 0x0000888012127896 */ /* 0x001fc800080000ff */
[----:B------:R-:W-:Y:S01]  /*4680*/  UISETP.NE.AND UP0, UPT, UR18, 0x1, UPT ;  /* 0x000000011200788c */ /* 0x000fe2000bf05270 */
[----:B-----5:R-:W-:-:S08]  /*4690*/  IMAD R27, R18, UR19, RZ ;  /* 0x00000013121b7c24 */ /* 0x020fd0000f8e02ff */
[----:B--23--:R-:W-:Y:S05]  /*46a0*/  BRA.U UP0, `(.L_x_215) ;  /* 0x000000d900247547 */ /* 0x00cfea000b800000 */
[----:B------:R-:W-:-:S09]  /*46b0*/  UISETP.GT.AND UP0, UPT, UR19, 0x3, UPT ;  /* 0x000000031300788c */ /* 0x000fd2000bf04270 */
[----:B------:R-:W-:Y:S05]  /*46c0*/  BRA.U UP0, `(.L_x_216) ;  /* 0x0000003900587547 */ /* 0x000fea000b800000 */
[----:B------:R0:W5:Y:S01]  /*46d0*/  LDL R13, [R1+0x850] ;  /* 0x00085000010d7983 */ /* 0x0001620000100800 */
[--C-:B-1----:R-:W-:Y:S01]  /*46e0*/  DADD R32, R44, R10.reuse ;  /* 0x000000002c207229 */ /* 0x102fe2000000000a */
[----:B------:R-:W-:Y:S01]  /*46f0*/  HFMA2 R56, -RZ, RZ, 0, 2.384185791015625e-07 ;  /* 0x00000004ff387431 */ /* 0x000fe200000001ff */
[----:B------:R-:W-:Y:S01]  /*4700*/  DADD R30, R42, R10 ;  /* 0x000000002a1e7229 */ /* 0x000fe2000000000a */
[----:B------:R-:W-:Y:S01]  /*4710*/  BSSY.RECONVERGENT B6, `(.L_x_217) ;  /* 0x0000075000067945 */ /* 0x000fe20003800200 */
[----:B------:R-:W-:Y:S01]  /*4720*/  DADD R28, R46, R58 ;  /* 0x000000002e1c7229 */ /* 0x000fe2000000003a */
[----:B------:R-:W-:-:S05]  /*4730*/  PLOP3.LUT P4, PT, PT, PT, PT, 0x8, 0x80 ;  /* 0x000000000080781c */ /* 0x000fca0003f8e170 */
[----:B------:R-:W1:Y:S01]  /*4740*/  F2F.F32.F64 R33, R32 ;  /* 0x0000002000217310 */ /* 0x000e620000301000 */
[----:B------:R-:W-:-:S07]  /*4750*/  IMAD.WIDE R56, R27, R56, UR4 ;  /* 0x000000041b387e25 */ /* 0x000fce000f8e0238 */
[----:B------:R-:W2:Y:S01]  /*4760*/  F2F.F32.F64 R31, R30 ;  /* 0x0000001e001f7310 */ /* 0x000ea20000301000 */
[----:B-1----:R-:W-:-:S07]  /*4770*/  FADD R14, -R20, R33 ;  /* 0x00000021140e7221 */ /* 0x002fce0000000100 */
[----:B------:R-:W1:Y:S01]  /*4780*/  F2F.F32.F64 R28, R28 ;  /* 0x0000001c001c7310 */ /* 0x000e620000301000 */
[----:B------:R-:W-:Y:S01]  /*4790*/  FMUL R49, R14, R14 ;  /* 0x0000000e0e317220 */ /* 0x000fe20000400000 */
[----:B--2---:R-:W-:-:S04]  /*47a0*/  FADD R26, -R22, R31 ;  /* 0x0000001f161a7221 */ /* 0x004fc80000000100 */
[----:B------:R-:W-:Y:S01]  /*47b0*/  FFMA R49, R26, R26, R49 ;  /* 0x0000001a1a317223 */ /* 0x000fe20000000031 */
[----:B-1----:R-:W-:-:S04]  /*47c0*/  FADD R14, -R23, R28 ;  /* 0x0000001c170e7221 */ /* 0x002fc80000000100 */
[----:B------:R-:W-:-:S05]  /*47d0*/  FFMA R49, R14, R14, R49 ;  /* 0x0000000e0e317223 */ /* 0x000fca0000000031 */
[----:B------:R-:W-:-:S04]  /*47e0*/  FMNMX R49, R49, 9.999999682655225389e-21, !PT ;  /* 0x1e3ce50831317809 */ /* 0x000fc80007800000 */
[----:B------:R-:W-:-:S13]  /*47f0*/  FSETP.GTU.AND P0, PT, R49, UR29, PT ;  /* 0x0000001d31007c0b */ /* 0x000fda000bf0c000 */
[----:B0-----:R-:W-:Y:S05]  /*4800*/  @P0 BRA `(.L_x_218) ;  /* 0x0000000400940947 */ /* 0x001fea0003800000 */
[----:B------:R-:W-:Y:S01]  /*4810*/  IADD3 R14, PT, PT, R49, -0xd000000, RZ ;  /* 0xf3000000310e7810 */ /* 0x000fe20007ffe0ff */
[----:B------:R0:W1:Y:S01]  /*4820*/  MUFU.RSQ R26, R49 ;  /* 0x00000031001a7308 */ /* 0x0000620000001400 */
[----:B------:R-:W-:Y:S01]  /*4830*/  BSSY.RECONVERGENT B4, `(.L_x_219) ;  /* 0x000000e000047945 */ /* 0x000fe20003800200 */
[C---:B------:R-:W-:Y:S01]  /*4840*/  ISETP.GT.AND P4, PT, R25.reuse, 0x1fe, PT ;  /* 0x000001fe1900780c */ /* 0x040fe20003f84270 */
[----:B------:R-:W-:Y:S01]  /*4850*/  VIADD R25, R25, 0x1 ;  /* 0x0000000119197836 */ /* 0x000fe20000000000 */
[----:B------:R-:W-:-:S13]  /*4860*/  ISETP.GT.U32.AND P0, PT, R14, 0x727fffff, PT ;  /* 0x727fffff0e00780c */ /* 0x000fda0003f04070 */
[----:B01----:R-:W-:Y:S05]  /*4870*/  @!P0 BRA `(.L_x_220) ;  /* 0x0000000000148947 */ /* 0x003fea0003800000 */
[----:B------:R-:W-:Y:S02]  /*4880*/  MOV R28, R49 ;  /* 0x00000031001c7202 */ /* 0x000fe40000000f00 */
[----:B------:R-:W-:-:S07]  /*4890*/  MOV R26, 0x48b0 ;  /* 0x000048b0001a7802 */ /* 0x000fce0000000f00 */
[----:B----45:R-:W-:Y:S05]  /*48a0*/  CALL.REL.NOINC `($__internal_8_$__cuda_sm20_sqrt_rn_f32_slowpath) ;  /* 0x0000022800087944 */ /* 0x030fea0003c00000 */
[----:B------:R-:W-:Y:S01]  /*48b0*/  MOV R14, R32 ;  /* 0x00000020000e7202 */ /* 0x000fe20000000f00 */
[----:B------:R-:W-:Y:S06]  /*48c0*/  BRA `(.L_x_221) ;  /* 0x0000000000107947 */ /* 0x000fec0003800000 */
.L_x_220:
[C---:B------:R-:W-:Y:S01]  /*48d0*/  FMUL.FTZ R14, R26.reuse, R49 ;  /* 0x000000311a0e7220 */ /* 0x040fe20000410000 */
[----:B------:R-:W-:-:S03]  /*48e0*/  FMUL.FTZ R26, R26, 0.5 ;  /* 0x3f0000001a1a7820 */ /* 0x000fc60000410000 */
[----:B------:R-:W-:-:S04]  /*48f0*/  FFMA R27, -R14, R14, R49 ;  /* 0x0000000e0e1b7223 */ /* 0x000fc80000000131 */
[----:B------:R-:W-:-:S07]  /*4900*/  FFMA R14, R27, R26, R14 ;  /* 0x0000001a1b0e7223 */ /* 0x000fce000000000e */
.L_x_221:
[----:B------:R-:W-:Y:S05]  /*4910*/  BSYNC.RECONVERGENT B4 ;  /* 0x0000000000047941 */ /* 0x000fea0003800200 */
.L_x_219:
[----:B------:R-:W2:Y:S01]  /*4920*/  LDG.E R27, desc[UR22][R40.64] ;  /* 0x00000016281b7981 */ /* 0x000ea2000c1e1900 */
[----:B------:R-:W-:Y:S01]  /*4930*/  BSSY.RECONVERGENT B5, `(.L_x_222) ;  /* 0x0000013000057945 */ /* 0x000fe20003800200 */
[----:B--2---:R-:W-:-:S04]  /*4940*/  FMUL R27, R27, R14 ;  /* 0x0000000e1b1b7220 */ /* 0x004fc80000400000 */
[----:B------:R-:W0:Y:S08]  /*4950*/  F2F.F64.F32 R28, R27 ;  /* 0x0000001b001c7310 */ /* 0x000e300000201800 */
[----:B0-----:R-:W0:Y:S01]  /*4960*/  MUFU.RCP64H R31, R29 ;  /* 0x0000001d001f7308 */ /* 0x001e220000001800 */
[----:B------:R-:W-:-:S04]  /*4970*/  IADD3 R30, PT, PT, R29, 0x300402, RZ ;  /* 0x003004021d1e7810 */ /* 0x000fc80007ffe0ff */
[----:B------:R-:W-:Y:S02]  /*4980*/  FSETP.GEU.AND P0, PT, |R30|, 5.8789094863358348022e-39, PT ;  /* 0x004004021e00780b */ /* 0x000fe40003f0e200 */
[----:B0-----:R-:W-:-:S08]  /*4990*/  DFMA R32, -R28, R30, 1 ;  /* 0x3ff000001c20742b */ /* 0x001fd0000000011e */
[----:B------:R-:W-:-:S08]  /*49a0*/  DFMA R32, R32, R32, R32 ;  /* 0x000000202020722b */ /* 0x000fd00000000020 */
[----:B------:R-:W-:-:S08]  /*49b0*/  DFMA R32, R30, R32, R30 ;  /* 0x000000201e20722b */ /* 0x000fd0000000001e */
[----:B------:R-:W-:-:S08]  /*49c0*/  DFMA R48, -R28, R32, 1 ;  /* 0x3ff000001c30742b */ /* 0x000fd00000000120 */
[----:B------:R-:W-:Y:S01]  /*49d0*/  DFMA R30, R32, R48, R32 ;  /* 0x00000030201e722b */ /* 0x000fe20000000020 */
[----:B------:R-:W-:Y:S10]  /*49e0*/  @P0 BRA `(.L_x_223) ;  /* 0x00000000001c0947 */ /* 0x000ff40003800000 */
[----:B------:R-:W-:Y:S02]  /*49f0*/  LOP3.LUT R26, R29, 0x7fffffff, RZ, 0xc0, !PT ;  /* 0x7fffffff1d1a7812 */ /* 0x000fe400078ec0ff */
[----:B------:R-:W-:Y:S02]  /*4a00*/  MOV R30, R28 ;  /* 0x0000001c001e7202 */ /* 0x000fe40000000f00 */
[----:B------:R-:W-:Y:S02]  /*4a10*/  IADD3 R28, PT, PT, R26, -0x100000, RZ ;  /* 0xfff000001a1c7810 */ /* 0x000fe40007ffe0ff */
[----:B------:R-:W-:-:S07]  /*4a20*/  MOV R26, 0x4a40 ;  /* 0x00004a40001a7802 */ /* 0x000fce0000000f00 */
[----:B----45:R-:W-:Y:S05]  /*4a30*/  CALL.REL.NOINC `($__internal_5_$__cuda_sm20_dblrcp_rn_slowpath_v3) ;  /* 0x0000021800907944 */ /* 0x030fea0003c00000 */
[----:B------:R-:W-:Y:S01]  /*4a40*/  MOV R30, R29 ;  /* 0x0000001d001e7202 */ /* 0x000fe20000000f00 */
[----:B------:R-:W-:-:S07]  /*4a50*/  IMAD.MOV.U32 R31, RZ, RZ, R28 ;  /* 0x000000ffff1f7224 */ /* 0x000fce00078e001c */
.L_x_223:
[----:B------:R-:W-:Y:S05]  /*4a60*/  BSYNC.RECONVERGENT B5 ;  /* 0x0000000000057941 */ /* 0x000fea0003800200 */
.L_x_222:
[----:B------:R-:W2:Y:S01]  /*4a70*/  LDG.E R32, desc[UR22][R56.64] ;  /* 0x0000001638207981 */ /* 0x000ea2000c1e1900 */
[----:B-----5:R-:W0:Y:S01]  /*4a80*/  F2F.F64.F32 R28, R13 ;  /* 0x0000000d001c7310 */ /* 0x020e220000201800 */
[----:B------:R-:W-:Y:S07]  /*4a90*/  BSSY.RECONVERGENT B7, `(.L_x_224) ;  /* 0x000000f000077945 */ /* 0x000fee0003800200 */
[----:B------:R-:W1:Y:S01]  /*4aa0*/  MUFU.RCP R26, R27 ;  /* 0x0000001b001a7308 */ /* 0x000e620000001000 */
[----:B0-----:R-:W-:-:S07]  /*4ab0*/  DADD R28, R28, R30 ;  /* 0x000000001c1c7229 */ /* 0x001fce000000001e */
[----:B------:R0:W3:Y:S01]  /*4ac0*/  F2F.F32.F64 R13, R28 ;  /* 0x0000001c000d7310 */ /* 0x0000e20000301000 */
[----:B-1----:R-:W-:-:S04]  /*4ad0*/  FFMA R31, -R27, R26, 1 ;  /* 0x3f8000001b1f7423 */ /* 0x002fc8000000011a */
[----:B------:R-:W-:Y:S01]  /*4ae0*/  FFMA R31, R26, R31, R26 ;  /* 0x0000001f1a1f7223 */ /* 0x000fe2000000001a */
[----:B--2---:R-:W-:-:S04]  /*4af0*/  FADD R32, -R21, R32 ;  /* 0x0000002015207221 */ /* 0x004fc80000000100 */
[----:B------:R-:W1:Y:S01]  /*4b00*/  FCHK P0, R32, R27 ;  /* 0x0000001b20007302 */ /* 0x000e620000000000 */
[----:B------:R-:W-:-:S04]  /*4b10*/  FFMA R26, R32, R31, RZ ;  /* 0x0000001f201a7223 */ /* 0x000fc800000000ff */
[----:B------:R-:W-:-:S04]  /*4b20*/  FFMA R30, -R27, R26, R32 ;  /* 0x0000001a1b1e7223 */ /* 0x000fc80000000120 */
[----:B------:R-:W-:Y:S01]  /*4b30*/  FFMA R26, R31, R30, R26 ;  /* 0x0000001e1f1a7223 */ /* 0x000fe2000000001a */
[----:B01-3--:R-:W-:Y:S06]  /*4b40*/  @!P0 BRA `(.L_x_225) ;  /* 0x00000000000c8947 */ /* 0x00bfec0003800000 */
[----:B------:R-:W-:Y:S02]  /*4b50*/  MOV R31, R27 ;  /* 0x0000001b001f7202 */ /* 0x000fe40000000f00 */
[----:B------:R-:W-:-:S07]  /*4b60*/  MOV R29, 0x4b80 ;  /* 0x00004b80001d7802 */ /* 0x000fce0000000f00 */
[----:B----4-:R-:W-:Y:S05]  /*4b70*/  CALL.REL.NOINC `($__internal_9_$__cuda_sm3x_div_rn_noftz_f32_slowpath) ;  /* 0x0000022400ac7944 */ /* 0x010fea0003c00000 */
.L_x_225:
[----:B------:R-:W-:Y:S05]  /*4b80*/  BSYNC.RECONVERGENT B7 ;  /* 0x0000000000077941 */ /* 0x000fea0003800200 */
.L_x_224:
[----:B------:R-:W2:Y:S02]  /*4b90*/  LDG.E R27, desc[UR22][R38.64] ;  /* 0x00000016261b7981 */ /* 0x000ea4000c1e1900 */
[----:B--2---:R-:W-:-:S05]  /*4ba0*/  FADD R27, R27, R26 ;  /* 0x0000001a1b1b7221 */ /* 0x004fca0000000000 */
[----:B------:R0:W-:Y:S04]  /*4bb0*/  STG.E desc[UR22][R38.64], R27 ;  /* 0x0000001b26007986 */ /* 0x0001e8000c101916 */
[----:B------:R-:W2:Y:S04]  /*4bc0*/  LDG.E R31, desc[UR22][R40.64] ;  /* 0x00000016281f7981 */ /* 0x000ea8000c1e1900 */
[----:B------:R-:W3:Y:S04]  /*4bd0*/  LDG.E R32, desc[UR22][R56.64+0x4] ;  /* 0x0000041638207981 */ /* 0x000ee8000c1e1900 */
[----:B------:R-:W3:Y:S01]  /*4be0*/  LDG.E R29, desc[UR22][R36.64+0x4] ;  /* 0x00000416241d7981 */ /* 0x000ee2000c1e1900 */
[----:B------:R-:W-:Y:S01]  /*4bf0*/  BSSY.RECONVERGENT B7, `(.L_x_226) ;  /* 0x000000e000077945 */ /* 0x000fe20003800200 */
[----:B--2---:R-:W-:-:S04]  /*4c00*/  FMUL R33, R31, R14 ;  /* 0x0000000e1f217220 */ /* 0x004fc80000400000 */
[----:B------:R-:W1:Y:S01]  /*4c10*/  MUFU.RCP R26, R33 ;  /* 0x00000021001a7308 */ /* 0x000e620000001000 */
[----:B---3--:R-:W-:-:S07]  /*4c20*/  FADD R32, R32, -R29 ;  /* 0x8000001d20207221 */ /* 0x008fce0000000000 */
[----:B------:R-:W2:Y:S01]  /*4c30*/  FCHK P0, R32, R33 ;  /* 0x0000002120007302 */ /* 0x000ea20000000000 */
[----:B-1----:R-:W-:-:S04]  /*4c40*/  FFMA R31, -R33, R26, 1 ;  /* 0x3f800000211f7423 */ /* 0x002fc8000000011a */
[----:B------:R-:W-:-:S04]  /*4c50*/  FFMA R31, R26, R31, R26 ;  /* 0x0000001f1a1f7223 */ /* 0x000fc8000000001a */
[----:B------:R-:W-:-:S04]  /*4c60*/  FFMA R26, R32, R31, RZ ;  /* 0x0000001f201a7223 */ /* 0x000fc800000000ff */
[----:B0-----:R-:W-:-:S04]  /*4c70*/  FFMA R27, -R33, R26, R32 ;  /* 0x0000001a211b7223 */ /* 0x001fc80000000120 */
[----:B------:R-:W-:Y:S01]  /*4c80*/  FFMA R26, R31, R27, R26 ;  /* 0x0000001b1f1a7223 */ /* 0x000fe2000000001a */
[----:B--2---:R-:W-:Y:S06]  /*4c90*/  @!P0 BRA `(.L_x_227) ;  /* 0x00000000000c8947 */ /* 0x004fec0003800000 */
[----:B------:R-:W-:Y:S02]  /*4ca0*/  MOV R31, R33 ;  /* 0x00000021001f7202 */ /* 0x000fe40000000f00 */
[----:B------:R-:W-:-:S07]  /*4cb0*/  MOV R29, 0x4cd0 ;  /* 0x00004cd0001d7802 */ /* 0x000fce0000000f00 */
[----:B----4-:R-:W-:Y:S05]  /*4cc0*/  CALL.REL.NOINC `($__internal_9_$__cuda_sm3x_div_rn_noftz_f32_slowpath) ;  /* 0x0000022400587944 */ /* 0x010fea0003c00000 */
.L_x_227:
[----:B------:R-:W-:Y:S05]  /*4cd0*/  BSYNC.RECONVERGENT B7 ;  /* 0x0000000000077941 */ /* 0x000fea0003800200 */
.L_x_226:
        /* <DEDUP_REMOVED lines=14> */
[----:B------:R-:W-:-:S04]  /*4dc0*/  FFMA R26, -R33, R14, R32 ;  /* 0x0000000e211a7223 */ /* 0x000fc80000000120 */
[----:B------:R-:W-:Y:S01]  /*4dd0*/  FFMA R26, R31, R26, R14 ;  /* 0x0000001a1f1a7223 */ /* 0x000fe2000000000e */
[----:B0-2---:R-:W-:Y:S06]  /*4de0*/  @!P0 BRA `(.L_x_229) ;  /* 0x00000000000c8947 */ /* 0x005fec0003800000 */
[----:B------:R-:W-:Y:S02]  /*4df0*/  MOV R31, R33 ;  /* 0x00000021001f7202 */ /* 0x000fe40000000f00 */
[----:B------:R-:W-:-:S07]  /*4e00*/  MOV R29, 0x4e20 ;  /* 0x00004e20001d7802 */ /* 0x000fce0000000f00 */
[----:B----4-:R-:W-:Y:S05]  /*4e10*/  CALL.REL.NOINC `($__internal_9_$__cuda_sm3x_div_rn_noftz_f32_slowpath) ;  /* 0x0000022400047944 */ /* 0x010fea0003c00000 */
.L_x_229:
[----:B------:R-:W-:Y:S05]  /*4e20*/  BSYNC.RECONVERGENT B7 ;  /* 0x0000000000077941 */ /* 0x000fea0003800200 */
.L_x_228:
[----:B------:R-:W2:Y:S02]  /*4e30*/  LDG.E R27, desc[UR22][R38.64+0x8] ;  /* 0x00000816261b7981 */ /* 0x000ea4000c1e1900 */
[----:B--2---:R-:W-:-:S05]  /*4e40*/  FADD R27, R27, R26 ;  /* 0x0000001a1b1b7221 */ /* 0x004fca0000000000 */
[----:B------:R0:W-:Y:S02]  /*4e50*/  STG.E desc[UR22][R38.64+0x8], R27 ;  /* 0x0000081b26007986 */ /* 0x0001e4000c101916 */
.L_x_218:
[----:B------:R-:W-:Y:S05]  /*4e60*/  BSYNC.RECONVERGENT B6 ;  /* 0x0000000000067941 */ /* 0x000fea0003800200 */
.L_x_217:
[----:B-----5:R1:W-:Y:S01]  /*4e70*/  STL [R1+0x850], R13 ;  /* 0x0008500d01007387 */ /* 0x0203e20000100800 */
[----:B------:R-:W-:Y:S01]  /*4e80*/  PRMT R14, RZ, 0x7610, R14 ;  /* 0x00007610ff0e7816 */ /* 0x000fe2000000000e */
[----:B-1----:R-:W-:Y:S01]  /*4e90*/  HFMA2 R13, -RZ, RZ, 0, 5.9604644775390625e-08 ;  /* 0x00000001ff0d7431 */ /* 0x002fe200000001ff */
[----:B------:R-:W-:Y:S06]  /*4ea0*/  @P4 BRA `(.L_x_230) ;  /* 0x0000018400104947 */ /* 0x000fec0003800000 */
[----:B0-----:R-:W-:Y:S01]  /*4eb0*/  DADD R26, R46, R2 ;  /* 0x000000002e1a7229 */ /* 0x001fe20000000002 */
[----:B------:R-:W-:Y:S01]  /*4ec0*/  BSSY.RECONVERGENT B6, `(.L_x_231) ;  /* 0x00000c6000067945 */ /* 0x000fe20003800200 */
[----:B------:R-:W-:Y:S02]  /*4ed0*/  MOV R13, 0x1 ;  /* 0x00000001000d7802 */ /* 0x000fe40000000f00 */
[----:B------:R-:W-:-:S06]  /*4ee0*/  MOV R52, RZ ;  /* 0x000000ff00347202 */ /* 0x000fcc0000000f00 */
[----:B------:R-:W0:Y:S02]  /*4ef0*/  F2F.F32.F64 R26, R26 ;  /* 0x0000001a001a7310 */ /* 0x000e240000301000 */
[----:B0-----:R-:W-:-:S04]  /*4f00*/  FADD R49, -R23, R26 ;  /* 0x0000001a17317221 */ /* 0x001fc80000000100 */
[----:B------:R-:W-:-:S07]  /*4f10*/  FMUL R49, R49, R49 ;  /* 0x0000003131317220 */ /* 0x000fce0000400000 */
.L_x_249:
[----:B------:R-:W-:-:S05]  /*4f20*/  IMAD.SHL.U32 R26, R13, 0x2, RZ ;  /* 0x000000020d1a7824 */ /* 0x000fca00078e00ff */
[----:B------:R-:W-:-:S06]  /*4f30*/  LEA R26, R26, UR27, 0x2 ;  /* 0x0000001b1a1a7c11 */ /* 0x000fcc000f8e10ff */
[----:B0-----:R-:W2:Y:S01]  /*4f40*/  LDL.64 R26, [R26] ;  /* 0x000000001a1a7983 */ /* 0x001ea20000100a00 */
[----:B------:R-:W0:Y:S01]  /*4f50*/  MUFU.RCP64H R29, 2.4494991302490234375 ;  /* 0x40039893001d7908 */ /* 0x000e220000001800 */
[----:B------:R-:W-:Y:S01]  /*4f60*/  MOV R50, 0x74bc6a7f ;  /* 0x74bc6a7f00327802 */ /* 0x000fe20000000f00 */
[----:B------:R-:W-:Y:S01]  /*4f70*/  BSSY.RECONVERGENT B5, `(.L_x_232) ;  /* 0x000001a000057945 */ /* 0x000fe20003800200 */
[----:B------:R-:W-:Y:S02]  /*4f80*/  MOV R51, 0x40039893 ;  /* 0x4003989300337802 */ /* 0x000fe40000000f00 */
[----:B------:R-:W-:Y:S02]  /*4f90*/  MOV R28, 0x1 ;  /* 0x00000001001c7802 */ /* 0x000fe40000000f00 */
[----:B------:R-:W-:-:S04]  /*4fa0*/  MOV R53, R13 ;  /* 0x0000000d00357202 */ /* 0x000fc80000000f00 */
[----:B0-----:R-:W-:-:S08]  /*4fb0*/  DFMA R32, R28, -R50, 1 ;  /* 0x3ff000001c20742b */ /* 0x001fd00000000832 */
[----:B------:R-:W-:-:S08]  /*4fc0*/  DFMA R32, R32, R32, R32 ;  /* 0x000000202020722b */ /* 0x000fd00000000020 */
[----:B------:R-:W-:-:S08]  /*4fd0*/  DFMA R32, R28, R32, R28 ;  /* 0x000000201c20722b */ /* 0x000fd0000000001c */
[----:B------:R-:W-:-:S08]  /*4fe0*/  DFMA R30, R32, -R50, 1 ;  /* 0x3ff00000201e742b */ /* 0x000fd00000000832 */
[----:B------:R-:W-:Y:S01]  /*4ff0*/  DFMA R30, R32, R30, R32 ;  /* 0x0000001e201e722b */ /* 0x000fe20000000020 */
[----:B--2---:R-:W-:-:S06]  /*5000*/  FMUL.M4 R28, R26, UR25 ;  /* 0x000000191a1c7c20 */ /* 0x004fcc0008600000 */
[----:B------:R-:W0:Y:S02]  /*5010*/  F2F.F64.F32 R28, R28 ;  /* 0x0000001c001c7310 */ /* 0x000e240000201800 */
        /* <DEDUP_REMOVED lines=12> */
[----:B----4-:R-:W-:Y:S05]  /*50e0*/  CALL.REL.NOINC `($__internal_6_$__cuda_sm20_div_rn_f64_full) ;  /* 0x0000021400907944 */ /* 0x010fea0003c00000 */
[----:B------:R-:W-:Y:S02]  /*50f0*/  MOV R50, R28 ;  /* 0x0000001c00327202 */ /* 0x000fe40000000f00 */
[----:B------:R-:W-:-:S07]  /*5100*/  MOV R51, R29 ;  /* 0x0000001d00337202 */ /* 0x000fce0000000f00 */
.L_x_233:
[----:B------:R-:W-:Y:S05]  /*5110*/  BSYNC.RECONVERGENT B5 ;  /* 0x0000000000057941 */ /* 0x000fea0003800200 */
.L_x_232:
[----:B------:R-:W0:Y:S01]  /*5120*/  MUFU.RCP64H R29, 2.4494991302490234375 ;  /* 0x40039893001d7908 */ /* 0x000e220000001800 */
[----:B------:R-:W-:Y:S01]  /*5130*/  HFMA2 R32, -RZ, RZ, 19392, 3326 ;  /* 0x74bc6a7fff207431 */ /* 0x000fe200000001ff */
[----:B------:R-:W-:Y:S01]  /*5140*/  MOV R33, 0x40039893 ;  /* 0x4003989300217802 */ /* 0x000fe20000000f00 */
[----:B------:R-:W-:Y:S01]  /*5150*/  HFMA2 R28, -RZ, RZ, 0, 5.9604644775390625e-08 ;  /* 0x00000001ff1c7431 */ /* 0x000fe200000001ff */
[----:B------:R-:W-:Y:S01]  /*5160*/  DADD R50, R42, R50 ;  /* 0x000000002a327229 */ /* 0x000fe20000000032 */
[----:B------:R-:W-:Y:S04]  /*5170*/  BSSY.RECONVERGENT B5, `(.L_x_234) ;  /* 0x0000018000057945 */ /* 0x000fe80003800200 */
[----:B0-----:R-:W-:-:S08]  /*5180*/  DFMA R30, R28, -R32, 1 ;  /* 0x3ff000001c1e742b */ /* 0x001fd00000000820 */
[----:B------:R-:W-:-:S08]  /*5190*/  DFMA R30, R30, R30, R30 ;  /* 0x0000001e1e1e722b */ /* 0x000fd0000000001e */
[----:B------:R-:W-:Y:S01]  /*51a0*/  DFMA R30, R28, R30, R28 ;  /* 0x0000001e1c1e722b */ /* 0x000fe2000000001c */
[----:B------:R-:W-:-:S07]  /*51b0*/  FMUL.M4 R28, R27, UR25 ;  /* 0x000000191b1c7c20 */ /* 0x000fce0008600000 */
[C---:B------:R-:W-:Y:S01]  /*51c0*/  DFMA R26, R30.reuse, -R32, 1 ;  /* 0x3ff000001e1a742b */ /* 0x040fe20000000820 */
[----:B------:R-:W0:Y:S07]  /*51d0*/  F2F.F64.F32 R28, R28 ;  /* 0x0000001c001c7310 */ /* 0x000e2e0000201800 */
[----:B------:R-:W-:-:S08]  /*51e0*/  DFMA R26, R30, R26, R30 ;  /* 0x0000001a1e1a722b */ /* 0x000fd0000000001e */
[----:B0-----:R-:W-:Y:S01]  /*51f0*/  DMUL R30, R26, R28 ;  /* 0x0000001c1a1e7228 */ /* 0x001fe20000000000 */
[----:B------:R-:W-:-:S07]  /*5200*/  FSETP.GEU.AND P1, PT, |R29|, 6.5827683646048100446e-37, PT ;  /* 0x036000001d00780b */ /* 0x000fce0003f2e200 */
[----:B------:R-:W-:-:S08]  /*5210*/  DFMA R32, R30, -R32, R28 ;  /* 0x800000201e20722b */ /* 0x000fd0000000001c */
[----:B------:R-:W-:Y:S01]  /*5220*/  DFMA R30, R26, R32, R30 ;  /* 0x000000201a1e722b */ /* 0x000fe2000000001e */
[----:B------:R0:W1:Y:S09]  /*5230*/  F2F.F32.F64 R27, R50 ;  /* 0x00000032001b7310 */ /* 0x0000720000301000 */
[----:B------:R-:W-:-:S05]  /*5240*/  FFMA R26, RZ, 2.0561873912811279297, R31 ;  /* 0x40039893ff1a7823 */ /* 0x000fca000000001f */
[----:B------:R-:W-:-:S13]  /*5250*/  FSETP.GT.AND P0, PT, |R26|, 1.469367938527859385e-39, PT ;  /* 0x001000001a00780b */ /* 0x000fda0003f04200 */
[----:B01----:R-:W-:Y:S05]  /*5260*/  @P0 BRA P1, `(.L_x_235) ;  /* 0x0000000000200947 */ /* 0x003fea0000800000 */
[----:B------:R-:W-:Y:S01]  /*5270*/  IMAD.MOV.U32 R61, RZ, RZ, R28 ;  /* 0x000000ffff3d7224 */ /* 0x000fe200078e001c */
[----:B------:R-:W-:Y:S02]  /*5280*/  MOV R60, R29 ;  /* 0x0000001d003c7202 */ /* 0x000fe40000000f00 */
[----:B------:R-:W-:Y:S02]  /*5290*/  MOV R30, 0x74bc6a7f ;  /* 0x74bc6a7f001e7802 */ /* 0x000fe40000000f00 */
[----:B------:R-:W-:Y:S02]  /*52a0*/  MOV R33, 0x40039893 ;  /* 0x4003989300217802 */ /* 0x000fe40000000f00 */
[----:B------:R-:W-:-:S07]  /*52b0*/  MOV R26, 0x52d0 ;  /* 0x000052d0001a7802 */ /* 0x000fce0000000f00 */
[----:B----4-:R-:W-:Y:S05]  /*52c0*/  CALL.REL.NOINC `($__internal_6_$__cuda_sm20_div_rn_f64_full) ;  /* 0x0000021400187944 */ /* 0x010fea0003c00000 */
[----:B------:R-:W-:Y:S02]  /*52d0*/  MOV R30, R28 ;  /* 0x0000001c001e7202 */ /* 0x000fe40000000f00 */
[----:B------:R-:W-:-:S07]  /*52e0*/  MOV R31, R29 ;  /* 0x0000001d001f7202 */ /* 0x000fce0000000f00 */
.L_x_235:
[----:B------:R-:W-:Y:S05]  /*52f0*/  BSYNC.RECONVERGENT B5 ;  /* 0x0000000000057941 */ /* 0x000fea0003800200 */
.L_x_234:
[----:B------:R-:W-:Y:S01]  /*5300*/  DADD R30, R44, R30 ;  /* 0x000000002c1e7229 */ /* 0x000fe2000000001e */
[----:B------:R-:W-:Y:S01]  /*5310*/  FADD R27, -R22, R27 ;  /* 0x0000001b161b7221 */ /* 0x000fe20000000100 */
[----:B------:R-:W-:Y:S08]  /*5320*/  BSSY.RECONVERGENT B7, `(.L_x_236) ;  /* 0x000007a000077945 */ /* 0x000ff00003800200 */
[----:B------:R-:W0:Y:S02]  /*5330*/  F2F.F32.F64 R31, R30 ;  /* 0x0000001e001f7310 */ /* 0x000e240000301000 */
[----:B0-----:R-:W-:-:S04]  /*5340*/  FADD R26, -R20, R31 ;  /* 0x0000001f141a7221 */ /* 0x001fc80000000100 */
[----:B------:R-:W-:-:S04]  /*5350*/  FMUL R26, R26, R26 ;  /* 0x0000001a1a1a7220 */ /* 0x000fc80000400000 */
[----:B------:R-:W-:-:S04]  /*5360*/  FFMA R26, R27, R27, R26 ;  /* 0x0000001b1b1a7223 */ /* 0x000fc8000000001a */
[----:B------:R-:W-:-:S05]  /*5370*/  FADD R26, R49, R26 ;  /* 0x0000001a311a7221 */ /* 0x000fca0000000000 */
[----:B------:R-:W-:Y:S02]  /*5380*/  FMNMX R32, R26, 9.999999682655225389e-21, !PT ;  /* 0x1e3ce5081a207809 */ /* 0x000fe40007800000 */
[----:B------:R-:W-:Y:S02]  /*5390*/  MOV R26, 0x1 ;  /* 0x00000001001a7802 */ /* 0x000fe40000000f00 */
[----:B------:R-:W-:-:S13]  /*53a0*/  FSETP.GTU.AND P0, PT, R32, UR29, PT ;  /* 0x0000001d20007c0b */ /* 0x000fda000bf0c000 */
[----:B------:R-:W-:Y:S05]  /*53b0*/  @P0 BRA `(.L_x_237) ;  /* 0x0000000400c00947 */ /* 0x000fea0003800000 */
[----:B------:R-:W-:Y:S01]  /*53c0*/  VIADD R26, R32, 0xf3000000 ;  /* 0xf3000000201a7836 */ /* 0x000fe20000000000 */
[----:B------:R0:W1:Y:S01]  /*53d0*/  MUFU.RSQ R29, R32 ;  /* 0x00000020001d7308 */ /* 0x0000620000001400 */
[----:B------:R-:W-:Y:S03]  /*53e0*/  BSSY.RECONVERGENT B4, `(.L_x_238) ;  /* 0x000000c000047945 */ /* 0x000fe60003800200 */
[----:B------:R-:W-:-:S13]  /*53f0*/  ISETP.GT.U32.AND P0, PT, R26, 0x727fffff, PT ;  /* 0x727fffff1a00780c */ /* 0x000fda0003f04070 */
[----:B01----:R-:W-:Y:S05]  /*5400*/  @!P0 BRA `(.L_x_239) ;  /* 0x0000000000148947 */ /* 0x003fea0003800000 */
[----:B------:R-:W-:Y:S02]  /*5410*/  MOV R28, R32 ;  /* 0x00000020001c7202 */ /* 0x000fe40000000f00 */
[----:B------:R-:W-:-:S07]  /*5420*/  MOV R26, 0x5440 ;  /* 0x00005440001a7802 */ /* 0x000fce0000000f00 */
[----:B----4-:R-:W-:Y:S05]  /*5430*/  CALL.REL.NOINC `($__internal_8_$__cuda_sm20_sqrt_rn_f32_slowpath) ;  /* 0x0000021c00247944 */ /* 0x010fea0003c00000 */
[----:B------:R-:W-:Y:S01]  /*5440*/  MOV R27, R32 ;  /* 0x00000020001b7202 */ /* 0x000fe20000000f00 */
[----:B------:R-:W-:Y:S06]  /*5450*/  BRA `(.L_x_240) ;  /* 0x0000000000107947 */ /* 0x000fec0003800000 */
.L_x_239:
[----:B------:R-:W-:Y:S01]  /*5460*/  FMUL.FTZ R27, R32, R29 ;  /* 0x0000001d201b7220 */ /* 0x000fe20000410000 */
[----:B------:R-:W-:-:S03]  /*5470*/  FMUL.FTZ R28, R29, 0.5 ;  /* 0x3f0000001d1c7820 */ /* 0x000fc60000410000 */
[----:B------:R-:W-:-:S04]  /*5480*/  FFMA R26, -R27, R27, R32 ;  /* 0x0000001b1b1a7223 */ /* 0x000fc80000000120 */
[----:B------:R-:W-:-:S07]  /*5490*/  FFMA R27, R26, R28, R27 ;  /* 0x0000001c1a1b7223 */ /* 0x000fce000000001b */
.L_x_240:
[----:B------:R-:W-:Y:S05]  /*54a0*/  BSYNC.RECONVERGENT B4 ;  /* 0x0000000000047941 */ /* 0x000fea0003800200 */
.L_x_238:
        /* <DEDUP_REMOVED lines=17> */
[----:B----4-:R-:W-:Y:S05]  /*55c0*/  CALL.REL.NOINC `($__internal_5_$__cuda_sm20_dblrcp_rn_slowpath_v3) ;  /* 0x0000020c00ac7944 */ /* 0x010fea0003c00000 */
[----:B------:R-:W-:Y:S01]  /*55d0*/  MOV R30, R29 ;  /* 0x0000001d001e7202 */ /* 0x000fe20000000f00 */
[----:B------:R-:W-:-:S07]  /*55e0*/  IMAD.MOV.U32 R31, RZ, RZ, R28 ;  /* 0x000000ffff1f7224 */ /* 0x000fce00078e001c */
.L_x_242:
[----:B------:R-:W-:Y:S05]  /*55f0*/  BSYNC.RECONVERGENT B5 ;  /* 0x0000000000057941 */ /* 0x000fea0003800200 */
.L_x_241:
[----:B------:R-:W-:Y:S01]  /*5600*/  LEA R26, R13, UR24, 0x2 ;  /* 0x000000180d1a7c11 */ /* 0x000fe2000f8e10ff */
[----:B------:R-:W2:Y:S04]  /*5610*/  LDG.E R32, desc[UR22][R56.64] ;  /* 0x0000001638207981 */ /* 0x000ea8000c1e1900 */
[----:B------:R-:W2:Y:S01]  /*5620*/  LDG.E R51, desc[UR22][R36.64] ;  /* 0x0000001624337981 */ /* 0x000ea2000c1e1900 */
[----:B------:R-:W0:Y:S01]  /*5630*/  MUFU.RCP R55, R48 ;  /* 0x0000003000377308 */ /* 0x000e220000001000 */
[----:B------:R-:W1:Y:S02]  /*5640*/  LDCU UR18, c[0x0][0x38c] ;  /* 0x00007180ff1277ac */ /* 0x000e640008000800 */
[----:B------:R-:W3:Y:S01]  /*5650*/  LDL R33, [R26] ;  /* 0x000000001a217983 */ /* 0x000ee20000100800 */
[----:B------:R-:W-:Y:S04]  /*5660*/  BSSY.RECONVERGENT B8, `(.L_x_243) ;  /* 0x0000013000087945 */ /* 0x000fe80003800200 */
[----:B---3--:R-:W3:Y:S02]  /*5670*/  F2F.F64.F32 R28, R33 ;  /* 0x00000021001c7310 */ /* 0x008ee40000201800 */
[----:B---3--:R-:W-:-:S10]  /*5680*/  DADD R28, R28, R30 ;  /* 0x000000001c1c7229 */ /* 0x008fd4000000001e */
[----:B------:R-:W3:Y:S01]  /*5690*/  F2F.F32.F64 R29, R28 ;  /* 0x0000001c001d7310 */ /* 0x000ee20000301000 */
[----:B--2---:R-:W-:Y:S01]  /*56a0*/  FADD R32, R32, -R51 ;  /* 0x8000003320207221 */ /* 0x004fe20000000000 */
[----:B0-----:R-:W-:-:S06]  /*56b0*/  FFMA R30, -R48, R55, 1 ;  /* 0x3f800000301e7423 */ /* 0x001fcc0000000137 */
[----:B------:R-:W0:Y:S01]  /*56c0*/  FCHK P0, R32, R48 ;  /* 0x0000003020007302 */ /* 0x000e220000000000 */
[----:B---3--:R2:W-:Y:S01]  /*56d0*/  STL [R26], R29 ;  /* 0x0000001d1a007387 */ /* 0x0085e20000100800 */
[----:B------:R-:W-:Y:S01]  /*56e0*/  FFMA R55, R55, R30, R55 ;  /* 0x0000001e37377223 */ /* 0x000fe20000000037 */
[----:B------:R-:W-:-:S03]  /*56f0*/  IADD3 R51, PT, PT, R12, R13, RZ ;  /* 0x0000000d0c337210 */ /* 0x000fc60007ffe0ff */
[----:B------:R-:W-:Y:S02]  /*5700*/  FFMA R30, R32, R55, RZ ;  /* 0x00000037201e7223 */ /* 0x000fe400000000ff */
[----:B-1----:R-:W-:Y:S02]  /*5710*/  IMAD R51, R51, UR18, RZ ;  /* 0x0000001233337c24 */ /* 0x002fe4000f8e02ff */
[----:B------:R-:W-:-:S04]  /*5720*/  FFMA R31, -R48, R30, R32 ;  /* 0x0000001e301f7223 */ /* 0x000fc80000000120 */
[----:B------:R-:W-:Y:S01]  /*5730*/  FFMA R30, R55, R31, R30 ;  /* 0x0000001f371e7223 */ /* 0x000fe2000000001e */
[----:B0-2---:R-:W-:Y:S06]  /*5740*/  @!P0 BRA `(.L_x_244) ;  /* 0x0000000000108947 */ /* 0x005fec0003800000 */
[----:B------:R-:W-:Y:S02]  /*5750*/  MOV R31, R48 ;  /* 0x00000030001f7202 */ /* 0x000fe40000000f00 */
[----:B------:R-:W-:-:S07]  /*5760*/  MOV R29, 0x5780 ;  /* 0x00005780001d7802 */ /* 0x000fce0000000f00 */
[----:B----4-:R-:W-:Y:S05]  /*5770*/  CALL.REL.NOINC `($__internal_9_$__cuda_sm3x_div_rn_noftz_f32_slowpath) ;  /* 0x0000021800ac7944 */ /* 0x010fea0003c00000 */
[----:B------:R-:W-:-:S07]  /*5780*/  MOV R30, R26 ;  /* 0x0000001a001e7202 */ /* 0x000fce0000000f00 */
.L_x_244:
[----:B------:R-:W-:Y:S05]  /*5790*/  BSYNC.RECONVERGENT B8 ;  /* 0x0000000000087941 */ /* 0x000fea0003800200 */
.L_x_243:
[----:B------:R-:W-:-:S05]  /*57a0*/  HFMA2 R54, -RZ, RZ, 0, 2.384185791015625e-07 ;  /* 0x00000004ff367431 */ /* 0x000fca00000001ff */
[----:B------:R-:W-:-:S05]  /*57b0*/  IMAD.WIDE R54, R51, R54, UR6 ;  /* 0x0000000633367e25 */ /* 0x000fca000f8e0236 */
        /* <DEDUP_REMOVED lines=20> */
.L_x_246:
[----:B------:R-:W-:Y:S05]  /*5900*/  BSYNC.RECONVERGENT B8 ;  /* 0x0000000000087941 */ /* 0x000fea0003800200 */
.L_x_245:
        /* <DEDUP_REMOVED lines=20> */
.L_x_248:
[----:B------:R-:W-:Y:S05]  /*5a50*/  BSYNC.RECONVERGENT B8 ;  /* 0x0000000000087941 */ /* 0x000fea0003800200 */
.L_x_247:
[----:B------:R-:W2:Y:S01]  /*5a60*/  LDG.E R27, desc[UR22][R54.64+0x8] ;  /* 0x00000816361b7981 */ /* 0x000ea2000c1e1900 */
[C---:B------:R-:W-:Y:S01]  /*5a70*/  ISETP.GE.AND P0, PT, R25.reuse, 0x1ff, PT ;  /* 0x000001ff1900780c */ /* 0x040fe20003f06270 */
[----:B------:R-:W-:Y:S02]  /*5a80*/  VIADD R25, R25, 0x1 ;  /* 0x0000000119197836 */ /* 0x000fe40000000000 */
[----:B--2---:R-:W-:Y:S01]  /*5a90*/  FADD R27, R27, R26 ;  /* 0x0000001a1b1b7221 */ /* 0x004fe20000000000 */
[----:B------:R-:W-:-:S04]  /*5aa0*/  SEL R26, RZ, 0x1, P0 ;  /* 0x00000001ff1a7807 */ /* 0x000fc80000000000 */
[----:B------:R0:W-:Y:S05]  /*5ab0*/  STG.E desc[UR22][R54.64+0x8], R27 ;  /* 0x0000081b36007986 */ /* 0x0001ea000c101916 */
.L_x_237:
[----:B------:R-:W-:Y:S05]  /*5ac0*/  BSYNC.RECONVERGENT B7 ;  /* 0x0000000000077941 */ /* 0x000fea0003800200 */
.L_x_236:
[----:B------:R-:W-:Y:S02]  /*5ad0*/  ISETP.LT.U32.AND P1, PT, R52, 0x2, PT ;  /* 0x000000023400780c */ /* 0x000fe40003f21070 */
[----:B------:R-:W-:Y:S02]  /*5ae0*/  LOP3.LUT P0, RZ, R26, 0xff, RZ, 0xc0, !PT ;  /* 0x000000ff1aff7812 */ /* 0x000fe4000780c0ff */
[----:B------:R-:W-:Y:S02]  /*5af0*/  IADD3 R13, PT, PT, R13, 0x1, RZ ;  /* 0x000000010d0d7810 */ /* 0x000fe40007ffe0ff */
[----:B------:R-:W-:-:S09]  /*5b00*/  MOV R52, R53 ;  /* 0x0000003500347202 */ /* 0x000fd20000000f00 */
[----:B------:R-:W-:Y:S05]  /*5b10*/  @P0 BRA P1, `(.L_x_249) ;  /* 0xfffffff400000947 */ /* 0x000fea000083ffff */
[----:B------:R-:W-:Y:S05]  /*5b20*/  BSYNC.RECONVERGENT B6 ;  /* 0x0000000000067941 */ /* 0x000fea0003800200 */
.L_x_231:
[----:B------:R-:W-:-:S04]  /*5b30*/  PRMT R26, R26, 0x9910, RZ ;  /* 0x000099101a1a7816 */ /* 0x000fc800000000ff */
[----:B------:R-:W-:-:S13]  /*5b40*/  ISETP.NE.AND P0, PT, R26, RZ, PT ;  /* 0x000000ff1a00720c */ /* 0x000fda0003f05270 */
[----:B------:R-:W-:Y:S05]  /*5b50*/  @!P0 BRA `(.L_x_230) ;  /* 0x0000017400e48947 */ /* 0x000fea0003800000 */
[----:B0-----:R-:W-:Y:S01]  /*5b60*/  DADD R26, R46, R4 ;  /* 0x000000002e1a7229 */ /* 0x001fe20000000004 */
[----:B------:R-:W-:Y:S01]  /*5b70*/  BSSY.RECONVERGENT B6, `(.L_x_250) ;  /* 0x00000c4000067945 */ /* 0x000fe20003800200 */
[----:B------:R-:W-:-:S08]  /*5b80*/  MOV R52, RZ ;  /* 0x000000ff00347202 */ /* 0x000fd00000000f00 */
[----:B------:R-:W0:Y:S02]  /*5b90*/  F2F.F32.F64 R26, R26 ;  /* 0x0000001a001a7310 */ /* 0x000e240000301000 */
[----:B0-----:R-:W-:-:S04]  /*5ba0*/  FADD R49, -R23, R26 ;  /* 0x0000001a17317221 */ /* 0x001fc80000000100 */
[----:B------:R-:W-:-:S07]  /*5bb0*/  FMUL R49, R49, R49 ;  /* 0x0000003131317220 */ /* 0x000fce0000400000 */
.L_x_268:
[----:B------:R-:W-:-:S04]  /*5bc0*/  SHF.L.U32 R26, R13, 0x1, RZ ;  /* 0x000000010d1a7819 */ /* 0x000fc800000006ff */
[----:B------:R-:W-:-:S06]  /*5bd0*/  LEA R26, R26, UR27, 0x2 ;  /* 0x0000001b1a1a7c11 */ /* 0x000fcc000f8e10ff */
[----:B0-----:R-:W2:Y:S01]  /*5be0*/  LDL.64 R26, [R26] ;  /* 0x000000001a1a7983 */ /* 0x001ea20000100a00 */
[----:B------:R-:W0:Y:S01]  /*5bf0*/  MUFU.RCP64H R29, 2.4494991302490234375 ;  /* 0x40039893001d7908 */ /* 0x000e220000001800 */
[----:B------:R-:W-:Y:S01]  /*5c00*/  MOV R50, 0x74bc6a7f ;  /* 0x74bc6a7f00327802 */ /* 0x000fe20000000f00 */
[----:B------:R-:W-:Y:S01]  /*5c10*/  BSSY.RECONVERGENT B5, `(.L_x_251) ;  /* 0x0000019000057945 */ /* 0x000fe20003800200 */
[----:B------:R-:W-:Y:S02]  /*5c20*/  MOV R51, 0x40039893 ;  /* 0x4003989300337802 */ /* 0x000fe40000000f00 */
[----:B------:R-:W-:-:S06]  /*5c30*/  MOV R28, 0x1 ;  /* 0x00000001001c7802 */ /* 0x000fcc0000000f00 */
        /* <DEDUP_REMOVED lines=22> */
.L_x_252:
[----:B------:R-:W-:Y:S05]  /*5da0*/  BSYNC.RECONVERGENT B5 ;  /* 0x0000000000057941 */ /* 0x000fea0003800200 */
.L_x_251:
[----:B------:R-:W0:Y:S01]  /*5db0*/  MUFU.RCP64H R29, 2.4494991302490234375 ;  /* 0x40039893001d7908 */ /* 0x000e220000001800 */
[----:B------:R-:W-:Y:S01]  /*5dc0*/  HFMA2 R32, -RZ, RZ, 19392, 3326 ;  /* 0x74bc6a7fff207431 */ /* 0x000fe200000001ff */
[----:B------:R-:W-:Y:S01]  /*5dd0*/  MOV R33, 0x40039893 ;  /* 0x4003989300217802 */ /* 0x000fe20000000f00 */
[----:B------:R-:W-:Y:S01]  /*5de0*/  IMAD.MOV.U32 R28, RZ, RZ, 0x1 ;  /* 0x00000001ff1c7424 */ /* 0x000fe200078e00ff */
        /* <DEDUP_REMOVED lines=17> */
[----:B------:R-:W-:Y:S02]  /*5f00*/  MOV R61, R28 ;  /* 0x0000001c003d7202 */ /* 0x000fe40000000f00 */
[----:B------:R-:W-:Y:S02]  /*5f10*/  MOV R60, R29 ;  /* 0x0000001d003c7202 */ /* 0x000fe40000000f00 */
[----:B------:R-:W-:Y:S02]  /*5f20*/  MOV R30, 0x74bc6a7f ;  /* 0x74bc6a7f001e7802 */ /* 0x000fe40000000f00 */
[----:B------:R-:W-:Y:S02]  /*5f30*/  MOV R33, 0x40039893 ;  /* 0x4003989300217802 */ /* 0x000fe40000000f00 */
[----:B------:R-:W-:-:S07]  /*5f40*/  MOV R26, 0x5f60 ;  /* 0x00005f60001a7802 */ /* 0x000fce0000000f00 */
[----:B----4-:R-:W-:Y:S05]  /*5f50*/  CALL.REL.NOINC `($__internal_6_$__cuda_sm20_div_rn_f64_full) ;  /* 0x0000020400f47944 */ /* 0x010fea0003c00000 */
[----:B------:R-:W-:Y:S02]  /*5f60*/  MOV R30, R28 ;  /* 0x0000001c001e7202 */ /* 0x000fe40000000f00 */
[----:B------:R-:W-:-:S07]  /*5f70*/  MOV R31, R29 ;  /* 0x0000001d001f7202 */ /* 0x000fce0000000f00 */
.L_x_254:
[----:B------:R-:W-:Y:S05]  /*5f80*/  BSYNC.RECONVERGENT B5 ;  /* 0x0000000000057941 */ /* 0x000fea0003800200 */
.L_x_253:
        /* <DEDUP_REMOVED lines=22> */
.L_x_258:
[----:B------:R-:W-:Y:S01]  /*60f0*/  FMUL.FTZ R27, R32, R29 ;  /* 0x0000001d201b7220 */ /* 0x000fe20000410000 */
[----:B------:R-:W-:-:S03]  /*6100*/  FMUL.FTZ R28, R29, 0.5 ;  /* 0x3f0000001d1c7820 */ /* 0x000fc60000410000 */
[----:B------:R-:W-:-:S04]  /*6110*/  FFMA R26, -R27, R27, R32 ;  /* 0x0000001b1b1a7223 */ /* 0x000fc80000000120 */
[----:B------:R-:W-:-:S07]  /*6120*/  FFMA R27, R26, R28, R27 ;  /* 0x0000001c1a1b7223 */ /* 0x000fce000000001b */
.L_x_259:
[----:B------:R-:W-:Y:S05]  /*6130*/  BSYNC.RECONVERGENT B4 ;  /* 0x0000000000047941 */ /* 0x000fea0003800200 */
.L_x_257:
        /* <DEDUP_REMOVED lines=18> */
[----:B------:R-:W-:Y:S02]  /*6260*/  MOV R30, R29 ;  /* 0x0000001d001e7202 */ /* 0x000fe40000000f00 */
[----:B------:R-:W-:-:S07]  /*6270*/  MOV R31, R28 ;  /* 0x0000001c001f7202 */ /* 0x000fce0000000f00 */
.L_x_261:
[----:B------:R-:W-:Y:S05]  /*6280*/  BSYNC.RECONVERGENT B5 ;  /* 0x0000000000057941 */ /* 0x000fea0003800200 */
.L_x_260:
        /* <DEDUP_REMOVED lines=15> */
[----:B------:R-:W-:-:S03]  /*6380*/  IMAD.IADD R51, R12, 0x1, R13 ;  /* 0x000000010c337824 */ /* 0x000fc600078e020d */
[----:B------:R-:W-:Y:S01]  /*6390*/  FFMA R30, R32, R53, RZ ;  /* 0x00000035201e7223 */ /* 0x000fe200000000ff */
[----:B-1----:R-:W-:-:S03]  /*63a0*/  IMAD R51, R51, UR18, RZ ;  /* 0x0000001233337c24 */ /* 0x002fc6000f8e02ff */
[----:B------:R-:W-:-:S04]  /*63b0*/  FFMA R31, -R48, R30, R32 ;  /* 0x0000001e301f7223 */ /* 0x000fc80000000120 */
[----:B------:R-:W-:Y:S01]  /*63c0*/  FFMA R30, R53, R31, R30 ;  /* 0x0000001f351e7223 */ /* 0x000fe2000000001e */
[----:B0-2---:R-:W-:Y:S06]  /*63d0*/  @!P0 BRA `(.L_x_263) ;  /* 0x0000000000108947 */ /* 0x005fec0003800000 */
[----:B------:R-:W-:Y:S02]  /*63e0*/  MOV R31, R48 ;  /* 0x00000030001f7202 */ /* 0x000fe40000000f00 */
[----:B------:R-:W-:-:S07]  /*63f0*/  MOV R29, 0x6410 ;  /* 0x00006410001d7802 */ /* 0x000fce0000000f00 */
[----:B----4-:R-:W-:Y:S05]  /*6400*/  CALL.REL.NOINC `($__internal_9_$__cuda_sm3x_div_rn_noftz_f32_slowpath) ;  /* 0x0000020c00887944 */ /* 0x010fea0003c00000 */
[----:B------:R-:W-:-:S07]  /*6410*/  MOV R30, R26 ;  /* 0x0000001a001e7202 */ /* 0x000fce0000000f00 */
.L_x_263:
[----:B------:R-:W-:Y:S05]  /*6420*/  BSYNC.RECONVERGENT B8 ;  /* 0x0000000000087941 */ /* 0x000fea0003800200 */
.L_x_262:
        /* <DEDUP_REMOVED lines=22> */
.L_x_265:
[----:B------:R-:W-:Y:S05]  /*6590*/  BSYNC.RECONVERGENT B8 ;  /* 0x0000000000087941 */ /* 0x000fea0003800200 */
.L_x_264:
        /* <DEDUP_REMOVED lines=20> */
.L_x_267:
[----:B------:R-:W-:Y:S05]  /*66e0*/  BSYNC.RECONVERGENT B8 ;  /* 0x0000000000087941 */ /* 0x000fea0003800200 */
.L_x_266:
[----:B------:R-:W2:Y:S01]  /*66f0*/  LDG.E R27, desc[UR22][R54.64+0x8] ;  /* 0x00000816361b7981 */ /* 0x000ea2000c1e1900 */
[C---:B------:R-:W-:Y:S02]  /*6700*/  ISETP.GE.AND P0, PT, R25.reuse, 0x1ff, PT ;  /* 0x000001ff1900780c */ /* 0x040fe40003f06270 */
[----:B------:R-:W-:Y:S01]  /*6710*/  IADD3 R25, PT, PT, R25, 0x1, RZ ;  /* 0x0000000119197810 */ /* 0x000fe20007ffe0ff */
[----:B--2---:R-:W-:Y:S01]  /*6720*/  FADD R27, R27, R26 ;  /* 0x0000001a1b1b7221 */ /* 0x004fe20000000000 */
[----:B------:R-:W-:-:S04]  /*6730*/  SEL R26, RZ, 0x1, P0 ;  /* 0x00000001ff1a7807 */ /* 0x000fc80000000000 */
[----:B------:R0:W-:Y:S05]  /*6740*/  STG.E desc[UR22][R54.64+0x8], R27 ;  /* 0x0000081b36007986 */ /* 0x0001ea000c101916 */
.L_x_256:
[----:B------:R-:W-:Y:S05]  /*6750*/  BSYNC.RECONVERGENT B7 ;  /* 0x0000000000077941 */ /* 0x000fea0003800200 */
.L_x_255:
[----:B------:R-:W-:Y:S01]  /*6760*/  LOP3.LUT P0, RZ, R26, 0xff, RZ, 0xc0, !PT ;  /* 0x000000ff1aff7812 */ /* 0x000fe2000780c0ff */
[----:B------:R-:W-:Y:S01]  /*6770*/  VIADD R13, R13, 0x1 ;  /* 0x000000010d0d7836 */ /* 0x000fe20000000000 */
[C---:B------:R-:W-:Y:S02]  /*6780*/  ISETP.LT.U32.AND P1, PT, R52.reuse, 0x6, PT ;  /* 0x000000063400780c */ /* 0x040fe40003f21070 */
[----:B------:R-:W-:-:S11]  /*6790*/  IADD3 R52, PT, PT, R52, 0x1, RZ ;  /* 0x0000000134347810 */ /* 0x000fd60007ffe0ff */
[----:B------:R-:W-:Y:S05]  /*67a0*/  @P0 BRA P1, `(.L_x_268) ;  /* 0xfffffff400040947 */ /* 0x000fea000083ffff */
[----:B------:R-:W-:Y:S05]  /*67b0*/  BSYNC.RECONVERGENT B6 ;  /* 0x0000000000067941 */ /* 0x000fea0003800200 */
.L_x_250:
        /* <DEDUP_REMOVED lines=9> */
.L_x_287:
[----:B------:R-:W-:-:S04]  /*6850*/  SHF.L.U32 R54, R13, 0x1, RZ ;  /* 0x000000010d367819 */ /* 0x000fc800000006ff */
[----:B------:R-:W-:-:S05]  /*6860*/  LEA R54, R54, UR27, 0x2 ;  /* 0x0000001b36367c11 */ /* 0x000fca000f8e10ff */
        /* <DEDUP_REMOVED lines=11> */
[----:B--2---:R-:W-:-:S04]  /*6920*/  FMUL.M4 R26, R26, UR25 ;  /* 0x000000191a1a7c20 */ /* 0x004fc80008600000 */
[----:B------:R-:W0:Y:S03]  /*6930*/  F2F.F64.F32 R28, R26 ;  /* 0x0000001a001c7310 */ /* 0x000e260000201800 */
[----:B0-----:R-:W-:Y:S01]  /*6940*/  DMUL R50, R30, R28 ;  /* 0x0000001c1e327228 */ /* 0x001fe20000000000 */
[----:B------:R-:W-:-:S07]  /*6950*/  FSETP.GEU.AND P1, PT, |R29|, 6.5827683646048100446e-37, PT ;  /* 0x036000001d00780b */ /* 0x000fce0003f2e200 */
[----:B------:R-:W-:-:S08]  /*6960*/  DFMA R48, R50, -R48, R28 ;  /* 0x800000303230722b */ /* 0x000fd0000000001c */
[----:B------:R-:W-:Y:S01]  /*6970*/  DFMA R50, R30, R48, R50 ;  /* 0x000000301e32722b */ /* 0x000fe20000000032 */
[----:B------:R-:W-:-:S09]  /*6980*/  MOV R49, R13 ;  /* 0x0000000d00317202 */ /* 0x000fd20000000f00 */
[----:B------:R-:W-:-:S05]  /*6990*/  FFMA R30, RZ, 2.0561873912811279297, R51 ;  /* 0x40039893ff1e7823 */ /* 0x000fca0000000033 */
[----:B------:R-:W-:-:S13]  /*69a0*/  FSETP.GT.AND P0, PT, |R30|, 1.469367938527859385e-39, PT ;  /* 0x001000001e00780b */ /* 0x000fda0003f04200 */
[----:B------:R-:W-:Y:S05]  /*69b0*/  @P0 BRA P1, `(.L_x_271) ;  /* 0x0000000000200947 */ /* 0x000fea0000800000 */
[----:B------:R-:W-:Y:S01]  /*69c0*/  MOV R61, R28 ;  /* 0x0000001c003d7202 */ /* 0x000fe20000000f00 */
[----:B------:R-:W-:Y:S01]  /*69d0*/  IMAD.MOV.U32 R60, RZ, RZ, R29 ;  /* 0x000000ffff3c7224 */ /* 0x000fe200078e001d */
[----:B------:R-:W-:Y:S02]  /*69e0*/  MOV R30, 0x74bc6a7f ;  /* 0x74bc6a7f001e7802 */ /* 0x000fe40000000f00 */
[----:B------:R-:W-:Y:S02]  /*69f0*/  MOV R33, 0x40039893 ;  /* 0x4003989300217802 */ /* 0x000fe40000000f00 */
[----:B------:R-:W-:-:S07]  /*6a00*/  MOV R26, 0x6a20 ;  /* 0x00006a20001a7802 */ /* 0x000fce0000000f00 */
[----:B----4-:R-:W-:Y:S05]  /*6a10*/  CALL.REL.NOINC `($__internal_6_$__cuda_sm20_div_rn_f64_full) ;  /* 0x000001fc00447944 */ /* 0x010fea0003c00000 */
[----:B------:R-:W-:Y:S02]  /*6a20*/  MOV R50, R28 ;  /* 0x0000001c00327202 */ /* 0x000fe40000000f00 */
[----:B------:R-:W-:-:S07]  /*6a30*/  MOV R51, R29 ;  /* 0x0000001d00337202 */ /* 0x000fce0000000f00 */
.L_x_271:
[----:B------:R-:W-:Y:S05]  /*6a40*/  BSYNC.RECONVERGENT B5 ;  /* 0x0000000000057941 */ /* 0x000fea0003800200 */
.L_x_270:
        /* <DEDUP_REMOVED lines=29> */
.L_x_273:
[----:B------:R-:W-:Y:S05]  /*6c20*/  BSYNC.RECONVERGENT B5 ;  /* 0x0000000000057941 */ /* 0x000fea0003800200 */
.L_x_272:
[----:B------:R-:W-:Y:S01]  /*6c30*/  DADD R30, R44, R30 ;  /* 0x000000002c1e7229 */ /* 0x000fe2000000001e */
[----:B------:R-:W-:Y:S01]  /*6c40*/  FADD R27, -R22, R27 ;  /* 0x0000001b161b7221 */ /* 0x000fe20000000100 */
[----:B------:R-:W-:Y:S01]  /*6c50*/  BSSY.RECONVERGENT B7, `(.L_x_274) ;  /* 0x0000079000077945 */ /* 0x000fe20003800200 */
[----:B------:R-:W-:-:S07]  /*6c60*/  LEA R53, R13, UR24, 0x2 ;  /* 0x000000180d357c11 */ /* 0x000fce000f8e10ff */
[----:B------:R-:W0:Y:S02]  /*6c70*/  F2F.F32.F64 R31, R30 ;  /* 0x0000001e001f7310 */ /* 0x000e240000301000 */
[----:B0-----:R-:W-:-:S04]  /*6c80*/  FADD R26, -R20, R31 ;  /* 0x0000001f141a7221 */ /* 0x001fc80000000100 */
[----:B------:R-:W-:-:S04]  /*6c90*/  FMUL R26, R26, R26 ;  /* 0x0000001a1a1a7220 */ /* 0x000fc80000400000 */
[----:B------:R-:W-:Y:S01]  /*6ca0*/  FFMA R27, R27, R27, R26 ;  /* 0x0000001b1b1b7223 */ /* 0x000fe2000000001a */
[----:B------:R-:W-:-:S03]  /*6cb0*/  MOV R26, 0x1 ;  /* 0x00000001001a7802 */ /* 0x000fc60000000f00 */
[----:B------:R-:W-:-:S05]  /*6cc0*/  FADD R27, R52, R27 ;  /* 0x0000001b341b7221 */ /* 0x000fca0000000000 */
[----:B------:R-:W-:-:S04]  /*6cd0*/  FMNMX R32, R27, 9.999999682655225389e-21, !PT ;  /* 0x1e3ce5081b207809 */ /* 0x000fc80007800000 */
[----:B------:R-:W-:-:S13]  /*6ce0*/  FSETP.GTU.AND P0, PT, R32, UR29, PT ;  /* 0x0000001d20007c0b */ /* 0x000fda000bf0c000 */
[----:B------:R-:W-:Y:S05]  /*6cf0*/  @P0 BRA `(.L_x_275) ;  /* 0x0000000400b80947 */ /* 0x000fea0003800000 */
[----:B------:R-:W-:Y:S01]  /*6d00*/  IADD3 R26, PT, PT, R32, -0xd000000, RZ ;  /* 0xf3000000201a7810 */ /* 0x000fe20007ffe0ff */
[----:B------:R0:W1:Y:S01]  /*6d10*/  MUFU.RSQ R29, R32 ;  /* 0x00000020001d7308 */ /* 0x0000620000001400 */
[----:B------:R-:W-:Y:S02]  /*6d20*/  BSSY.RECONVERGENT B4, `(.L_x_276) ;  /* 0x000000c000047945 */ /* 0x000fe40003800200 */
[----:B------:R-:W-:-:S13]  /*6d30*/  ISETP.GT.U32.AND P0, PT, R26, 0x727fffff, PT ;  /* 0x727fffff1a00780c */ /* 0x000fda0003f04070 */
[----:B0-----:R-:W-:Y:S05]  /*6d40*/  @!P0 BRA `(.L_x_277) ;  /* 0x0000000000148947 */ /* 0x001fea0003800000 */
[----:B------:R-:W-:Y:S01]  /*6d50*/  IMAD.MOV.U32 R28, RZ, RZ, R32 ;  /* 0x000000ffff1c7224 */ /* 0x000fe200078e0020 */
[----:B------:R-:W-:-:S07]  /*6d60*/  MOV R26, 0x6d80 ;  /* 0x00006d80001a7802 */ /* 0x000fce0000000f00 */
[----:B-1--4-:R-:W-:Y:S05]  /*6d70*/  CALL.REL.NOINC `($__internal_8_$__cuda_sm20_sqrt_rn_f32_slowpath) ;  /* 0x0000020000d47944 */ /* 0x012fea0003c00000 */
[----:B------:R-:W-:Y:S01]  /*6d80*/  MOV R27, R32 ;  /* 0x00000020001b7202 */ /* 0x000fe20000000f00 */
[----:B------:R-:W-:Y:S06]  /*6d90*/  BRA `(.L_x_278) ;  /* 0x0000000000107947 */ /* 0x000fec0003800000 */
.L_x_277:
[----:B-1----:R-:W-:Y:S01]  /*6da0*/  FMUL.FTZ R27, R32, R29 ;  /* 0x0000001d201b7220 */ /* 0x002fe20000410000 */
[----:B------:R-:W-:-:S03]  /*6db0*/  FMUL.FTZ R28, R29, 0.5 ;  /* 0x3f0000001d1c7820 */ /* 0x000fc60000410000 */
[----:B------:R-:W-:-:S04]  /*6dc0*/  FFMA R26, -R27, R27, R32 ;  /* 0x0000001b1b1a7223 */ /* 0x000fc80000000120 */
[----:B------:R-:W-:-:S07]  /*6dd0*/  FFMA R27, R26, R28, R27 ;  /* 0x0000001c1a1b7223 */ /* 0x000fce000000001b */
.L_x_278:
[----:B------:R-:W-:Y:S05]  /*6de0*/  BSYNC.RECONVERGENT B4 ;  /* 0x0000000000047941 */ /* 0x000fea0003800200 */
.L_x_276:
        /* <DEDUP_REMOVED lines=20> */
.L_x_280:
[----:B------:R-:W-:Y:S05]  /*6f30*/  BSYNC.RECONVERGENT B5 ;  /* 0x0000000000057941 */ /* 0x000fea0003800200 */
.L_x_279:
[----:B------:R-:W2:Y:S04]  /*6f40*/  LDL R26, [R53] ;  /* 0x00000000351a7983 */ /* 0x000ea80000100800 */
[----:B------:R-:W3:Y:S04]  /*6f50*/  LDG.E R32, desc[UR22][R56.64] ;  /* 0x0000001638207981 */ /* 0x000ee8000c1e1900 */
[----:B------:R-:W3:Y:S01]  /*6f60*/  LDG.E R33, desc[UR22][R36.64] ;  /* 0x0000001624217981 */ /* 0x000ee2000c1e1900 */
[----:B------:R-:W0:Y:S01]  /*6f70*/  MUFU.RCP R51, R48 ;  /* 0x0000003000337308 */ /* 0x000e220000001000 */
[----:B------:R-:W1:Y:S01]  /*6f80*/  LDCU UR18, c[0x0][0x38c] ;  /* 0x00007180ff1277ac */ /* 0x000e620008000800 */
[----:B------:R-:W-:Y:S06]  /*6f90*/  BSSY.RECONVERGENT B8, `(.L_x_281) ;  /* 0x0000012000087945 */ /* 0x000fec0003800200 */
[----:B--2---:R-:W2:Y:S01]  /*6fa0*/  F2F.F64.F32 R28, R26 ;  /* 0x0000001a001c7310 */ /* 0x004ea20000201800 */
[----:B---3--:R-:W-:-:S07]  /*6fb0*/  FADD R32, R32, -R33 ;  /* 0x8000002120207221 */ /* 0x008fce0000000000 */
[----:B------:R-:W3:Y:S01]  /*6fc0*/  FCHK P0, R32, R48 ;  /* 0x0000003020007302 */ /* 0x000ee20000000000 */
[----:B--2---:R-:W-:Y:S01]  /*6fd0*/  DADD R28, R28, R30 ;  /* 0x000000001c1c7229 */ /* 0x004fe2000000001e */
[----:B0-----:R-:W-:-:S04]  /*6fe0*/  FFMA R30, -R48, R51, 1 ;  /* 0x3f800000301e7423 */ /* 0x001fc80000000133 */
[----:B------:R-:W-:Y:S01]  /*6ff0*/  FFMA R31, R51, R30, R51 ;  /* 0x0000001e331f7223 */ /* 0x000fe20000000033 */
[----:B------:R-:W-:-:S04]  /*7000*/  IADD3 R51, PT, PT, R12, R13, RZ ;  /* 0x0000000d0c337210 */ /* 0x000fc80007ffe0ff */
[----:B------:R-:W0:Y:S01]  /*7010*/  F2F.F32.F64 R28, R28 ;  /* 0x0000001c001c7310 */ /* 0x000e220000301000 */
[----:B------:R-:W-:Y:S01]  /*7020*/  FFMA R30, R32, R31, RZ ;  /* 0x0000001f201e7223 */ /* 0x000fe200000000ff */
[----:B-1----:R-:W-:-:S03]  /*7030*/  IMAD R51, R51, UR18, RZ ;  /* 0x0000001233337c24 */ /* 0x002fc6000f8e02ff */
[----:B------:R-:W-:-:S04]  /*7040*/  FFMA R26, -R48, R30, R32 ;  /* 0x0000001e301a7223 */ /* 0x000fc80000000120 */
[----:B------:R-:W-:Y:S01]  /*7050*/  FFMA R26, R31, R26, R30 ;  /* 0x0000001a1f1a7223 */ /* 0x000fe2000000001e */
[----:B0-----:R0:W-:Y:S01]  /*7060*/  STL [R53], R28 ;  /* 0x0000001c35007387 */ /* 0x0011e20000100800 */
[----:B---3--:R-:W-:Y:S05]  /*7070*/  @!P0 BRA `(.L_x_282) ;  /* 0x00000000000c8947 */ /* 0x008fea0003800000 */
[----:B------:R-:W-:Y:S01]  /*7080*/  IMAD.MOV.U32 R31, RZ, RZ, R48 ;  /* 0x000000ffff1f7224 */ /* 0x000fe200078e0030 */
[----:B------:R-:W-:-:S07]  /*7090*/  MOV R29, 0x70b0 ;  /* 0x000070b0001d7802 */ /* 0x000fce0000000f00 */
[----:B0---4-:R-:W-:Y:S05]  /*70a0*/  CALL.REL.NOINC `($__internal_9_$__cuda_sm3x_div_rn_noftz_f32_slowpath) ;  /* 0x0000020000607944 */ /* 0x011fea0003c00000 */
.L_x_282:
[----:B------:R-:W-:Y:S05]  /*70b0*/  BSYNC.RECONVERGENT B8 ;  /* 0x0000000000087941 */ /* 0x000fea0003800200 */
.L_x_281:
[----:B------:R-:W-:-:S05]  /*70c0*/  MOV R60, 0x4 ;  /* 0x00000004003c7802 */ /* 0x000fca0000000f00 */
        /* <DEDUP_REMOVED lines=9> */
[----:B------:R-:W2:Y:S01]  /*7160*/  MUFU.RCP R26, R51 ;  /* 0x00000033001a7308 */ /* 0x000ea20000001000 */
[----:B---3--:R-:W-:-:S07]  /*7170*/  FADD R32, R32, -R31 ;  /* 0x8000001f20207221 */ /* 0x008fce0000000000 */
[----:B------:R-:W3:Y:S01]  /*7180*/  FCHK P0, R32, R51 ;  /* 0x0000003320007302 */ /* 0x000ee20000000000 */
[----:B--2---:R-:W-:-:S04]  /*7190*/  FFMA R33, -R51, R26, 1 ;  /* 0x3f80000033217423 */ /* 0x004fc8000000011a */
[----:B------:R-:W-:-:S04]  /*71a0*/  FFMA R33, R26, R33, R26 ;  /* 0x000000211a217223 */ /* 0x000fc8000000001a */
[----:B------:R-:W-:-:S04]  /*71b0*/  FFMA R26, R32, R33, RZ ;  /* 0x00000021201a7223 */ /* 0x000fc800000000ff */
[----:B0-----:R-:W-:-:S04]  /*71c0*/  FFMA R28, -R51, R26, R32 ;  /* 0x0000001a331c7223 */ /* 0x001fc80000000120 */
[----:B------:R-:W-:Y:S01]  /*71d0*/  FFMA R26, R33, R28, R26 ;  /* 0x0000001c211a7223 */ /* 0x000fe2000000001a */
[----:B-1-3--:R-:W-:Y:S06]  /*71e0*/  @!P0 BRA `(.L_x_284) ;  /* 0x00000000000c8947 */ /* 0x00afec0003800000 */
[----:B------:R-:W-:Y:S02]  /*71f0*/  MOV R31, R51 ;  /* 0x00000033001f7202 */ /* 0x000fe40000000f00 */
[----:B------:R-:W-:-:S07]  /*7200*/  MOV R29, 0x7220 ;  /* 0x00007220001d7802 */ /* 0x000fce0000000f00 */
[----:B----4-:R-:W-:Y:S05]  /*7210*/  CALL.REL.NOINC `($__internal_9_$__cuda_sm3x_div_rn_noftz_f32_slowpath) ;  /* 0x0000020000047944 */ /* 0x010fea0003c00000 */
.L_x_284:
[----:B------:R-:W-:Y:S05]  /*7220*/  BSYNC.RECONVERGENT B8 ;  /* 0x0000000000087941 */ /* 0x000fea0003800200 */
.L_x_283:
        /* <DEDUP_REMOVED lines=20> */
.L_x_286:
[----:B------:R-:W-:Y:S05]  /*7370*/  BSYNC.RECONVERGENT B8 ;  /* 0x0000000000087941 */ /* 0x000fea0003800200 */
.L_x_285:
[----:B------:R-:W2:Y:S01]  /*7380*/  LDG.E R27, desc[UR22][R60.64+0x8] ;  /* 0x000008163c1b7981 */ /* 0x000ea2000c1e1900 */
[C---:B------:R-:W-:Y:S02]  /*7390*/  ISETP.GE.AND P0, PT, R25.reuse, 0x1ff, PT ;  /* 0x000001ff1900780c */ /* 0x040fe40003f06270 */
[----:B------:R-:W-:Y:S01]  /*73a0*/  IADD3 R25, PT, PT, R25, 0x1, RZ ;  /* 0x0000000119197810 */ /* 0x000fe20007ffe0ff */
[----:B--2---:R-:W-:Y:S01]  /*73b0*/  FADD R27, R27, R26 ;  /* 0x0000001a1b1b7221 */ /* 0x004fe20000000000 */
[----:B------:R-:W-:-:S04]  /*73c0*/  SEL R26, RZ, 0x1, P0 ;  /* 0x00000001ff1a7807 */ /* 0x000fc80000000000 */
[----:B------:R0:W-:Y:S05]  /*73d0*/  STG.E desc[UR22][R60.64+0x8], R27 ;  /* 0x0000081b3c007986 */ /* 0x0001ea000c101916 */
.L_x_275:
[----:B------:R-:W-:Y:S05]  /*73e0*/  BSYNC.RECONVERGENT B7 ;  /* 0x0000000000077941 */ /* 0x000fea0003800200 */
.L_x_274:
[----:B------:R-:W-:Y:S02]  /*73f0*/  LOP3.LUT P0, RZ, R26, 0xff, RZ, 0xc0, !PT ;  /* 0x000000ff1aff7812 */ /* 0x000fe4000780c0ff */
[C---:B------:R-:W-:Y:S02]  /*7400*/  ISETP.LT.U32.AND P1, PT, R55.reuse, 0x2, PT ;  /* 0x000000023700780c */ /* 0x040fe40003f21070 */
[----:B------:R-:W-:Y:S02]  /*7410*/  IADD3 R55, PT, PT, R55, 0x1, RZ ;  /* 0x0000000137377810 */ /* 0x000fe40007ffe0ff */
[----:B------:R-:W-:-:S09]  /*7420*/  IADD3 R13, PT, PT, R13, 0x1, RZ ;  /* 0x000000010d0d7810 */ /* 0x000fd20007ffe0ff */
[----:B------:R-:W-:Y:S05]  /*7430*/  @P0 BRA P1, `(.L_x_287) ;  /* 0xfffffff400040947 */ /* 0x000fea000083ffff */
[----:B------:R-:W-:Y:S05]  /*7440*/  BSYNC.RECONVERGENT B6 ;  /* 0x0000000000067941 */ /* 0x000fea0003800200 */
.L_x_269:
[----:B------:R-:W-:-:S04]  /*7450*/  PRMT R26, R26, 0x9910, RZ ;  /* 0x000099101a1a7816 */ /* 0x000fc800000000ff */
[----:B------:R-:W-:-:S13]  /*7460*/  ISETP.NE.AND P0, PT, R26, RZ, PT ;  /* 0x000000ff1a00720c */ /* 0x000fda0003f05270 */
[----:B------:R-:W-:Y:S05]  /*7470*/  @!P0 BRA `(.L_x_230) ;  /* 0x0000015c009c8947 */ /* 0x000fea0003800000 */
[----:B0-----:R-:W2:Y:S01]  /*7480*/  LDL.64 R26, [R54+0x8] ;  /* 0x00000800361a7983 */ /* 0x001ea20000100a00 */
[----:B------:R-:W0:Y:S01]  /*7490*/  MUFU.RCP64H R51, 2.4494991302490234375 ;  /* 0x4003989300337908 */ /* 0x000e220000001800 */
[----:B------:R-:W-:Y:S02]  /*74a0*/  HFMA2 R32, -RZ, RZ, 19392, 3326 ;  /* 0x74bc6a7fff207431 */ /* 0x000fe400000001ff */
[----:B------:R-:W-:Y:S01]  /*74b0*/  IMAD.MOV.U32 R33, RZ, RZ, 0x40039893 ;  /* 0x40039893ff217424 */ /* 0x000fe200078e00ff */
[----:B------:R-:W-:Y:S01]  /*74c0*/  MOV R50, 0x1 ;  /* 0x0000000100327802 */ /* 0x000fe20000000f00 */
[----:B------:R-:W-:Y:S01]  /*74d0*/  DADD R46, R46, R8 ;  /* 0x000000002e2e7229 */ /* 0x000fe20000000008 */
[----:B------:R-:W-:Y:S05]  /*74e0*/  BSSY.RECONVERGENT B5, `(.L_x_288) ;  /* 0x0000019000057945 */ /* 0x000fea0003800200 */
[----:B------:R-:W1:Y:S01]  /*74f0*/  F2F.F32.F64 R14, R46 ;  /* 0x0000002e000e7310 */ /* 0x000e620000301000 */
[----:B0-----:R-:W-:-:S08]  /*7500*/  DFMA R28, R50, -R32, 1 ;  /* 0x3ff00000321c742b */ /* 0x001fd00000000820 */
[----:B------:R-:W-:Y:S01]  /*7510*/  DFMA R28, R28, R28, R28 ;  /* 0x0000001c1c1c722b */ /* 0x000fe2000000001c */
[----:B-1----:R-:W-:-:S07]  /*7520*/  FADD R14, -R23, R14 ;  /* 0x0000000e170e7221 */ /* 0x002fce0000000100 */
        /* <DEDUP_REMOVED lines=8> */
[----:B------:R-:W-:-:S10]  /*75b0*/  DFMA R30, R30, R32, R50 ;  /* 0x000000201e1e722b */ /* 0x000fd40000000032 */
[----:B------:R-:W-:-:S05]  /*75c0*/  FFMA R32, RZ, 2.0561873912811279297, R31 ;  /* 0x40039893ff207823 */ /* 0x000fca000000001f */
[----:B------:R-:W-:-:S13]  /*75d0*/  FSETP.GT.AND P0, PT, |R32|, 1.469367938527859385e-39, PT ;  /* 0x001000002000780b */ /* 0x000fda0003f04200 */
[----:B------:R-:W-:Y:S05]  /*75e0*/  @P0 BRA P1, `(.L_x_289) ;  /* 0x0000000000200947 */ /* 0x000fea0000800000 */
        /* <DEDUP_REMOVED lines=8> */
.L_x_289:
[----:B------:R-:W-:Y:S05]  /*7670*/  BSYNC.RECONVERGENT B5 ;  /* 0x0000000000057941 */ /* 0x000fea0003800200 */
.L_x_288:
[----:B------:R-:W0:Y:S01]  /*7680*/  MUFU.RCP64H R29, 2.4494991302490234375 ;  /* 0x40039893001d7908 */ /* 0x000e220000001800 */
[----:B------:R-:W-:Y:S02]  /*7690*/  HFMA2 R47, -RZ, RZ, 2.005859375, -0.0022335052490234375 ;  /* 0x40039893ff2f7431 */ /* 0x000fe400000001ff */
[----:B------:R-:W-:Y:S01]  /*76a0*/  IMAD.MOV.U32 R46, RZ, RZ, 0x74bc6a7f ;  /* 0x74bc6a7fff2e7424 */ /* 0x000fe200078e00ff */
[----:B------:R-:W-:Y:S01]  /*76b0*/  MOV R28, 0x1 ;  /* 0x00000001001c7802 */ /* 0x000fe20000000f00 */
        /* <DEDUP_REMOVED lines=23> */
[----:B------:R-:W-:Y:S01]  /*7830*/  MOV R32, R28 ;  /* 0x0000001c00207202 */ /* 0x000fe20000000f00 */
[----:B------:R-:W-:-:S07]  /*7840*/  IMAD.MOV.U32 R33, RZ, RZ, R29 ;  /* 0x000000ffff217224 */ /* 0x000fce00078e001d */
.L_x_291:
[----:B------:R-:W-:Y:S05]  /*7850*/  BSYNC.RECONVERGENT B5 ;  /* 0x0000000000057941 */ /* 0x000fea0003800200 */
.L_x_290:
[----:B------:R-:W-:Y:S01]  /*7860*/  DADD R32, R44, R32 ;  /* 0x000000002c207229 */ /* 0x000fe20000000020 */
[----:B------:R-:W-:Y:S01]  /*7870*/  FADD R27, -R22, R27 ;  /* 0x0000001b161b7221 */ /* 0x000fe20000000100 */
[----:B------:R-:W0:Y:S01]  /*7880*/  LDCU UR18, c[0x0][0x38c] ;  /* 0x00007180ff1277ac */ /* 0x000e220008000800 */
[----:B------:R-:W-:Y:S01]  /*7890*/  IADD3 R13, PT, PT, R12, R13, RZ ;  /* 0x0000000d0c0d7210 */ /* 0x000fe20007ffe0ff */
[----:B------:R-:W-:Y:S06]  /*78a0*/  BSSY.RECONVERGENT B6, `(.L_x_292) ;  /* 0x0000076000067945 */ /* 0x000fec0003800200 */
[----:B------:R-:W1:Y:S01]  /*78b0*/  F2F.F32.F64 R33, R32 ;  /* 0x0000002000217310 */ /* 0x000e620000301000 */
[----:B0-----:R-:W-:-:S02]  /*78c0*/  IMAD R13, R13, UR18, RZ ;  /* 0x000000120d0d7c24 */ /* 0x001fc4000f8e02ff */
[----:B-1----:R-:W-:-:S04]  /*78d0*/  FADD R26, -R20, R33 ;  /* 0x00000021141a7221 */ /* 0x002fc80000000100 */
[----:B------:R-:W-:-:S04]  /*78e0*/  FMUL R26, R26, R26 ;  /* 0x0000001a1a1a7220 */ /* 0x000fc80000400000 */
[----:B------:R-:W-:-:S04]  /*78f0*/  FFMA R27, R27, R27, R26 ;  /* 0x0000001b1b1b7223 */ /* 0x000fc8000000001a */
[----:B------:R-:W-:Y:S01]  /*7900*/  FFMA R27, R14, R14, R27 ;  /* 0x0000000e0e1b7223 */ /* 0x000fe2000000001b */
[----:B------:R-:W-:-:S04]  /*7910*/  MOV R14, 0x1 ;  /* 0x00000001000e7802 */ /* 0x000fc80000000f00 */
[----:B------:R-:W-:-:S04]  /*7920*/  FMNMX R28, R27, 9.999999682655225389e-21, !PT ;  /* 0x1e3ce5081b1c7809 */ /* 0x000fc80007800000 */
[----:B------:R-:W-:-:S13]  /*7930*/  FSETP.GTU.AND P0, PT, R28, UR29, PT ;  /* 0x0000001d1c007c0b */ /* 0x000fda000bf0c000 */
[----:B------:R-:W-:Y:S05]  /*7940*/  @P0 BRA `(.L_x_293) ;  /* 0x0000000400ac0947 */ /* 0x000fea0003800000 */
[----:B------:R-:W-:Y:S01]  /*7950*/  IADD3 R26, PT, PT, R28, -0xd000000, RZ ;  /* 0xf30000001c1a7810 */ /* 0x000fe20007ffe0ff */
[----:B------:R0:W1:Y:S01]  /*7960*/  MUFU.RSQ R27, R28 ;  /* 0x0000001c001b7308 */ /* 0x0000620000001400 */
[----:B------:R-:W-:Y:S01]  /*7970*/  ISETP.GE.AND P2, PT, R25, 0x1ff, PT ;  /* 0x000001ff1900780c */ /* 0x000fe20003f46270 */
[----:B------:R-:W-:Y:S01]  /*7980*/  BSSY.RECONVERGENT B4, `(.L_x_294) ;  /* 0x0000011000047945 */ /* 0x000fe20003800200 */
[----:B------:R-:W-:Y:S02]  /*7990*/  ISETP.GT.U32.AND P0, PT, R26, 0x727fffff, PT ;  /* 0x727fffff1a00780c */ /* 0x000fe40003f04070 */
[----:B------:R-:W-:Y:S02]  /*79a0*/  SHF.R.S32.HI R14, RZ, 0x1f, R13 ;  /* 0x0000001fff0e7819 */ /* 0x000fe4000001140d */
[----:B------:R-:W-:Y:S02]  /*79b0*/  LEA R42, P1, R13, UR6, 0x2 ;  /* 0x000000060d2a7c11 */ /* 0x000fe4000f8210ff */
[----:B------:R-:W-:-:S02]  /*79c0*/  SEL R26, RZ, 0x1, P2 ;  /* 0x00000001ff1a7807 */ /* 0x000fc40001000000 */
[--C-:B------:R-:W-:Y:S02]  /*79d0*/  LEA.HI.X R43, R13, UR7, R14.reuse, 0x2, P1 ;  /* 0x000000070d2b7c11 */ /* 0x100fe400088f140e */
[----:B------:R-:W-:Y:S02]  /*79e0*/  IADD3 R25, PT, PT, R25, 0x1, RZ ;  /* 0x0000000119197810 */ /* 0x000fe40007ffe0ff */
[----:B------:R-:W-:Y:S01]  /*79f0*/  PRMT R14, R26, 0x7610, R14 ;  /* 0x000076101a0e7816 */ /* 0x000fe2000000000e */
[----:B0-----:R-:W-:Y:S06]  /*7a00*/  @!P0 BRA `(.L_x_295) ;  /* 0x0000000000108947 */ /* 0x001fec0003800000 */
[----:B------:R-:W-:-:S07]  /*7a10*/  MOV R26, 0x7a30 ;  /* 0x00007a30001a7802 */ /* 0x000fce0000000f00 */
[----:B-1--4-:R-:W-:Y:S05]  /*7a20*/  CALL.REL.NOINC `($__internal_8_$__cuda_sm20_sqrt_rn_f32_slowpath) ;  /* 0x000001f400a87944 */ /* 0x012fea0003c00000 */
[----:B------:R-:W-:Y:S01]  /*7a30*/  MOV R13, R32 ;  /* 0x00000020000d7202 */ /* 0x000fe20000000f00 */
[----:B------:R-:W-:Y:S06]  /*7a40*/  BRA `(.L_x_296) ;  /* 0x0000000000107947 */ /* 0x000fec0003800000 */
.L_x_295:
[----:B-1----:R-:W-:Y:S01]  /*7a50*/  FMUL.FTZ R13, R28, R27 ;  /* 0x0000001b1c0d7220 */ /* 0x002fe20000410000 */
[----:B------:R-:W-:-:S03]  /*7a60*/  FMUL.FTZ R27, R27, 0.5 ;  /* 0x3f0000001b1b7820 */ /* 0x000fc60000410000 */
[----:B------:R-:W-:-:S04]  /*7a70*/  FFMA R26, -R13, R13, R28 ;  /* 0x0000000d0d1a7223 */ /* 0x000fc8000000011c */
[----:B------:R-:W-:-:S07]  /*7a80*/  FFMA R13, R26, R27, R13 ;  /* 0x0000001b1a0d7223 */ /* 0x000fce000000000d */
.L_x_296:
[----:B------:R-:W-:Y:S05]  /*7a90*/  BSYNC.RECONVERGENT B4 ;  /* 0x0000000000047941 */ /* 0x000fea0003800200 */
.L_x_294:
        /* <DEDUP_REMOVED lines=14> */
[----:B------:R-:W-:-:S03]  /*7b80*/  MOV R30, R28 ;  /* 0x0000001c001e7202 */ /* 0x000fc60000000f00 */
[----:B------:R-:W-:Y:S01]  /*7b90*/  VIADD R28, R26, 0xfff00000 ;  /* 0xfff000001a1c7836 */ /* 0x000fe20000000000 */
[----:B------:R-:W-:-:S07]  /*7ba0*/  MOV R26, 0x7bc0 ;  /* 0x00007bc0001a7802 */ /* 0x000fce0000000f00 */
[----:B----4-:R-:W-:Y:S05]  /*7bb0*/  CALL.REL.NOINC `($__internal_5_$__cuda_sm20_dblrcp_rn_slowpath_v3) ;  /* 0x000001e800307944 */ /* 0x010fea0003c00000 */
[----:B------:R-:W-:Y:S02]  /*7bc0*/  MOV R30, R29 ;  /* 0x0000001d001e7202 */ /* 0x000fe40000000f00 */
[----:B------:R-:W-:-:S07]  /*7bd0*/  MOV R31, R28 ;  /* 0x0000001c001f7202 */ /* 0x000fce0000000f00 */
.L_x_298:
[----:B------:R-:W-:Y:S05]  /*7be0*/  BSYNC.RECONVERGENT B5 ;  /* 0x0000000000057941 */ /* 0x000fea0003800200 */
.L_x_297:
[----:B------:R-:W2:Y:S04]  /*7bf0*/  LDL R26, [R53+0x4] ;  /* 0x00000400351a7983 */ /* 0x000ea80000100800 */
[----:B------:R-:W3:Y:S04]  /*7c00*/  LDG.E R32, desc[UR22][R56.64] ;  /* 0x0000001638207981 */ /* 0x000ee8000c1e1900 */
[----:B------:R-:W3:Y:S01]  /*7c10*/  LDG.E R33, desc[UR22][R36.64] ;  /* 0x0000001624217981 */ /* 0x000ee2000c1e1900 */
[----:B------:R-:W0:Y:S01]  /*7c20*/  MUFU.RCP R44, R27 ;  /* 0x0000001b002c7308 */ /* 0x000e220000001000 */
[----:B------:R-:W-:Y:S07]  /*7c30*/  BSSY.RECONVERGENT B7, `(.L_x_299) ;  /* 0x0000010000077945 */ /* 0x000fee0003800200 */
[----:B--2---:R-:W1:Y:S01]  /*7c40*/  F2F.F64.F32 R28, R26 ;  /* 0x0000001a001c7310 */ /* 0x004e620000201800 */
[----:B---3--:R-:W-:-:S07]  /*7c50*/  FADD R32, R32, -R33 ;  /* 0x8000002120207221 */ /* 0x008fce0000000000 */
[----:B------:R-:W2:Y:S01]  /*7c60*/  FCHK P0, R32, R27 ;  /* 0x0000001b20007302 */ /* 0x000ea20000000000 */
[----:B-1----:R-:W-:Y:S01]  /*7c70*/  DADD R28, R28, R30 ;  /* 0x000000001c1c7229 */ /* 0x002fe2000000001e */
[----:B0-----:R-:W-:-:S04]  /*7c80*/  FFMA R31, -R27, R44, 1 ;  /* 0x3f8000001b1f7423 */ /* 0x001fc8000000012c */
[----:B------:R-:W-:-:S05]  /*7c90*/  FFMA R31, R44, R31, R44 ;  /* 0x0000001f2c1f7223 */ /* 0x000fca000000002c */
[----:B------:R-:W0:Y:S01]  /*7ca0*/  F2F.F32.F64 R28, R28 ;  /* 0x0000001c001c7310 */ /* 0x000e220000301000 */
[----:B------:R-:W-:-:S04]  /*7cb0*/  FFMA R30, R32, R31, RZ ;  /* 0x0000001f201e7223 */ /* 0x000fc800000000ff */
[----:B------:R-:W-:-:S04]  /*7cc0*/  FFMA R33, -R27, R30, R32 ;  /* 0x0000001e1b217223 */ /* 0x000fc80000000120 */
[----:B------:R-:W-:Y:S01]  /*7cd0*/  FFMA R26, R31, R33, R30 ;  /* 0x000000211f1a7223 */ /* 0x000fe2000000001e */
[----:B0-----:R0:W-:Y:S01]  /*7ce0*/  STL [R53+0x4], R28 ;  /* 0x0000041c35007387 */ /* 0x0011e20000100800 */
[----:B--2---:R-:W-:Y:S05]  /*7cf0*/  @!P0 BRA `(.L_x_300) ;  /* 0x00000000000c8947 */ /* 0x004fea0003800000 */
[----:B------:R-:W-:Y:S02]  /*7d00*/  MOV R31, R27 ;  /* 0x0000001b001f7202 */ /* 0x000fe40000000f00 */
[----:B------:R-:W-:-:S07]  /*7d10*/  MOV R29, 0x7d30 ;  /* 0x00007d30001d7802 */ /* 0x000fce0000000f00 */
[----:B0---4-:R-:W-:Y:S05]  /*7d20*/  CALL.REL.NOINC `($__internal_9_$__cuda_sm3x_div_rn_noftz_f32_slowpath) ;  /* 0x000001f400407944 */ /* 0x011fea0003c00000 */
.L_x_300:
[----:B------:R-:W-:Y:S05]  /*7d30*/  BSYNC.RECONVERGENT B7 ;  /* 0x0000000000077941 */ /* 0x000fea0003800200 */
.L_x_299:
        /* <DEDUP_REMOVED lines=14> */
[----:B-1----:R-:W-:-:S04]  /*7e20*/  FFMA R27, -R33, R26, R32 ;  /* 0x0000001a211b7223 */ /* 0x002fc80000000120 */
[----:B------:R-:W-:Y:S01]  /*7e30*/  FFMA R26, R31, R27, R26 ;  /* 0x0000001b1f1a7223 */ /* 0x000fe2000000001a */
[----:B---3--:R-:W-:Y:S06]  /*7e40*/  @!P0 BRA `(.L_x_302) ;  /* 0x00000000000c8947 */ /* 0x008fec0003800000 */
[----:B------:R-:W-:Y:S02]  /*7e50*/  MOV R31, R33 ;  /* 0x00000021001f7202 */ /* 0x000fe40000000f00 */
[----:B------:R-:W-:-:S07]  /*7e60*/  MOV R29, 0x7e80 ;  /* 0x00007e80001d7802 */ /* 0x000fce0000000f00 */
[----:B0---4-:R-:W-:Y:S05]  /*7e70*/  CALL.REL.NOINC `($__internal_9_$__cuda_sm3x_div_rn_noftz_f32_slowpath) ;  /* 0x000001f000ec7944 */ /* 0x011fea0003c00000 */
.L_x_302:
[----:B------:R-:W-:Y:S05]  /*7e80*/  BSYNC.RECONVERGENT B7 ;  /* 0x0000000000077941 */ /* 0x000fea0003800200 */
.L_x_301:
        /* <DEDUP_REMOVED lines=17> */
[----:B------:R-:W-:-:S07]  /*7fa0*/  MOV R29, 0x7fc0 ;  /* 0x00007fc0001d7802 */ /* 0x000fce0000000f00 */
[----:B0---4-:R-:W-:Y:S05]  /*7fb0*/  CALL.REL.NOINC `($__internal_9_$__cuda_sm3x_div_rn_noftz_f32_slowpath) ;  /* 0x000001f0009c7944 */ /* 0x011fea0003c00000 */
.L_x_304:
[----:B------:R-:W-:Y:S05]  /*7fc0*/  BSYNC.RECONVERGENT B7 ;  /* 0x0000000000077941 */ /* 0x000fea0003800200 */
.L_x_303:
[----:B------:R-:W2:Y:S02]  /*7fd0*/  LDG.E R13, desc[UR22][R42.64+0x8] ;  /* 0x000008162a0d7981 */ /* 0x000ea4000c1e1900 */
[----:B--2---:R-:W-:-:S05]  /*7fe0*/  FADD R13, R13, R26 ;  /* 0x0000001a0d0d7221 */ /* 0x004fca0000000000 */
[----:B------:R1:W-:Y:S02]  /*7ff0*/  STG.E desc[UR22][R42.64+0x8], R13 ;  /* 0x0000080d2a007986 */ /* 0x0003e4000c101916 */
.L_x_293:
[----:B------:R-:W-:Y:S05]  /*8000*/  BSYNC.RECONVERGENT B6 ;  /* 0x0000000000067941 */ /* 0x000fea0003800200 */
.L_x_292:
[----:B-1----:R-:W-:Y:S01]  /*8010*/  IADD3 R13, PT, PT, R49, 0x2, RZ ;  /* 0x00000002310d7810 */ /* 0x002fe20007ffe0ff */
[----:B------:R-:W-:Y:S06]  /*8020*/  BRA `(.L_x_230) ;  /* 0x0000015000b07947 */ /* 0x000fec0003800000 */
.L_x_216:
        /* <DEDUP_REMOVED lines=8> */
[----:B------:R-:W-:-:S07]  /*80b0*/  IMAD.WIDE.U32 R68, R27, R68, UR4 ;  /* 0x000000041b447e25 */ /* 0x000fce000f8e0044 */
        /* <DEDUP_REMOVED lines=11> */
[----:B------:R-:W-:Y:S01]  /*8170*/  VIADD R14, R49, 0xf3000000 ;  /* 0xf3000000310e7836 */ /* 0x000fe20000000000 */
[----:B------:R0:W1:Y:S01]  /*8180*/  MUFU.RSQ R26, R49 ;  /* 0x00000031001a7308 */ /* 0x0000620000001400 */
[----:B------:R-:W-:Y:S01]  /*8190*/  MOV R28, UR30 ;  /* 0x0000001e001c7c02 */ /* 0x000fe20008000f00 */
[----:B------:R-:W-:Y:S02]  /*81a0*/  BSSY.RECONVERGENT B4, `(.L_x_307) ;  /* 0x000000d000047945 */ /* 0x000fe40003800200 */
[----:B------:R-:W-:Y:S02]  /*81b0*/  ISETP.GT.U32.AND P0, PT, R14, 0x727fffff, PT ;  /* 0x727fffff0e00780c */ /* 0x000fe40003f04070 */
[----:B------:R-:W-:-:S11]  /*81c0*/  ISETP.GE.U32.AND P4, PT, R28, 0x7, PT ;  /* 0x000000071c00780c */ /* 0x000fd60003f86070 */
[----:B01----:R-:W-:Y:S05]  /*81d0*/  @!P0 BRA `(.L_x_308) ;  /* 0x0000000000148947 */ /* 0x003fea0003800000 */
[----:B------:R-:W-:Y:S02]  /*81e0*/  MOV R28, R49 ;  /* 0x00000031001c7202 */ /* 0x000fe40000000f00 */
[----:B------:R-:W-:-:S07]  /*81f0*/  MOV R26, 0x8210 ;  /* 0x00008210001a7802 */ /* 0x000fce0000000f00 */
[----:B----45:R-:W-:Y:S05]  /*8200*/  CALL.REL.NOINC `($__internal_8_$__cuda_sm20_sqrt_rn_f32_slowpath) ;  /* 0x000001ec00b07944 */ /* 0x030fea0003c00000 */
[----:B------:R-:W-:Y:S01]  /*8210*/  MOV R14, R32 ;  /* 0x00000020000e7202 */ /* 0x000fe20000000f00 */
[----:B------:R-:W-:Y:S06]  /*8220*/  BRA `(.L_x_309) ;  /* 0x0000000000107947 */ /* 0x000fec0003800000 */
.L_x_308:
[----:B------:R-:W-:Y:S01]  /*8230*/  FMUL.FTZ R14, R49, R26 ;  /* 0x0000001a310e7220 */ /* 0x000fe20000410000 */
[----:B------:R-:W-:-:S03]  /*8240*/  FMUL.FTZ R26, R26, 0.5 ;  /* 0x3f0000001a1a7820 */ /* 0x000fc60000410000 */
[----:B------:R-:W-:-:S04]  /*8250*/  FFMA R29, -R14, R14, R49 ;  /* 0x0000000e0e1d7223 */ /* 0x000fc80000000131 */
[----:B------:R-:W-:-:S07]  /*8260*/  FFMA R14, R29, R26, R14 ;  /* 0x0000001a1d0e7223 */ /* 0x000fce000000000e */
.L_x_309:
[----:B------:R-:W-:Y:S05]  /*8270*/  BSYNC.RECONVERGENT B4 ;  /* 0x0000000000047941 */ /* 0x000fea0003800200 */
.L_x_307:
        /* <DEDUP_REMOVED lines=18> */
[----:B------:R-:W-:Y:S02]  /*83a0*/  MOV R30, R29 ;  /* 0x0000001d001e7202 */ /* 0x000fe40000000f00 */
[----:B------:R-:W-:-:S07]  /*83b0*/  MOV R31, R28 ;  /* 0x0000001c001f7202 */ /* 0x000fce0000000f00 */
.L_x_311:
[----:B------:R-:W-:Y:S05]  /*83c0*/  BSYNC.RECONVERGENT B5 ;  /* 0x0000000000057941 */ /* 0x000fea0003800200 */
.L_x_310:
        /* <DEDUP_REMOVED lines=14> */
[----:B------:R-:W-:Y:S01]  /*84b0*/  IMAD.MOV.U32 R31, RZ, RZ, R48 ;  /* 0x000000ffff1f7224 */ /* 0x000fe200078e0030 */
[----:B------:R-:W-:-:S07]  /*84c0*/  MOV R29, 0x84e0 ;  /* 0x000084e0001d7802 */ /* 0x000fce0000000f00 */
[----:B----4-:R-:W-:Y:S05]  /*84d0*/  CALL.REL.NOINC `($__internal_9_$__cuda_sm3x_div_rn_noftz_f32_slowpath) ;  /* 0x000001ec00547944 */ /* 0x010fea0003c00000 */
.L_x_313:
[----:B------:R-:W-:Y:S05]  /*84e0*/  BSYNC.RECONVERGENT B7 ;  /* 0x0000000000077941 */ /* 0x000fea0003800200 */
.L_x_312:
        /* <DEDUP_REMOVED lines=20> */
.L_x_315:
[----:B------:R-:W-:Y:S05]  /*8630*/  BSYNC.RECONVERGENT B7 ;  /* 0x0000000000077941 */ /* 0x000fea0003800200 */
.L_x_314:
        /* <DEDUP_REMOVED lines=20> */
.L_x_317:
[----:B------:R-:W-:Y:S05]  /*8780*/  BSYNC.RECONVERGENT B7 ;  /* 0x0000000000077941 */ /* 0x000fea0003800200 */
.L_x_316:
[----:B------:R-:W2:Y:S01]  /*8790*/  LDG.E R29, desc[UR22][R38.64+0x8] ;  /* 0x00000816261d7981 */ /* 0x000ea2000c1e1900 */
[----:B------:R-:W-:Y:S02]  /*87a0*/  HFMA2 R49, -RZ, RZ, 0, 1.78813934326171875e-07 ;  /* 0x00000003ff317431 */ /* 0x000fe400000001ff */
[----:B--2---:R-:W-:-:S05]  /*87b0*/  FADD R29, R29, R26 ;  /* 0x0000001a1d1d7221 */ /* 0x004fca0000000000 */
[----:B------:R0:W-:Y:S01]  /*87c0*/  STG.E desc[UR22][R38.64+0x8], R29 ;  /* 0x0000081d26007986 */ /* 0x0001e2000c101916 */
[----:B------:R-:W-:Y:S05]  /*87d0*/  @!P4 BRA `(.L_x_318) ;  /* 0x00000008008cc947 */ /* 0x000fea0003800000 */
[----:B------:R-:W-:Y:S01]  /*87e0*/  BSSY.RECONVERGENT B7, `(.L_x_318) ;  /* 0x00000a2000077945 */ /* 0x000fe20003800200 */
[----:B------:R-:W-:-:S07]  /*87f0*/  MOV R49, 0x3 ;  /* 0x0000000300317802 */ /* 0x000fce0000000f00 */
.L_x_335:
[----:B0-----:R-:W2:Y:S01]  /*8800*/  LDG.E R29, desc[UR22][R40.64] ;  /* 0x00000016281d7981 */ /* 0x001ea2000c1e1900 */
[----:B------:R-:W-:Y:S02]  /*8810*/  IADD3 R32, PT, PT, R27, R49, RZ ;  /* 0x000000311b207210 */ /* 0x000fe40007ffe0ff */
[----:B------:R-:W-:-:S05]  /*8820*/  MOV R33, 0x4 ;  /* 0x0000000400217802 */ /* 0x000fca0000000f00 */
[----:B------:R-:W-:-:S06]  /*8830*/  IMAD.WIDE.U32 R32, R32, R33, UR4 ;  /* 0x0000000420207e25 */ /* 0x000fcc000f8e0021 */
[----:B------:R-:W3:Y:S01]  /*8840*/  LDG.E R32, desc[UR22][R32.64] ;  /* 0x0000001620207981 */ /* 0x000ee2000c1e1900 */
[----:B------:R-:W-:Y:S01]  /*8850*/  BSSY.RECONVERGENT B8, `(.L_x_319) ;  /* 0x000000c000087945 */ /* 0x000fe20003800200 */
[----:B--2---:R-:W-:-:S04]  /*8860*/  FMUL R31, R29, R14 ;  /* 0x0000000e1d1f7220 */ /* 0x004fc80000400000 */
[----:B------:R-:W0:Y:S08]  /*8870*/  MUFU.RCP R26, R31 ;  /* 0x0000001f001a7308 */ /* 0x000e300000001000 */
[----:B---3--:R-:W1:Y:S01]  /*8880*/  FCHK P0, R32, R31 ;  /* 0x0000001f20007302 */ /* 0x008e620000000000 */
[----:B0-----:R-:W-:-:S04]  /*8890*/  FFMA R29, -R31, R26, 1 ;  /* 0x3f8000001f1d7423 */ /* 0x001fc8000000011a */
[----:B------:R-:W-:-:S04]  /*88a0*/  FFMA R29, R26, R29, R26 ;  /* 0x0000001d1a1d7223 */ /* 0x000fc8000000001a */
[----:B------:R-:W-:-:S04]  /*88b0*/  FFMA R26, R32, R29, RZ ;  /* 0x0000001d201a7223 */ /* 0x000fc800000000ff */
[----:B------:R-:W-:-:S04]  /*88c0*/  FFMA R28, -R31, R26, R32 ;  /* 0x0000001a1f1c7223 */ /* 0x000fc80000000120 */
[----:B------:R-:W-:Y:S01]  /*88d0*/  FFMA R26, R29, R28, R26 ;  /* 0x0000001c1d1a7223 */ /* 0x000fe2000000001a */
[----:B-1----:R-:W-:Y:S06]  /*88e0*/  @!P0 BRA `(.L_x_320) ;  /* 0x0000000000088947 */ /* 0x002fec0003800000 */
[----:B------:R-:W-:-:S07]  /*88f0*/  MOV R29, 0x8910 ;  /* 0x00008910001d7802 */ /* 0x000fce0000000f00 */
[----:B----4-:R-:W-:Y:S05]  /*8900*/  CALL.REL.NOINC `($__internal_9_$__cuda_sm3x_div_rn_noftz_f32_slowpath) ;  /* 0x000001e800487944 */ /* 0x010fea0003c00000 */
.L_x_320:
[----:B------:R-:W-:Y:S05]  /*8910*/  BSYNC.RECONVERGENT B8 ;  /* 0x0000000000087941 */ /* 0x000fea0003800200 */
.L_x_319:
[----:B------:R-:W-:-:S05]  /*8920*/  IMAD.WIDE R54, R49, 0x4, R38 ;  /* 0x0000000431367825 */ /* 0x000fca00078e0226 */
[----:B------:R-:W2:Y:S01]  /*8930*/  LDG.E R29, desc[UR22][R54.64] ;  /* 0x00000016361d7981 */ /* 0x000ea2000c1e1900 */
[----:B------:R-:W-:-:S04]  /*8940*/  IMAD.WIDE.U32 R52, R49, 0x4, R68 ;  /* 0x0000000431347825 */ /* 0x000fc800078e0044 */
[----:B--2---:R-:W-:-:S05]  /*8950*/  FADD R29, R29, R26 ;  /* 0x0000001a1d1d7221 */ /* 0x004fca0000000000 */
[----:B------:R0:W-:Y:S04]  /*8960*/  STG.E desc[UR22][R54.64], R29 ;  /* 0x0000001d36007986 */ /* 0x0001e8000c101916 */
[----:B------:R-:W2:Y:S04]  /*8970*/  LDG.E R31, desc[UR22][R40.64] ;  /* 0x00000016281f7981 */ /* 0x000ea8000c1e1900 */
[----:B------:R-:W3:Y:S01]  /*8980*/  LDG.E R32, desc[UR22][R52.64+0x4] ;  /* 0x0000041634207981 */ /* 0x000ee2000c1e1900 */
[----:B------:R-:W-:Y:S01]  /*8990*/  BSSY.RECONVERGENT B8, `(.L_x_321) ;  /* 0x000000d000087945 */ /* 0x000fe20003800200 */
[----:B--2---:R-:W-:-:S04]  /*89a0*/  FMUL R33, R31, R14 ;  /* 0x0000000e1f217220 */ /* 0x004fc80000400000 */
[----:B------:R-:W1:Y:S08]  /*89b0*/  MUFU.RCP R26, R33 ;  /* 0x00000021001a7308 */ /* 0x000e700000001000 */
[----:B---3--:R-:W2:Y:S01]  /*89c0*/  FCHK P0, R32, R33 ;  /* 0x0000002120007302 */ /* 0x008ea20000000000 */
        /* <DEDUP_REMOVED lines=9> */
.L_x_322:
[----:B------:R-:W-:Y:S05]  /*8a60*/  BSYNC.RECONVERGENT B8 ;  /* 0x0000000000087941 */ /* 0x000fea0003800200 */
.L_x_321:
[----:B------:R-:W2:Y:S02]  /*8a70*/  LDG.E R29, desc[UR22][R54.64+0x4] ;  /* 0x00000416361d7981 */ /* 0x000ea4000c1e1900 */
        /* <DEDUP_REMOVED lines=14> */
[----:B------:R-:W-:Y:S01]  /*8b60*/  IMAD.MOV.U32 R31, RZ, RZ, R33 ;  /* 0x000000ffff1f7224 */ /* 0x000fe200078e0021 */
[----:B------:R-:W-:-:S07]  /*8b70*/  MOV R29, 0x8b90 ;  /* 0x00008b90001d7802 */ /* 0x000fce0000000f00 */
[----:B----4-:R-:W-:Y:S05]  /*8b80*/  CALL.REL.NOINC `($__internal_9_$__cuda_sm3x_div_rn_noftz_f32_slowpath) ;  /* 0x000001e400a87944 */ /* 0x010fea0003c00000 */
.L_x_324:
[----:B------:R-:W-:Y:S05]  /*8b90*/  BSYNC.RECONVERGENT B8 ;  /* 0x0000000000087941 */ /* 0x000fea0003800200 */
.L_x_323:
        /* <DEDUP_REMOVED lines=18> */
.L_x_326:
[----:B------:R-:W-:Y:S05]  /*8cc0*/  BSYNC.RECONVERGENT B8 ;  /* 0x0000000000087941 */ /* 0x000fea0003800200 */
.L_x_325:
        /* <DEDUP_REMOVED lines=18> */
.L_x_328:
[----:B------:R-:W-:Y:S05]  /*8df0*/  BSYNC.RECONVERGENT B8 ;  /* 0x0000000000087941 */ /* 0x000fea0003800200 */
.L_x_327:
        /* <DEDUP_REMOVED lines=18> */
.L_x_330:
[----:B------:R-:W-:Y:S05]  /*8f20*/  BSYNC.RECONVERGENT B8 ;  /* 0x0000000000087941 */ /* 0x000fea0003800200 */
.L_x_329:
        /* <DEDUP_REMOVED lines=18> */
.L_x_332:
[----:B------:R-:W-:Y:S05]  /*9050*/  BSYNC.RECONVERGENT B8 ;  /* 0x0000000000087941 */ /* 0x000fea0003800200 */
.L_x_331:
        /* <DEDUP_REMOVED lines=18> */
.L_x_334:
[----:B------:R-:W-:Y:S05]  /*9180*/  BSYNC.RECONVERGENT B8 ;  /* 0x0000000000087941 */ /* 0x000fea0003800200 */
.L_x_333:
[----:B------:R-:W2:Y:S02]  /*9190*/  LDG.E R29, desc[UR22][R54.64+0x1c] ;  /* 0x00001c16361d7981 */ /* 0x000ea4000c1e1900 */
[----:B--2---:R-:W-:Y:S01]  /*91a0*/  FADD R29, R29, R26 ;  /* 0x0000001a1d1d7221 */ /* 0x004fe20000000000 */
[C---:B------:R-:W-:Y:S02]  /*91b0*/  IADD3 R26, PT, PT, R49.reuse, 0x5, RZ ;  /* 0x00000005311a7810 */ /* 0x040fe40007ffe0ff */
[----:B------:R-:W-:Y:S02]  /*91c0*/  IADD3 R49, PT, PT, R49, 0x8, RZ ;  /* 0x0000000831317810 */ /* 0x000fe40007ffe0ff */
[----:B------:R1:W-:Y:S01]  /*91d0*/  STG.E desc[UR22][R54.64+0x1c], R29 ;  /* 0x00001c1d36007986 */ /* 0x0003e2000c101916 */
[----:B------:R-:W-:-:S13]  /*91e0*/  ISETP.NE.AND P0, PT, R26, UR13, PT ;  /* 0x0000000d1a007c0c */ /* 0x000fda000bf05270 */
[----:B-1----:R-:W-:Y:S05]  /*91f0*/  @P0 BRA `(.L_x_335) ;  /* 0xfffffff400800947 */ /* 0x002fea000383ffff */
[----:B------:R-:W-:Y:S05]  /*9200*/  BSYNC.RECONVERGENT B7 ;  /* 0x0000000000077941 */ /* 0x000fea0003800200 */
.L_x_318:
[----:B------:R-:W-:Y:S01]  /*9210*/  UISETP.NE.AND UP0, UPT, UR35, URZ, UPT ;  /* 0x000000ff2300728c */ /* 0x000fe2000bf05270 */
[C---:B------:R-:W-:Y:S01]  /*9220*/  ISETP.GT.AND P4, PT, R25.reuse, 0x1fe, PT ;  /* 0x000001fe1900780c */ /* 0x040fe20003f84270 */
[----:B------:R-:W-:-:S07]  /*9230*/  VIADD R25, R25, 0x1 ;  /* 0x0000000119197836 */ /* 0x000fce0000000000 */
[----:B------:R-:W-:Y:S05]  /*9240*/  BRA.U !UP0, `(.L_x_306) ;  /* 0x0000000908687547 */ /* 0x000fea000b800000 */
[----:B------:R-:W-:-:S09]  /*9250*/  UISETP.GE.U32.AND UP0, UPT, UR17, 0x3, UPT ;  /* 0x000000031100788c */ /* 0x000fd2000bf06070 */
[----:B------:R-:W-:Y:S05]  /*9260*/  BRA.U !UP0, `(.L_x_336) ;  /* 0x0000000508447547 */ /* 0x000fea000b800000 */
[----:B0-----:R-:W2:Y:S01]  /*9270*/  LDG.E R29, desc[UR22][R40.64] ;  /* 0x00000016281d7981 */ /* 0x001ea2000c1e1900 */
[----:B------:R-:W-:Y:S01]  /*9280*/  HFMA2 R33, -RZ, RZ, 0, 2.384185791015625e-07 ;  /* 0x00000004ff217431 */ /* 0x000fe200000001ff */
[----:B------:R-:W-:-:S05]  /*9290*/  IADD3 R32, PT, PT, R27, R49, RZ ;  /* 0x000000311b207210 */ /* 0x000fca0007ffe0ff */
        /* <DEDUP_REMOVED lines=14> */
.L_x_338:
[----:B------:R-:W-:Y:S05]  /*9380*/  BSYNC.RECONVERGENT B7 ;  /* 0x0000000000077941 */ /* 0x000fea0003800200 */
.L_x_337:
        /* <DEDUP_REMOVED lines=20> */
.L_x_340:
[----:B------:R-:W-:Y:S05]  /*94d0*/  BSYNC.RECONVERGENT B7 ;  /* 0x0000000000077941 */ /* 0x000fea0003800200 */
.L_x_339:
        /* <DEDUP_REMOVED lines=18> */
.L_x_342:
[----:B------:R-:W-:Y:S05]  /*9600*/  BSYNC.RECONVERGENT B7 ;  /* 0x0000000000077941 */ /* 0x000fea0003800200 */
.L_x_341:
        /* <DEDUP_REMOVED lines=18> */
.L_x_344:
[----:B------:R-:W-:Y:S05]  /*9730*/  BSYNC.RECONVERGENT B7 ;  /* 0x0000000000077941 */ /* 0x000fea0003800200 */
.L_x_343:
[----:B------:R-:W2:Y:S01]  /*9740*/  LDG.E R29, desc[UR22][R54.64+0xc] ;  /* 0x00000c16361d7981 */ /* 0x000ea2000c1e1900 */
[----:B------:R-:W-:Y:S01]  /*9750*/  IADD3 R49, PT, PT, R49, 0x4, RZ ;  /* 0x0000000431317810 */ /* 0x000fe20007ffe0ff */
[----:B--2---:R-:W-:-:S05]  /*9760*/  FADD R29, R29, R26 ;  /* 0x0000001a1d1d7221 */ /* 0x004fca0000000000 */
[----:B------:R1:W-:Y:S02]  /*9770*/  STG.E desc[UR22][R54.64+0xc], R29 ;  /* 0x00000c1d36007986 */ /* 0x0003e4000c101916 */
.L_x_336:
[----:B------:R-:W-:-:S09]  /*9780*/  UISETP.NE.AND UP0, UPT, UR14, URZ, UPT ;  /* 0x000000ff0e00728c */ /* 0x000fd2000bf05270 */
[----:B------:R-:W-:Y:S05]  /*9790*/  BRA.U !UP0, `(.L_x_306) ;  /* 0x0000000508147547 */ /* 0x000fea000b800000 */
[----:B------:R-:W-:-:S09]  /*97a0*/  UISETP.NE.AND UP0, UPT, UR16, URZ, UPT ;  /* 0x000000ff1000728c */ /* 0x000fd2000bf05270 */
[----:B------:R-:W-:Y:S05]  /*97b0*/  BRA.U !UP0, `(.L_x_345) ;  /* 0x0000000108ac7547 */ /* 0x000fea000b800000 */
[----:B01----:R-:W2:Y:S01]  /*97c0*/  LDG.E R29, desc[UR22][R40.64] ;  /* 0x00000016281d7981 */ /* 0x003ea2000c1e1900 */
[----:B------:R-:W-:Y:S01]  /*97d0*/  IADD3 R32, PT, PT, R27, R49, RZ ;  /* 0x000000311b207210 */ /* 0x000fe20007ffe0ff */
[----:B------:R-:W-:-:S04]  /*97e0*/  IMAD.MOV.U32 R33, RZ, RZ, 0x4 ;  /* 0x00000004ff217424 */ /* 0x000fc800078e00ff */
        /* <DEDUP_REMOVED lines=14> */
.L_x_347:
[----:B------:R-:W-:Y:S05]  /*98d0*/  BSYNC.RECONVERGENT B7 ;  /* 0x0000000000077941 */ /* 0x000fea0003800200 */
.L_x_346:
        /* <DEDUP_REMOVED lines=20> */
.L_x_349:
[----:B------:R-:W-:Y:S05]  /*9a20*/  BSYNC.RECONVERGENT B7 ;  /* 0x0000000000077941 */ /* 0x000fea0003800200 */
.L_x_348:
[----:B------:R-:W2:Y:S01]  /*9a30*/  LDG.E R29, desc[UR22][R52.64+0x4] ;  /* 0x00000416341d7981 */ /* 0x000ea2000c1e1900 */
[----:B------:R-:W-:Y:S01]  /*9a40*/  IADD3 R49, PT, PT, R49, 0x2, RZ ;  /* 0x0000000231317810 */ /* 0x000fe20007ffe0ff */
[----:B--2---:R-:W-:-:S05]  /*9a50*/  FADD R29, R29, R26 ;  /* 0x0000001a1d1d7221 */ /* 0x004fca0000000000 */
[----:B------:R2:W-:Y:S02]  /*9a60*/  STG.E desc[UR22][R52.64+0x4], R29 ;  /* 0x0000041d34007986 */ /* 0x0005e4000c101916 */
.L_x_345:
[----:B------:R-:W-:-:S09]  /*9a70*/  UISETP.NE.AND UP0, UPT, UR32, URZ, UPT ;  /* 0x000000ff2000728c */ /* 0x000fd2000bf05270 */
[----:B------:R-:W-:Y:S05]  /*9a80*/  BRA.U UP0, `(.L_x_306) ;  /* 0x0000000100587547 */ /* 0x000fea000b800000 */
[----:B012---:R-:W2:Y:S01]  /*9a90*/  LDG.E R29, desc[UR22][R40.64] ;  /* 0x00000016281d7981 */ /* 0x007ea2000c1e1900 */
        /* <DEDUP_REMOVED lines=16> */
.L_x_351:
[----:B------:R-:W-:Y:S05]  /*9ba0*/  BSYNC.RECONVERGENT B7 ;  /* 0x0000000000077941 */ /* 0x000fea0003800200 */
.L_x_350:
[----:B------:R-:W-:-:S05]  /*9bb0*/  IMAD.WIDE R28, R49, 0x4, R38 ;  /* 0x00000004311c7825 */ /* 0x000fca00078e0226 */
[----:B------:R-:W2:Y:S02]  /*9bc0*/  LDG.E R31, desc[UR22][R28.64] ;  /* 0x000000161c1f7981 */ /* 0x000ea4000c1e1900 */
[----:B--2---:R-:W-:-:S05]  /*9bd0*/  FADD R31, R31, R26 ;  /* 0x0000001a1f1f7221 */ /* 0x004fca0000000000 */
[----:B------:R3:W-:Y:S02]  /*9be0*/  STG.E desc[UR22][R28.64], R31 ;  /* 0x0000001f1c007986 */ /* 0x0007e4000c101916 */
.L_x_306:
[----:B------:R-:W-:Y:S05]  /*9bf0*/  BSYNC.RECONVERGENT B6 ;  /* 0x0000000000067941 */ /* 0x000fea0003800200 */
.L_x_305:
[----:B-----5:R0:W-:Y:S01]  /*9c00*/  STL [R1+0x850], R13 ;  /* 0x0008500d01007387 */ /* 0x0201e20000100800 */
[----:B------:R-:W-:Y:S02]  /*9c10*/  PRMT R14, RZ, 0x7610, R14 ;  /* 0x00007610ff0e7816 */ /* 0x000fe4000000000e */
[----:B0-----:R-:W-:Y:S01]  /*9c20*/  MOV R13, 0x1 ;  /* 0x00000001000d7802 */ /* 0x001fe20000000f00 */
[----:B------:R-:W-:Y:S06]  /*9c30*/  @P4 BRA `(.L_x_230) ;  /* 0x0000013400ac4947 */ /* 0x000fec0003800000 */
[----:B-123--:R-:W-:Y:S01]  /*9c40*/  DADD R28, R46, R2 ;  /* 0x000000002e1c7229 */ /* 0x00efe20000000002 */
[----:B------:R-:W-:Y:S01]  /*9c50*/  HFMA2 R53, -RZ, RZ, 0, 0 ;  /* 0x00000000ff357431 */ /* 0x000fe200000001ff */
[----:B------:R-:W-:Y:S01]  /*9c60*/  BSSY.RECONVERGENT B6, `(.L_x_352) ;  /* 0x000020c000067945 */ /* 0x000fe20003800200 */
[----:B------:R-:W-:-:S07]  /*9c70*/  MOV R13, 0x1 ;  /* 0x00000001000d7802 */ /* 0x000fce0000000f00 */
[----:B------:R-:W0:Y:S02]  /*9c80*/  F2F.F32.F64 R28, R28 ;  /* 0x0000001c001c7310 */ /* 0x000e240000301000 */
[----:B0-----:R-:W-:-:S04]  /*9c90*/  FADD R52, -R23, R28 ;  /* 0x0000001c17347221 */ /* 0x001fc80000000100 */
[----:B------:R-:W-:-:S07]  /*9ca0*/  FMUL R52, R52, R52 ;  /* 0x0000003434347220 */ /* 0x000fce0000400000 */
.L_x_405:
[----:B------:R-:W-:-:S05]  /*9cb0*/  IMAD.SHL.U32 R26, R13, 0x2, RZ ;  /* 0x000000020d1a7824 */ /* 0x000fca00078e00ff */
[----:B------:R-:W-:-:S05]  /*9cc0*/  LEA R26, R26, UR27, 0x2 ;  /* 0x0000001b1a1a7c11 */ /* 0x000fca000f8e10ff */
[----:B--2---:R-:W2:Y:S01]  /*9cd0*/  LDL.64 R48, [R26] ;  /* 0x000000001a307983 */ /* 0x004ea20000100a00 */
[----:B01-3--:R-:W0:Y:S01]  /*9ce0*/  MUFU.RCP64H R29, 2.4494991302490234375 ;  /* 0x40039893001d7908 */ /* 0x00be220000001800 */
        /* <DEDUP_REMOVED lines=27> */
.L_x_354:
[----:B------:R-:W-:Y:S05]  /*9ea0*/  BSYNC.RECONVERGENT B5 ;  /* 0x0000000000057941 */ /* 0x000fea0003800200 */
.L_x_353:
        /* <DEDUP_REMOVED lines=29> */
.L_x_356:
[----:B------:R-:W-:Y:S05]  /*a080*/  BSYNC.RECONVERGENT B5 ;  /* 0x0000000000057941 */ /* 0x000fea0003800200 */
.L_x_355:
[----:B------:R-:W-:Y:S01]  /*a090*/  DADD R30, R44, R30 ;  /* 0x000000002c1e7229 */ /* 0x000fe2000000001e */
[----:B------:R-:W-:Y:S01]  /*a0a0*/  FADD R49, -R22, R49 ;  /* 0x0000003116317221 */ /* 0x000fe20000000100 */
[----:B------:R-:W-:Y:S08]  /*a0b0*/  BSSY.RECONVERGENT B7, `(.L_x_357) ;  /* 0x00001c1000077945 */ /* 0x000ff00003800200 */
        /* <DEDUP_REMOVED lines=11> */
[----:B------:R-:W-:Y:S01]  /*a170*/  MOV R28, UR30 ;  /* 0x0000001e001c7c02 */ /* 0x000fe20008000f00 */
[----:B------:R-:W-:Y:S01]  /*a180*/  BSSY.RECONVERGENT B4, `(.L_x_359) ;  /* 0x000000d000047945 */ /* 0x000fe20003800200 */
[----:B------:R-:W-:Y:S02]  /*a190*/  ISETP.GT.U32.AND P0, PT, R26, 0x727fffff, PT ;  /* 0x727fffff1a00780c */ /* 0x000fe40003f04070 */
[----:B------:R-:W-:-:S11]  /*a1a0*/  ISETP.GE.U32.AND P4, PT, R28, 0x7, PT ;  /* 0x000000071c00780c */ /* 0x000fd60003f86070 */
[----:B0-----:R-:W-:Y:S05]  /*a1b0*/  @!P0 BRA `(.L_x_360) ;  /* 0x0000000000148947 */ /* 0x001fea0003800000 */
[----:B------:R-:W-:Y:S02]  /*a1c0*/  MOV R28, R32 ;  /* 0x00000020001c7202 */ /* 0x000fe40000000f00 */
[----:B------:R-:W-:-:S07]  /*a1d0*/  MOV R26, 0xa1f0 ;  /* 0x0000a1f0001a7802 */ /* 0x000fce0000000f00 */
[----:B-1--4-:R-:W-:Y:S05]  /*a1e0*/  CALL.REL.NOINC `($__internal_8_$__cuda_sm20_sqrt_rn_f32_slowpath) ;  /* 0x000001cc00b87944 */ /* 0x012fea0003c00000 */
[----:B------:R-:W-:Y:S01]  /*a1f0*/  IMAD.MOV.U32 R49, RZ, RZ, R32 ;  /* 0x000000ffff317224 */ /* 0x000fe200078e0020 */
[----:B------:R-:W-:Y:S06]  /*a200*/  BRA `(.L_x_361) ;  /* 0x0000000000107947 */ /* 0x000fec0003800000 */
.L_x_360:
[----:B-1----:R-:W-:Y:S01]  /*a210*/  FMUL.FTZ R49, R32, R29 ;  /* 0x0000001d20317220 */ /* 0x002fe20000410000 */
[----:B------:R-:W-:-:S03]  /*a220*/  FMUL.FTZ R28, R29, 0.5 ;  /* 0x3f0000001d1c7820 */ /* 0x000fc60000410000 */
[----:B------:R-:W-:-:S04]  /*a230*/  FFMA R26, -R49, R49, R32 ;  /* 0x00000031311a7223 */ /* 0x000fc80000000120 */
[----:B------:R-:W-:-:S07]  /*a240*/  FFMA R49, R26, R28, R49 ;  /* 0x0000001c1a317223 */ /* 0x000fce0000000031 */
.L_x_361:
[----:B------:R-:W-:Y:S05]  /*a250*/  BSYNC.RECONVERGENT B4 ;  /* 0x0000000000047941 */ /* 0x000fea0003800200 */
.L_x_359:
        /* <DEDUP_REMOVED lines=20> */
.L_x_363:
[----:B------:R-:W-:Y:S05]  /*a3a0*/  BSYNC.RECONVERGENT B5 ;  /* 0x0000000000057941 */ /* 0x000fea0003800200 */
.L_x_362:
        /* <DEDUP_REMOVED lines=24> */
[----:B------:R-:W-:-:S07]  /*a530*/  IMAD.MOV.U32 R30, RZ, RZ, R26 ;  /* 0x000000ffff1e7224 */ /* 0x000fce00078e001a */
.L_x_365:
[----:B------:R-:W-:Y:S05]  /*a540*/  BSYNC.RECONVERGENT B8 ;  /* 0x0000000000087941 */ /* 0x000fea0003800200 */
.L_x_364:
        /* <DEDUP_REMOVED lines=22> */
.L_x_367:
[----:B------:R-:W-:Y:S05]  /*a6b0*/  BSYNC.RECONVERGENT B8 ;  /* 0x0000000000087941 */ /* 0x000fea0003800200 */
.L_x_366:
        /* <DEDUP_REMOVED lines=20> */
.L_x_369:
[----:B------:R-:W-:Y:S05]  /*a800*/  BSYNC.RECONVERGENT B8 ;  /* 0x0000000000087941 */ /* 0x000fea0003800200 */
.L_x_368:
[----:B------:R-:W2:Y:S01]  /*a810*/  LDG.E R29, desc[UR22][R56.64+0x8] ;  /* 0x00000816381d7981 */ /* 0x000ea2000c1e1900 */
[----:B------:R-:W-:Y:S02]  /*a820*/  HFMA2 R51, -RZ, RZ, 0, 1.78813934326171875e-07 ;  /* 0x00000003ff337431 */ /* 0x000fe400000001ff */
[----:B--2---:R-:W-:-:S05]  /*a830*/  FADD R29, R29, R26 ;  /* 0x0000001a1d1d7221 */ /* 0x004fca0000000000 */
[----:B------:R0:W-:Y:S01]  /*a840*/  STG.E desc[UR22][R56.64+0x8], R29 ;  /* 0x0000081d38007986 */ /* 0x0001e2000c101916 */
[----:B------:R-:W-:Y:S05]  /*a850*/  @!P4 BRA `(.L_x_370) ;  /* 0x000000080090c947 */ /* 0x000fea0003800000 */
[----:B------:R-:W-:Y:S01]  /*a860*/  BSSY.RECONVERGENT B8, `(.L_x_370) ;  /* 0x00000a3000087945 */ /* 0x000fe20003800200 */
[----:B------:R-:W-:-:S07]  /*a870*/  MOV R51, 0x3 ;  /* 0x0000000300337802 */ /* 0x000fce0000000f00 */
.L_x_387:
[----:B------:R-:W2:Y:S01]  /*a880*/  LDG.E R26, desc[UR22][R40.64] ;  /* 0x00000016281a7981 */ /* 0x000ea2000c1e1900 */
[----:B------:R-:W-:Y:S02]  /*a890*/  IADD3 R28, PT, PT, R27, R51, RZ ;  /* 0x000000331b1c7210 */ /* 0x000fe40007ffe0ff */
[----:B0-----:R-:W-:-:S05]  /*a8a0*/  MOV R29, 0x4 ;  /* 0x00000004001d7802 */ /* 0x001fca0000000f00 */
[----:B------:R-:W-:-:S05]  /*a8b0*/  IMAD.WIDE.U32 R28, R28, R29, UR4 ;  /* 0x000000041c1c7e25 */ /* 0x000fca000f8e001d */
        /* <DEDUP_REMOVED lines=11> */
[----:B------:R-:W-:Y:S01]  /*a970*/  IMAD.MOV.U32 R31, RZ, RZ, R33 ;  /* 0x000000ffff1f7224 */ /* 0x000fe200078e0021 */
[----:B------:R-:W-:-:S07]  /*a980*/  MOV R29, 0xa9a0 ;  /* 0x0000a9a0001d7802 */ /* 0x000fce0000000f00 */
[----:B----4-:R-:W-:Y:S05]  /*a990*/  CALL.REL.NOINC `($__internal_9_$__cuda_sm3x_div_rn_noftz_f32_slowpath) ;  /* 0x000001c800247944 */ /* 0x010fea0003c00000 */
.L_x_372:
[----:B------:R-:W-:Y:S05]  /*a9a0*/  BSYNC.RECONVERGENT B9 ;  /* 0x0000000000097941 */ /* 0x000fea0003800200 */
.L_x_371:
        /* <DEDUP_REMOVED lines=20> */
.L_x_374:
[----:B------:R-:W-:Y:S05]  /*aaf0*/  BSYNC.RECONVERGENT B9 ;  /* 0x0000000000097941 */ /* 0x000fea0003800200 */
.L_x_373:
        /* <DEDUP_REMOVED lines=18> */
.L_x_376:
[----:B------:R-:W-:Y:S05]  /*ac20*/  BSYNC.RECONVERGENT B9 ;  /* 0x0000000000097941 */ /* 0x000fea0003800200 */
.L_x_375:
        /* <DEDUP_REMOVED lines=18> */
.L_x_378:
[----:B------:R-:W-:Y:S05]  /*ad50*/  BSYNC.RECONVERGENT B9 ;  /* 0x0000000000097941 */ /* 0x000fea0003800200 */
.L_x_377:
        /* <DEDUP_REMOVED lines=18> */
.L_x_380:
[----:B------:R-:W-:Y:S05]  /*ae80*/  BSYNC.RECONVERGENT B9 ;  /* 0x0000000000097941 */ /* 0x000fea0003800200 */
.L_x_379:
        /* <DEDUP_REMOVED lines=18> */
.L_x_382:
[----:B------:R-:W-:Y:S05]  /*afb0*/  BSYNC.RECONVERGENT B9 ;  /* 0x0000000000097941 */ /* 0x000fea0003800200 */
.L_x_381:
        /* <DEDUP_REMOVED lines=18> */
.L_x_384:
[----:B------:R-:W-:Y:S05]  /*b0e0*/  BSYNC.RECONVERGENT B9 ;  /* 0x0000000000097941 */ /* 0x000fea0003800200 */
.L_x_383:
        /* <DEDUP_REMOVED lines=18> */
.L_x_386:
[----:B------:R-:W-:Y:S05]  /*b210*/  BSYNC.RECONVERGENT B9 ;  /* 0x0000000000097941 */ /* 0x000fea0003800200 */
.L_x_385:
[----:B------:R-:W2:Y:S02]  /*b220*/  LDG.E R29, desc[UR22][R62.64+0x1c] ;  /* 0x00001c163e1d7981 */ /* 0x000ea4000c1e1900 */
[----:B--2---:R-:W-:Y:S01]  /*b230*/  FADD R29, R29, R26 ;  /* 0x0000001a1d1d7221 */ /* 0x004fe20000000000 */
[C---:B------:R-:W-:Y:S01]  /*b240*/  VIADD R26, R51.reuse, 0x5 ;  /* 0x00000005331a7836 */ /* 0x040fe20000000000 */
[----:B------:R-:W-:-:S03]  /*b250*/  IADD3 R51, PT, PT, R51, 0x8, RZ ;  /* 0x0000000833337810 */ /* 0x000fc60007ffe0ff */
[----:B------:R1:W-:Y:S01]  /*b260*/  STG.E desc[UR22][R62.64+0x1c], R29 ;  /* 0x00001c1d3e007986 */ /* 0x0003e2000c101916 */
[----:B------:R-:W-:-:S13]  /*b270*/  ISETP.NE.AND P0, PT, R26, UR13, PT ;  /* 0x0000000d1a007c0c */ /* 0x000fda000bf05270 */
[----:B-1----:R-:W-:Y:S05]  /*b280*/  @P0 BRA `(.L_x_387) ;  /* 0xfffffff4007c0947 */ /* 0x002fea000383ffff */
[----:B------:R-:W-:Y:S05]  /*b290*/  BSYNC.RECONVERGENT B8 ;  /* 0x0000000000087941 */ /* 0x000fea0003800200 */
.L_x_370:
[----:B------:R-:W-:-:S09]  /*b2a0*/  UISETP.NE.AND UP0, UPT, UR35, URZ, UPT ;  /* 0x000000ff2300728c */ /* 0x000fd2000bf05270 */
[----:B------:R-:W-:Y:S05]  /*b2b0*/  BRA.U !UP0, `(.L_x_388) ;  /* 0x0000000908747547 */ /* 0x000fea000b800000 */
[----:B------:R-:W-:-:S09]  /*b2c0*/  UISETP.GE.U32.AND UP0, UPT, UR17, 0x3, UPT ;  /* 0x000000031100788c */ /* 0x000fd2000bf06070 */
[----:B------:R-:W-:Y:S05]  /*b2d0*/  BRA.U !UP0, `(.L_x_389) ;  /* 0x0000000508487547 */ /* 0x000fea000b800000 */
[----:B------:R-:W2:Y:S01]  /*b2e0*/  LDG.E R26, desc[UR22][R40.64] ;  /* 0x00000016281a7981 */ /* 0x000ea2000c1e1900 */
[----:B0-----:R-:W-:Y:S01]  /*b2f0*/  HFMA2 R29, -RZ, RZ, 0, 2.384185791015625e-07 ;  /* 0x00000004ff1d7431 */ /* 0x001fe200000001ff */
[----:B------:R-:W-:-:S05]  /*b300*/  IADD3 R28, PT, PT, R27, R51, RZ ;  /* 0x000000331b1c7210 */ /* 0x000fca0007ffe0ff */
        /* <DEDUP_REMOVED lines=12> */
[----:B------:R-:W-:Y:S02]  /*b3d0*/  MOV R31, R33 ;  /* 0x00000021001f7202 */ /* 0x000fe40000000f00 */
[----:B------:R-:W-:-:S07]  /*b3e0*/  MOV R29, 0xb400 ;  /* 0x0000b400001d7802 */ /* 0x000fce0000000f00 */
[----:B----4-:R-:W-:Y:S05]  /*b3f0*/  CALL.REL.NOINC `($__internal_9_$__cuda_sm3x_div_rn_noftz_f32_slowpath) ;  /* 0x000001bc008c7944 */ /* 0x010fea0003c00000 */
.L_x_391:
[----:B------:R-:W-:Y:S05]  /*b400*/  BSYNC.RECONVERGENT B8 ;  /* 0x0000000000087941 */ /* 0x000fea0003800200 */
.L_x_390:
        /* <DEDUP_REMOVED lines=20> */
.L_x_393:
[----:B------:R-:W-:Y:S05]  /*b550*/  BSYNC.RECONVERGENT B8 ;  /* 0x0000000000087941 */ /* 0x000fea0003800200 */
.L_x_392:
        /* <DEDUP_REMOVED lines=18> */
.L_x_395:
[----:B------:R-:W-:Y:S05]  /*b680*/  BSYNC.RECONVERGENT B8 ;  /* 0x0000000000087941 */ /* 0x000fea0003800200 */
.L_x_394:
        /* <DEDUP_REMOVED lines=18> */
.L_x_397:
[----:B------:R-:W-:Y:S05]  /*b7b0*/  BSYNC.RECONVERGENT B8 ;  /* 0x0000000000087941 */ /* 0x000fea0003800200 */
.L_x_396:
[----:B------:R-:W2:Y:S01]  /*b7c0*/  LDG.E R29, desc[UR22][R62.64+0xc] ;  /* 0x00000c163e1d7981 */ /* 0x000ea2000c1e1900 */
[----:B------:R-:W-:Y:S02]  /*b7d0*/  VIADD R51, R51, 0x4 ;  /* 0x0000000433337836 */ /* 0x000fe40000000000 */
[----:B--2---:R-:W-:-:S05]  /*b7e0*/  FADD R29, R29, R26 ;  /* 0x0000001a1d1d7221 */ /* 0x004fca0000000000 */
[----:B------:R1:W-:Y:S02]  /*b7f0*/  STG.E desc[UR22][R62.64+0xc], R29 ;  /* 0x00000c1d3e007986 */ /* 0x0003e4000c101916 */
.L_x_389:
[----:B------:R-:W-:-:S09]  /*b800*/  UISETP.NE.AND UP0, UPT, UR14, URZ, UPT ;  /* 0x000000ff0e00728c */ /* 0x000fd2000bf05270 */
[----:B------:R-:W-:Y:S05]  /*b810*/  BRA.U !UP0, `(.L_x_388) ;  /* 0x00000005081c7547 */ /* 0x000fea000b800000 */
[----:B------:R-:W-:-:S09]  /*b820*/  UISETP.NE.AND UP0, UPT, UR16, URZ, UPT ;  /* 0x000000ff1000728c */ /* 0x000fd2000bf05270 */
[----:B------:R-:W-:Y:S05]  /*b830*/  BRA.U !UP0, `(.L_x_398) ;  /* 0x0000000108b07547 */ /* 0x000fea000b800000 */
[----:B------:R-:W2:Y:S01]  /*b840*/  LDG.E R26, desc[UR22][R40.64] ;  /* 0x00000016281a7981 */ /* 0x000ea2000c1e1900 */
[----:B01----:R-:W-:Y:S01]  /*b850*/  HFMA2 R29, -RZ, RZ, 0, 2.384185791015625e-07 ;  /* 0x00000004ff1d7431 */ /* 0x003fe200000001ff */
        /* <DEDUP_REMOVED lines=16> */
.L_x_400:
[----:B------:R-:W-:Y:S05]  /*b960*/  BSYNC.RECONVERGENT B8 ;  /* 0x0000000000087941 */ /* 0x000fea0003800200 */
.L_x_399:
[----:B------:R-:W-:-:S05]  /*b970*/  IMAD.WIDE R60, R51, 0x4, R56 ;  /* 0x00000004333c7825 */ /* 0x000fca00078e0238 */
[----:B------:R-:W2:Y:S02]  /*b980*/  LDG.E R29, desc[UR22][R60.64] ;  /* 0x000000163c1d7981 */ /* 0x000ea4000c1e1900 */
[----:B--2---:R-:W-:-:S05]  /*b990*/  FADD R31, R29, R26 ;  /* 0x0000001a1d1f7221 */ /* 0x004fca0000000000 */
[----:B------:R0:W-:Y:S04]  /*b9a0*/  STG.E desc[UR22][R60.64], R31 ;  /* 0x0000001f3c007986 */ /* 0x0001e8000c101916 */
[----:B------:R-:W2:Y:S01]  /*b9b0*/  LDG.E R26, desc[UR22][R40.64] ;  /* 0x00000016281a7981 */ /* 0x000ea2000c1e1900 */
[----:B------:R-:W-:-:S05]  /*b9c0*/  IMAD.WIDE.U32 R28, R51, 0x4, R68 ;  /* 0x00000004331c7825 */ /* 0x000fca00078e0044 */
        /* <DEDUP_REMOVED lines=14> */
.L_x_402:
[----:B------:R-:W-:Y:S05]  /*bab0*/  BSYNC.RECONVERGENT B8 ;  /* 0x0000000000087941 */ /* 0x000fea0003800200 */
.L_x_401:
[----:B------:R-:W2:Y:S01]  /*bac0*/  LDG.E R29, desc[UR22][R60.64+0x4] ;  /* 0x000004163c1d7981 */ /* 0x000ea2000c1e1900 */
[----:B------:R-:W-:Y:S01]  /*bad0*/  IADD3 R51, PT, PT, R51, 0x2, RZ ;  /* 0x0000000233337810 */ /* 0x000fe20007ffe0ff */
[----:B--2---:R-:W-:-:S05]  /*bae0*/  FADD R29, R29, R26 ;  /* 0x0000001a1d1d7221 */ /* 0x004fca0000000000 */
[----:B------:R2:W-:Y:S02]  /*baf0*/  STG.E desc[UR22][R60.64+0x4], R29 ;  /* 0x0000041d3c007986 */ /* 0x0005e4000c101916 */
.L_x_398:
[----:B------:R-:W-:-:S09]  /*bb00*/  UISETP.NE.AND UP0, UPT, UR32, URZ, UPT ;  /* 0x000000ff2000728c */ /* 0x000fd2000bf05270 */
[----:B------:R-:W-:Y:S05]  /*bb10*/  BRA.U UP0, `(.L_x_388) ;  /* 0x00000001005c7547 */ /* 0x000fea000b800000 */
[----:B------:R-:W3:Y:S01]  /*bb20*/  LDG.E R26, desc[UR22][R40.64] ;  /* 0x00000016281a7981 */ /* 0x000ee2000c1e1900 */
[----:B012---:R-:W-:Y:S01]  /*bb30*/  HFMA2 R29, -RZ, RZ, 0, 2.384185791015625e-07 ;  /* 0x00000004ff1d7431 */ /* 0x007fe200000001ff */
[----:B------:R-:W-:-:S05]  /*bb40*/  IADD3 R28, PT, PT, R27, R51, RZ ;  /* 0x000000331b1c7210 */ /* 0x000fca0007ffe0ff */
[----:B------:R-:W-:-:S05]  /*bb50*/  IMAD.WIDE.U32 R28, R28, R29, UR4 ;  /* 0x000000041c1c7e25 */ /* 0x000fca000f8e001d */
[----:B------:R-:W2:Y:S01]  /*bb60*/  LDG.E R32, desc[UR22][R28.64] ;  /* 0x000000161c207981 */ /* 0x000ea2000c1e1900 */
[----:B------:R-:W-:Y:S01]  /*bb70*/  BSSY.RECONVERGENT B8, `(.L_x_403) ;  /* 0x000000d000087945 */ /* 0x000fe20003800200 */
[----:B---3--:R-:W-:-:S04]  /*bb80*/  FMUL R49, R26, R49 ;  /* 0x000000311a317220 */ /* 0x008fc80000400000 */
[----:B------:R-:W0:Y:S08]  /*bb90*/  MUFU.RCP R26, R49 ;  /* 0x00000031001a7308 */ /* 0x000e300000001000 */
[----:B--2---:R-:W1:Y:S01]  /*bba0*/  FCHK P0, R32, R49 ;  /* 0x0000003120007302 */ /* 0x004e620000000000 */
        /* <DEDUP_REMOVED lines=9> */
.L_x_404:
[----:B------:R-:W-:Y:S05]  /*bc40*/  BSYNC.RECONVERGENT B8 ;  /* 0x0000000000087941 */ /* 0x000fea0003800200 */
.L_x_403:
[----:B------:R-:W-:-:S05]  /*bc50*/  IMAD.WIDE R56, R51, 0x4, R56 ;  /* 0x0000000433387825 */ /* 0x000fca00078e0238 */
[----:B------:R-:W2:Y:S02]  /*bc60*/  LDG.E R29, desc[UR22][R56.64] ;  /* 0x00000016381d7981 */ /* 0x000ea4000c1e1900 */
[----:B--2---:R-:W-:-:S05]  /*bc70*/  FADD R29, R29, R26 ;  /* 0x0000001a1d1d7221 */ /* 0x004fca0000000000 */
[----:B------:R3:W-:Y:S02]  /*bc80*/  STG.E desc[UR22][R56.64], R29 ;  /* 0x0000001d38007986 */ /* 0x0007e4000c101916 */
.L_x_388:
[C---:B------:R-:W-:Y:S02]  /*bc90*/  ISETP.GE.AND P0, PT, R25.reuse, 0x1ff, PT ;  /* 0x000001ff1900780c */ /* 0x040fe40003f06270 */
[----:B------:R-:W-:Y:S02]  /*bca0*/  IADD3 R25, PT, PT, R25, 0x1, RZ ;  /* 0x0000000119197810 */ /* 0x000fe40007ffe0ff */
[----:B------:R-:W-:-:S09]  /*bcb0*/  SEL R26, RZ, 0x1, P0 ;  /* 0x00000001ff1a7807 */ /* 0x000fd20000000000 */
.L_x_358:
[----:B------:R-:W-:Y:S05]  /*bcc0*/  BSYNC.RECONVERGENT B7 ;  /* 0x0000000000077941 */ /* 0x000fea0003800200 */
.L_x_357:
[----:B------:R-:W-:Y:S02]  /*bcd0*/  ISETP.LT.U32.AND P1, PT, R53, 0x2, PT ;  /* 0x000000023500780c */ /* 0x000fe40003f21070 */
[----:B------:R-:W-:Y:S02]  /*bce0*/  LOP3.LUT P0, RZ, R26, 0xff, RZ, 0xc0, !PT ;  /* 0x000000ff1aff7812 */ /* 0x000fe4000780c0ff */
[----:B------:R-:W-:Y:S02]  /*bcf0*/  IADD3 R13, PT, PT, R13, 0x1, RZ ;  /* 0x000000010d0d7810 */ /* 0x000fe40007ffe0ff */
[----:B------:R-:W-:-:S09]  /*bd00*/  MOV R53, R54 ;  /* 0x0000003600357202 */ /* 0x000fd20000000f00 */
[----:B------:R-:W-:Y:S05]  /*bd10*/  @P0 BRA P1, `(.L_x_405) ;  /* 0xffffffdc00e40947 */ /* 0x000fea000083ffff */
[----:B------:R-:W-:Y:S05]  /*bd20*/  BSYNC.RECONVERGENT B6 ;  /* 0x0000000000067941 */ /* 0x000fea0003800200 */
.L_x_352:
[----:B------:R-:W-:-:S04]  /*bd30*/  PRMT R26, R26, 0x9910, RZ ;  /* 0x000099101a1a7816 */ /* 0x000fc800000000ff */
[----:B------:R-:W-:-:S13]  /*bd40*/  ISETP.NE.AND P0, PT, R26, RZ, PT ;  /* 0x000000ff1a00720c */ /* 0x000fda0003f05270 */
[----:B------:R-:W-:Y:S05]  /*bd50*/  @!P0 BRA `(.L_x_230) ;  /* 0x0000011400648947 */ /* 0x000fea0003800000 */
[----:B0123--:R-:W-:Y:S01]  /*bd60*/  DADD R28, R46, R4 ;  /* 0x000000002e1c7229 */ /* 0x00ffe20000000004 */
[----:B------:R-:W-:Y:S01]  /*bd70*/  BSSY.RECONVERGENT B6, `(.L_x_406) ;  /* 0x000020b000067945 */ /* 0x000fe20003800200 */
[----:B------:R-:W-:-:S08]  /*bd80*/  MOV R53, RZ ;  /* 0x000000ff00357202 */ /* 0x000fd00000000f00 */
[----:B------:R-:W0:Y:S02]  /*bd90*/  F2F.F32.F64 R28, R28 ;  /* 0x0000001c001c7310 */ /* 0x000e240000301000 */
[----:B0-----:R-:W-:-:S04]  /*bda0*/  FADD R52, -R23, R28 ;  /* 0x0000001c17347221 */ /* 0x001fc80000000100 */
[----:B------:R-:W-:-:S07]  /*bdb0*/  FMUL R52, R52, R52 ;  /* 0x0000003434347220 */ /* 0x000fce0000400000 */
.L_x_459:
[----:B------:R-:W-:-:S04]  /*bdc0*/  SHF.L.U32 R26, R13, 0x1, RZ ;  /* 0x000000010d1a7819 */ /* 0x000fc800000006ff */
[----:B------:R-:W-:-:S05]  /*bdd0*/  LEA R26, R26, UR27, 0x2 ;  /* 0x0000001b1a1a7c11 */ /* 0x000fca000f8e10ff */
[----:B--2---:R-:W2:Y:S01]  /*bde0*/  LDL.64 R48, [R26] ;  /* 0x000000001a307983 */ /* 0x004ea20000100a00 */
[----:B01-3--:R-:W0:Y:S01]  /*bdf0*/  MUFU.RCP64H R29, 2.4494991302490234375 ;  /* 0x40039893001d7908 */ /* 0x00be220000001800 */
[----:B------:R-:W-:Y:S01]  /*be00*/  MOV R50, 0x74bc6a7f ;  /* 0x74bc6a7f00327802 */ /* 0x000fe20000000f00 */
[----:B------:R-:W-:Y:S01]  /*be10*/  IMAD.MOV.U32 R28, RZ, RZ, 0x1 ;  /* 0x00000001ff1c7424 */ /* 0x000fe200078e00ff */
[----:B------:R-:W-:Y:S01]  /*be20*/  MOV R51, 0x40039893 ;  /* 0x4003989300337802 */ /* 0x000fe20000000f00 */
[----:B------:R-:W-:Y:S05]  /*be30*/  BSSY.RECONVERGENT B5, `(.L_x_407) ;  /* 0x0000017000057945 */ /* 0x000fea0003800200 */
        /* <DEDUP_REMOVED lines=22> */
.L_x_408:
[----:B------:R-:W-:Y:S05]  /*bfa0*/  BSYNC.RECONVERGENT B5 ;  /* 0x0000000000057941 */ /* 0x000fea0003800200 */
.L_x_407:
[----:B------:R-:W0:Y:S01]  /*bfb0*/  MUFU.RCP64H R29, 2.4494991302490234375 ;  /* 0x40039893001d7908 */ /* 0x000e220000001800 */
[----:B------:R-:W-:Y:S02]  /*bfc0*/  HFMA2 R32, -RZ, RZ, 19392, 3326 ;  /* 0x74bc6a7fff207431 */ /* 0x000fe400000001ff */
        /* <DEDUP_REMOVED lines=27> */
.L_x_410:
[----:B------:R-:W-:Y:S05]  /*c180*/  BSYNC.RECONVERGENT B5 ;  /* 0x0000000000057941 */ /* 0x000fea0003800200 */
.L_x_409:
[----:B------:R-:W-:Y:S01]  /*c190*/  DADD R30, R44, R30 ;  /* 0x000000002c1e7229 */ /* 0x000fe2000000001e */
[----:B------:R-:W-:Y:S01]  /*c1a0*/  FADD R49, -R22, R49 ;  /* 0x0000003116317221 */ /* 0x000fe20000000100 */
[----:B------:R-:W-:Y:S08]  /*c1b0*/  BSSY.RECONVERGENT B7, `(.L_x_411) ;  /* 0x00001c1000077945 */ /* 0x000ff00003800200 */
[----:B------:R-:W0:Y:S02]  /*c1c0*/  F2F.F32.F64 R31, R30 ;  /* 0x0000001e001f7310 */ /* 0x000e240000301000 */
[----:B0-----:R-:W-:-:S04]  /*c1d0*/  FADD R26, -R20, R31 ;  /* 0x0000001f141a7221 */ /* 0x001fc80000000100 */
[----:B------:R-:W-:-:S04]  /*c1e0*/  FMUL R26, R26, R26 ;  /* 0x0000001a1a1a7220 */ /* 0x000fc80000400000 */
[----:B------:R-:W-:Y:S01]  /*c1f0*/  FFMA R49, R49, R49, R26 ;  /* 0x0000003131317223 */ /* 0x000fe2000000001a */
[----:B------:R-:W-:-:S03]  /*c200*/  IMAD.MOV.U32 R26, RZ, RZ, 0x1 ;  /* 0x00000001ff1a7424 */ /* 0x000fc600078e00ff */
        /* <DEDUP_REMOVED lines=14> */
[----:B------:R-:W-:Y:S01]  /*c2f0*/  MOV R49, R32 ;  /* 0x0000002000317202 */ /* 0x000fe20000000f00 */
[----:B------:R-:W-:Y:S06]  /*c300*/  BRA `(.L_x_415) ;  /* 0x0000000000107947 */ /* 0x000fec0003800000 */
.L_x_414:
[----:B-1----:R-:W-:Y:S01]  /*c310*/  FMUL.FTZ R49, R32, R29 ;  /* 0x0000001d20317220 */ /* 0x002fe20000410000 */
[----:B------:R-:W-:-:S03]  /*c320*/  FMUL.FTZ R28, R29, 0.5 ;  /* 0x3f0000001d1c7820 */ /* 0x000fc60000410000 */
[----:B------:R-:W-:-:S04]  /*c330*/  FFMA R26, -R49, R49, R32 ;  /* 0x00000031311a7223 */ /* 0x000fc80000000120 */
[----:B------:R-:W-:-:S07]  /*c340*/  FFMA R49, R26, R28, R49 ;  /* 0x0000001c1a317223 */ /* 0x000fce0000000031 */
.L_x_415:
[----:B------:R-:W-:Y:S05]  /*c350*/  BSYNC.RECONVERGENT B4 ;  /* 0x0000000000047941 */ /* 0x000fea0003800200 */
.L_x_413:
        /* <DEDUP_REMOVED lines=18> */
[----:B------:R-:W-:Y:S01]  /*c480*/  IMAD.MOV.U32 R30, RZ, RZ, R29 ;  /* 0x000000ffff1e7224 */ /* 0x000fe200078e001d */
[----:B------:R-:W-:-:S07]  /*c490*/  MOV R31, R28 ;  /* 0x0000001c001f7202 */ /* 0x000fce0000000f00 */
.L_x_417:
[----:B------:R-:W-:Y:S05]  /*c4a0*/  BSYNC.RECONVERGENT B5 ;  /* 0x0000000000057941 */ /* 0x000fea0003800200 */
.L_x_416:
        /* <DEDUP_REMOVED lines=25> */
.L_x_419:
[----:B------:R-:W-:Y:S05]  /*c640*/  BSYNC.RECONVERGENT B8 ;  /* 0x0000000000087941 */ /* 0x000fea0003800200 */
.L_x_418:
        /* <DEDUP_REMOVED lines=22> */
.L_x_421:
[----:B------:R-:W-:Y:S05]  /*c7b0*/  BSYNC.RECONVERGENT B8 ;  /* 0x0000000000087941 */ /* 0x000fea0003800200 */
.L_x_420:
        /* <DEDUP_REMOVED lines=20> */
.L_x_423:
[----:B------:R-:W-:Y:S05]  /*c900*/  BSYNC.RECONVERGENT B8 ;  /* 0x0000000000087941 */ /* 0x000fea0003800200 */
.L_x_422:
[----:B------:R-:W2:Y:S01]  /*c910*/  LDG.E R29, desc[UR22][R54.64+0x8] ;  /* 0x00000816361d7981 */ /* 0x000ea2000c1e1900 */
[----:B------:R-:W-:Y:S02]  /*c920*/  IMAD.MOV.U32 R51, RZ, RZ, 0x3 ;  /* 0x00000003ff337424 */ /* 0x000fe400078e00ff */
[----:B--2---:R-:W-:-:S05]  /*c930*/  FADD R29, R29, R26 ;  /* 0x0000001a1d1d7221 */ /* 0x004fca0000000000 */
[----:B------:R0:W-:Y:S01]  /*c940*/  STG.E desc[UR22][R54.64+0x8], R29 ;  /* 0x0000081d36007986 */ /* 0x0001e2000c101916 */
[----:B------:R-:W-:Y:S05]  /*c950*/  @!P4 BRA `(.L_x_424) ;  /* 0x000000080090c947 */ /* 0x000fea0003800000 */
[----:B------:R-:W-:Y:S01]  /*c960*/  HFMA2 R51, -RZ, RZ, 0, 1.78813934326171875e-07 ;  /* 0x00000003ff337431 */ /* 0x000fe200000001ff */
[----:B------:R-:W-:Y:S06]  /*c970*/  BSSY.RECONVERGENT B8, `(.L_x_424) ;  /* 0x00000a2000087945 */ /* 0x000fec0003800200 */
.L_x_441:
        /* <DEDUP_REMOVED lines=18> */
.L_x_426:
[----:B------:R-:W-:Y:S05]  /*caa0*/  BSYNC.RECONVERGENT B9 ;  /* 0x0000000000097941 */ /* 0x000fea0003800200 */
.L_x_425:
        /* <DEDUP_REMOVED lines=20> */
.L_x_428:
[----:B------:R-:W-:Y:S05]  /*cbf0*/  BSYNC.RECONVERGENT B9 ;  /* 0x0000000000097941 */ /* 0x000fea0003800200 */
.L_x_427:
        /* <DEDUP_REMOVED lines=18> */
.L_x_430:
[----:B------:R-:W-:Y:S05]  /*cd20*/  BSYNC.RECONVERGENT B9 ;  /* 0x0000000000097941 */ /* 0x000fea0003800200 */
.L_x_429:
        /* <DEDUP_REMOVED lines=18> */
.L_x_432:
[----:B------:R-:W-:Y:S05]  /*ce50*/  BSYNC.RECONVERGENT B9 ;  /* 0x0000000000097941 */ /* 0x000fea0003800200 */
.L_x_431:
        /* <DEDUP_REMOVED lines=18> */
.L_x_434:
[----:B------:R-:W-:Y:S05]  /*cf80*/  BSYNC.RECONVERGENT B9 ;  /* 0x0000000000097941 */ /* 0x000fea0003800200 */
.L_x_433:
        /* <DEDUP_REMOVED lines=18> */
.L_x_436:
[----:B------:R-:W-:Y:S05]  /*d0b0*/  BSYNC.RECONVERGENT B9 ;  /* 0x0000000000097941 */ /* 0x000fea0003800200 */
.L_x_435:
        /* <DEDUP_REMOVED lines=18> */
.L_x_438:
[----:B------:R-:W-:Y:S05]  /*d1e0*/  BSYNC.RECONVERGENT B9 ;  /* 0x0000000000097941 */ /* 0x000fea0003800200 */
.L_x_437:
        /* <DEDUP_REMOVED lines=18> */
.L_x_440:
[----:B------:R-:W-:Y:S05]  /*d310*/  BSYNC.RECONVERGENT B9 ;  /* 0x0000000000097941 */ /* 0x000fea0003800200 */
.L_x_439:
        /* <DEDUP_REMOVED lines=8> */
.L_x_424:
        /* <DEDUP_REMOVED lines=22> */
.L_x_445:
[----:B------:R-:W-:Y:S05]  /*d500*/  BSYNC.RECONVERGENT B8 ;  /* 0x0000000000087941 */ /* 0x000fea0003800200 */
.L_x_444:
        /* <DEDUP_REMOVED lines=20> */
.L_x_447:
[----:B------:R-:W-:Y:S05]  /*d650*/  BSYNC.RECONVERGENT B8 ;  /* 0x0000000000087941 */ /* 0x000fea0003800200 */
.L_x_446:
        /* <DEDUP_REMOVED lines=18> */
.L_x_449:
[----:B------:R-:W-:Y:S05]  /*d780*/  BSYNC.RECONVERGENT B8 ;  /* 0x0000000000087941 */ /* 0x000fea0003800200 */
.L_x_448:
        /* <DEDUP_REMOVED lines=18> */
.L_x_451:
[----:B------:R-:W-:Y:S05]  /*d8b0*/  BSYNC.RECONVERGENT B8 ;  /* 0x0000000000087941 */ /* 0x000fea0003800200 */
.L_x_450:
[----:B------:R-:W2:Y:S01]  /*d8c0*/  LDG.E R29, desc[UR22][R60.64+0xc] ;  /* 0x00000c163c1d7981 */ /* 0x000ea2000c1e1900 */
[----:B------:R-:W-:Y:S01]  /*d8d0*/  IADD3 R51, PT, PT, R51, 0x4, RZ ;  /* 0x0000000433337810 */ /* 0x000fe20007ffe0ff */
[----:B--2---:R-:W-:-:S05]  /*d8e0*/  FADD R29, R29, R26 ;  /* 0x0000001a1d1d7221 */ /* 0x004fca0000000000 */
[----:B------:R1:W-:Y:S02]  /*d8f0*/  STG.E desc[UR22][R60.64+0xc], R29 ;  /* 0x00000c1d3c007986 */ /* 0x0003e4000c101916 */
.L_x_443:
        /* <DEDUP_REMOVED lines=22> */
.L_x_454:
[----:B------:R-:W-:Y:S05]  /*da60*/  BSYNC.RECONVERGENT B8 ;  /* 0x0000000000087941 */ /* 0x000fea0003800200 */
.L_x_453:
        /* <DEDUP_REMOVED lines=20> */
.L_x_456:
[----:B------:R-:W-:Y:S05]  /*dbb0*/  BSYNC.RECONVERGENT B8 ;  /* 0x0000000000087941 */ /* 0x000fea0003800200 */
.L_x_455:
[----:B------:R-:W2:Y:S01]  /*dbc0*/  LDG.E R29, desc[UR22][R56.64+0x4] ;  /* 0x00000416381d7981 */ /* 0x000ea2000c1e1900 */
[----:B------:R-:W-:Y:S01]  /*dbd0*/  IADD3 R51, PT, PT, R51, 0x2, RZ ;  /* 0x0000000233337810 */ /* 0x000fe20007ffe0ff */
[----:B--2---:R-:W-:-:S05]  /*dbe0*/  FADD R29, R29, R26 ;  /* 0x0000001a1d1d7221 */ /* 0x004fca0000000000 */
[----:B------:R2:W-:Y:S02]  /*dbf0*/  STG.E desc[UR22][R56.64+0x4], R29 ;  /* 0x0000041d38007986 */ /* 0x0005e4000c101916 */
.L_x_452:
[----:B------:R-:W-:-:S09]  /*dc00*/  UISETP.NE.AND UP0, UPT, UR32, URZ, UPT ;  /* 0x000000ff2000728c */ /* 0x000fd2000bf05270 */
[----:B------:R-:W-:Y:S05]  /*dc10*/  BRA.U UP0, `(.L_x_442) ;  /* 0x00000001005c7547 */ /* 0x000fea000b800000 */
[----:B------:R-:W3:Y:S01]  /*dc20*/  LDG.E R26, desc[UR22][R40.64] ;  /* 0x00000016281a7981 */ /* 0x000ee2000c1e1900 */
[----:B------:R-:W-:Y:S02]  /*dc30*/  IADD3 R28, PT, PT, R27, R51, RZ ;  /* 0x000000331b1c7210 */ /* 0x000fe40007ffe0ff */
[----:B012---:R-:W-:-:S05]  /*dc40*/  MOV R29, 0x4 ;  /* 0x00000004001d7802 */ /* 0x007fca0000000f00 */
        /* <DEDUP_REMOVED lines=15> */
.L_x_458:
[----:B------:R-:W-:Y:S05]  /*dd40*/  BSYNC.RECONVERGENT B8 ;  /* 0x0000000000087941 */ /* 0x000fea0003800200 */
.L_x_457:
[----:B------:R-:W-:-:S05]  /*dd50*/  IMAD.WIDE R54, R51, 0x4, R54 ;  /* 0x0000000433367825 */ /* 0x000fca00078e0236 */
[----:B------:R-:W2:Y:S02]  /*dd60*/  LDG.E R29, desc[UR22][R54.64] ;  /* 0x00000016361d7981 */ /* 0x000ea4000c1e1900 */
[----:B--2---:R-:W-:-:S05]  /*dd70*/  FADD R29, R29, R26 ;  /* 0x0000001a1d1d7221 */ /* 0x004fca0000000000 */
[----:B------:R3:W-:Y:S02]  /*dd80*/  STG.E desc[UR22][R54.64], R29 ;  /* 0x0000001d36007986 */ /* 0x0007e4000c101916 */
.L_x_442:
[C---:B------:R-:W-:Y:S02]  /*dd90*/  ISETP.GE.AND P0, PT, R25.reuse, 0x1ff, PT ;  /* 0x000001ff1900780c */ /* 0x040fe40003f06270 */
[----:B------:R-:W-:Y:S02]  /*dda0*/  IADD3 R25, PT, PT, R25, 0x1, RZ ;  /* 0x0000000119197810 */ /* 0x000fe40007ffe0ff */
[----:B------:R-:W-:-:S09]  /*ddb0*/  SEL R26, RZ, 0x1, P0 ;  /* 0x00000001ff1a7807 */ /* 0x000fd20000000000 */
.L_x_412:
[----:B------:R-:W-:Y:S05]  /*ddc0*/  BSYNC.RECONVERGENT B7 ;  /* 0x0000000000077941 */ /* 0x000fea0003800200 */
.L_x_411:
[----:B------:R-:W-:Y:S02]  /*ddd0*/  LOP3.LUT P0, RZ, R26, 0xff, RZ, 0xc0, !PT ;  /* 0x000000ff1aff7812 */ /* 0x000fe4000780c0ff */
[C---:B------:R-:W-:Y:S02]  /*dde0*/  ISETP.LT.U32.AND P1, PT, R53.reuse, 0x6, PT ;  /* 0x000000063500780c */ /* 0x040fe40003f21070 */
[----:B------:R-:W-:Y:S02]  /*ddf0*/  IADD3 R53, PT, PT, R53, 0x1, RZ ;  /* 0x0000000135357810 */ /* 0x000fe40007ffe0ff */
[----:B------:R-:W-:-:S09]  /*de00*/  IADD3 R13, PT, PT, R13, 0x1, RZ ;  /* 0x000000010d0d7810 */ /* 0x000fd20007ffe0ff */
[----:B------:R-:W-:Y:S05]  /*de10*/  @P0 BRA P1, `(.L_x_459) ;  /* 0xffffffdc00e80947 */ /* 0x000fea000083ffff */
[----:B------:R-:W-:Y:S05]  /*de20*/  BSYNC.RECONVERGENT B6 ;  /* 0x0000000000067941 */ /* 0x000fea0003800200 */
.L_x_406:
[----:B------:R-:W-:-:S04]  /*de30*/  PRMT R26, R26, 0x9910, RZ ;  /* 0x000099101a1a7816 */ /* 0x000fc800000000ff */
[----:B------:R-:W-:-:S13]  /*de40*/  ISETP.NE.AND P0, PT, R26, RZ, PT ;  /* 0x000000ff1a00720c */ /* 0x000fda0003f05270 */
[----:B------:R-:W-:Y:S05]  /*de50*/  @!P0 BRA `(.L_x_230) ;  /* 0x000000f400248947 */ /* 0x000fea0003800000 */
[----:B0123--:R-:W-:Y:S01]  /*de60*/  DADD R28, R46, R6 ;  /* 0x000000002e1c7229 */ /* 0x00ffe20000000006 */
[----:B------:R-:W-:Y:S01]  /*de70*/  BSSY.RECONVERGENT B6, `(.L_x_460) ;  /* 0x000020b000067945 */ /* 0x000fe20003800200 */
[----:B------:R-:W-:-:S08]  /*de80*/  IMAD.MOV.U32 R53, RZ, RZ, RZ ;  /* 0x000000ffff357224 */ /* 0x000fd000078e00ff */
[----:B------:R-:W0:Y:S02]  /*de90*/  F2F.F32.F64 R28, R28 ;  /* 0x0000001c001c7310 */ /* 0x000e240000301000 */
[----:B0-----:R-:W-:-:S04]  /*dea0*/  FADD R54, -R23, R28 ;  /* 0x0000001c17367221 */ /* 0x001fc80000000100 */
[----:B------:R-:W-:-:S07]  /*deb0*/  FMUL R54, R54, R54 ;  /* 0x0000003636367220 */ /* 0x000fce0000400000 */
.L_x_513:
[----:B------:R-:W-:-:S04]  /*dec0*/  SHF.L.U32 R55, R13, 0x1, RZ ;  /* 0x000000010d377819 */ /* 0x000fc800000006ff */
        /* <DEDUP_REMOVED lines=30> */
.L_x_462:
[----:B------:R-:W-:Y:S05]  /*e0b0*/  BSYNC.RECONVERGENT B5 ;  /* 0x0000000000057941 */ /* 0x000fea0003800200 */
.L_x_461:
        /* <DEDUP_REMOVED lines=29> */
.L_x_464:
[----:B------:R-:W-:Y:S05]  /*e290*/  BSYNC.RECONVERGENT B5 ;  /* 0x0000000000057941 */ /* 0x000fea0003800200 */
.L_x_463:
        /* <DEDUP_REMOVED lines=20> */
[----:B------:R-:W-:Y:S01]  /*e3e0*/  IMAD.MOV.U32 R28, RZ, RZ, R32 ;  /* 0x000000ffff1c7224 */ /* 0x000fe200078e0020 */
[----:B------:R-:W-:-:S07]  /*e3f0*/  MOV R26, 0xe410 ;  /* 0x0000e410001a7802 */ /* 0x000fce0000000f00 */
[----:B-1--4-:R-:W-:Y:S05]  /*e400*/  CALL.REL.NOINC `($__internal_8_$__cuda_sm20_sqrt_rn_f32_slowpath) ;  /* 0x0000018c00307944 */ /* 0x012fea0003c00000 */
[----:B------:R-:W-:Y:S01]  /*e410*/  MOV R49, R32 ;  /* 0x0000002000317202 */ /* 0x000fe20000000f00 */
[----:B------:R-:W-:Y:S06]  /*e420*/  BRA `(.L_x_469) ;  /* 0x0000000000107947 */ /* 0x000fec0003800000 */
.L_x_468:
[----:B-1----:R-:W-:Y:S01]  /*e430*/  FMUL.FTZ R49, R32, R29 ;  /* 0x0000001d20317220 */ /* 0x002fe20000410000 */
[----:B------:R-:W-:-:S03]  /*e440*/  FMUL.FTZ R28, R29, 0.5 ;  /* 0x3f0000001d1c7820 */ /* 0x000fc60000410000 */
[----:B------:R-:W-:-:S04]  /*e450*/  FFMA R26, -R49, R49, R32 ;  /* 0x00000031311a7223 */ /* 0x000fc80000000120 */
[----:B------:R-:W-:-:S07]  /*e460*/  FFMA R49, R26, R28, R49 ;  /* 0x0000001c1a317223 */ /* 0x000fce0000000031 */
.L_x_469:
[----:B------:R-:W-:Y:S05]  /*e470*/  BSYNC.RECONVERGENT B4 ;  /* 0x0000000000047941 */ /* 0x000fea0003800200 */
.L_x_467:
        /* <DEDUP_REMOVED lines=20> */
.L_x_471:
[----:B------:R-:W-:Y:S05]  /*e5c0*/  BSYNC.RECONVERGENT B5 ;  /* 0x0000000000057941 */ /* 0x000fea0003800200 */
.L_x_470:
        /* <DEDUP_REMOVED lines=21> */
[----:B0-----:R-:W-:-:S07]  /*e720*/  MOV R29, 0xe740 ;  /* 0x0000e740001d7802 */ /* 0x001fce0000000f00 */
[----:B----4-:R-:W-:Y:S05]  /*e730*/  CALL.REL.NOINC `($__internal_9_$__cuda_sm3x_div_rn_noftz_f32_slowpath) ;  /* 0x0000018800bc7944 */ /* 0x010fea0003c00000 */
.L_x_473:
[----:B------:R-:W-:Y:S05]  /*e740*/  BSYNC.RECONVERGENT B8 ;  /* 0x0000000000087941 */ /* 0x000fea0003800200 */
.L_x_472:
[----:B------:R-:W-:-:S05]  /*e750*/  MOV R60, 0x4 ;  /* 0x00000004003c7802 */ /* 0x000fca0000000f00 */
[----:B------:R-:W-:-:S05]  /*e760*/  IMAD.WIDE R60, R51, R60, UR6 ;  /* 0x00000006333c7e25 */ /* 0x000fca000f8e023c */
[----:B0-----:R-:W2:Y:S02]  /*e770*/  LDG.E R29, desc[UR22][R60.64] ;  /* 0x000000163c1d7981 */ /* 0x001ea4000c1e1900 */
        /* <DEDUP_REMOVED lines=19> */
.L_x_475:
[----:B------:R-:W-:Y:S05]  /*e8b0*/  BSYNC.RECONVERGENT B8 ;  /* 0x0000000000087941 */ /* 0x000fea0003800200 */
.L_x_474:
        /* <DEDUP_REMOVED lines=20> */
.L_x_477:
[----:B------:R-:W-:Y:S05]  /*ea00*/  BSYNC.RECONVERGENT B8 ;  /* 0x0000000000087941 */ /* 0x000fea0003800200 */
.L_x_476:
[----:B------:R-:W2:Y:S01]  /*ea10*/  LDG.E R29, desc[UR22][R60.64+0x8] ;  /* 0x000008163c1d7981 */ /* 0x000ea2000c1e1900 */
[----:B------:R-:W-:Y:S02]  /*ea20*/  HFMA2 R51, -RZ, RZ, 0, 1.78813934326171875e-07 ;  /* 0x00000003ff337431 */ /* 0x000fe400000001ff */
[----:B--2---:R-:W-:-:S05]  /*ea30*/  FADD R29, R29, R26 ;  /* 0x0000001a1d1d7221 */ /* 0x004fca0000000000 */
[----:B------:R0:W-:Y:S01]  /*ea40*/  STG.E desc[UR22][R60.64+0x8], R29 ;  /* 0x0000081d3c007986 */ /* 0x0001e2000c101916 */
[----:B------:R-:W-:Y:S05]  /*ea50*/  @!P4 BRA `(.L_x_478) ;  /* 0x000000080090c947 */ /* 0x000fea0003800000 */
[----:B------:R-:W-:Y:S01]  /*ea60*/  BSSY.RECONVERGENT B8, `(.L_x_478) ;  /* 0x00000a3000087945 */ /* 0x000fe20003800200 */
[----:B------:R-:W-:-:S07]  /*ea70*/  MOV R51, 0x3 ;  /* 0x0000000300337802 */ /* 0x000fce0000000f00 */
.L_x_495:
        /* <DEDUP_REMOVED lines=18> */
.L_x_480:
[----:B------:R-:W-:Y:S05]  /*eba0*/  BSYNC.RECONVERGENT B9 ;  /* 0x0000000000097941 */ /* 0x000fea0003800200 */
.L_x_479:
        /* <DEDUP_REMOVED lines=20> */
.L_x_482:
[----:B------:R-:W-:Y:S05]  /*ecf0*/  BSYNC.RECONVERGENT B9 ;  /* 0x0000000000097941 */ /* 0x000fea0003800200 */
.L_x_481:
        /* <DEDUP_REMOVED lines=18> */
.L_x_484:
[----:B------:R-:W-:Y:S05]  /*ee20*/  BSYNC.RECONVERGENT B9 ;  /* 0x0000000000097941 */ /* 0x000fea0003800200 */
.L_x_483:
        /* <DEDUP_REMOVED lines=18> */
.L_x_486:
[----:B------:R-:W-:Y:S05]  /*ef50*/  BSYNC.RECONVERGENT B9 ;  /* 0x0000000000097941 */ /* 0x000fea0003800200 */
.L_x_485:
        /* <DEDUP_REMOVED lines=18> */
.L_x_488:
[----:B------:R-:W-:Y:S05]  /*f080*/  BSYNC.RECONVERGENT B9 ;  /* 0x0000000000097941 */ /* 0x000fea0003800200 */
.L_x_487:
        /* <DEDUP_REMOVED lines=18> */
.L_x_490:
[----:B------:R-:W-:Y:S05]  /*f1b0*/  BSYNC.RECONVERGENT B9 ;  /* 0x0000000000097941 */ /* 0x000fea0003800200 */
.L_x_489:
        /* <DEDUP_REMOVED lines=18> */
.L_x_492:
[----:B------:R-:W-:Y:S05]  /*f2e0*/  BSYNC.RECONVERGENT B9 ;  /* 0x0000000000097941 */ /* 0x000fea0003800200 */
.L_x_491:
        /* <DEDUP_REMOVED lines=18> */
.L_x_494:
[----:B------:R-:W-:Y:S05]  /*f410*/  BSYNC.RECONVERGENT B9 ;  /* 0x0000000000097941 */ /* 0x000fea0003800200 */
.L_x_493:
        /* <DEDUP_REMOVED lines=8> */
.L_x_478:
        /* <DEDUP_REMOVED lines=22> */
.L_x_499:
[----:B------:R-:W-:Y:S05]  /*f600*/  BSYNC.RECONVERGENT B8 ;  /* 0x0000000000087941 */ /* 0x000fea0003800200 */
.L_x_498:
        /* <DEDUP_REMOVED lines=20> */
.L_x_501:
[----:B------:R-:W-:Y:S05]  /*f750*/  BSYNC.RECONVERGENT B8 ;  /* 0x0000000000087941 */ /* 0x000fea0003800200 */
.L_x_500:
        /* <DEDUP_REMOVED lines=18> */
.L_x_503:
[----:B------:R-:W-:Y:S05]  /*f880*/  BSYNC.RECONVERGENT B8 ;  /* 0x0000000000087941 */ /* 0x000fea0003800200 */
.L_x_502:
        /* <DEDUP_REMOVED lines=18> */
.L_x_505:
[----:B------:R-:W-:Y:S05]  /*f9b0*/  BSYNC.RECONVERGENT B8 ;  /* 0x0000000000087941 */ /* 0x000fea0003800200 */
.L_x_504:
[----:B------:R-:W2:Y:S01]  /*f9c0*/  LDG.E R29, desc[UR22][R64.64+0xc] ;  /* 0x00000c16401d7981 */ /* 0x000ea2000c1e1900 */
[----:B------:R-:W-:Y:S02]  /*f9d0*/  VIADD R51, R51, 0x4 ;  /* 0x0000000433337836 */ /* 0x000fe40000000000 */
[----:B--2---:R-:W-:-:S05]  /*f9e0*/  FADD R29, R29, R26 ;  /* 0x0000001a1d1d7221 */ /* 0x004fca0000000000 */
[----:B------:R1:W-:Y:S02]  /*f9f0*/  STG.E desc[UR22][R64.64+0xc], R29 ;  /* 0x00000c1d40007986 */ /* 0x0003e4000c101916 */
.L_x_497:
        /* <DEDUP_REMOVED lines=22> */
.L_x_508:
[----:B------:R-:W-:Y:S05]  /*fb60*/  BSYNC.RECONVERGENT B8 ;  /* 0x0000000000087941 */ /* 0x000fea0003800200 */
.L_x_507:
        /* <DEDUP_REMOVED lines=20> */
.L_x_510:
[----:B------:R-:W-:Y:S05]  /*fcb0*/  BSYNC.RECONVERGENT B8 ;  /* 0x0000000000087941 */ /* 0x000fea0003800200 */
.L_x_509:
[----:B------:R-:W2:Y:S01]  /*fcc0*/  LDG.E R29, desc[UR22][R62.64+0x4] ;  /* 0x000004163e1d7981 */ /* 0x000ea2000c1e1900 */
[----:B------:R-:W-:Y:S01]  /*fcd0*/  IADD3 R51, PT, PT, R51, 0x2, RZ ;  /* 0x0000000233337810 */ /* 0x000fe20007ffe0ff */
[----:B--2---:R-:W-:-:S05]  /*fce0*/  FADD R29, R29, R26 ;  /* 0x0000001a1d1d7221 */ /* 0x004fca0000000000 */
[----:B------:R2:W-:Y:S02]  /*fcf0*/  STG.E desc[UR22][R62.64+0x4], R29 ;  /* 0x0000041d3e007986 */ /* 0x0005e4000c101916 */
.L_x_506:
        /* <DEDUP_REMOVED lines=20> */
.L_x_512:
[----:B------:R-:W-:Y:S05]  /*fe40*/  BSYNC.RECONVERGENT B8 ;  /* 0x0000000000087941 */ /* 0x000fea0003800200 */
.L_x_511:
[----:B------:R-:W-:-:S05]  /*fe50*/  IMAD.WIDE R60, R51, 0x4, R60 ;  /* 0x00000004333c7825 */ /* 0x000fca00078e023c */
[----:B------:R-:W2:Y:S02]  /*fe60*/  LDG.E R29, desc[UR22][R60.64] ;  /* 0x000000163c1d7981 */ /* 0x000ea4000c1e1900 */
[----:B--2---:R-:W-:-:S05]  /*fe70*/  FADD R29, R29, R26 ;  /* 0x0000001a1d1d7221 */ /* 0x004fca0000000000 */
[----:B------:R3:W-:Y:S02]  /*fe80*/  STG.E desc[UR22][R60.64], R29 ;  /* 0x0000001d3c007986 */ /* 0x0007e4000c101916 */
.L_x_496:
[C---:B------:R-:W-:Y:S02]  /*fe90*/  ISETP.GE.AND P0, PT, R25.reuse, 0x1ff, PT ;  /* 0x000001ff1900780c */ /* 0x040fe40003f06270 */
[----:B------:R-:W-:Y:S02]  /*fea0*/  IADD3 R25, PT, PT, R25, 0x1, RZ ;  /* 0x0000000119197810 */ /* 0x000fe40007ffe0ff */
[----:B------:R-:W-:-:S09]  /*feb0*/  SEL R26, RZ, 0x1, P0 ;  /* 0x00000001ff1a7807 */ /* 0x000fd20000000000 */
.L_x_466:
[----:B------:R-:W-:Y:S05]  /*fec0*/  BSYNC.RECONVERGENT B7 ;  /* 0x0000000000077941 */ /* 0x000fea0003800200 */
.L_x_465:
[----:B------:R-:W-:Y:S02]  /*fed0*/  LOP3.LUT P0, RZ, R26, 0xff, RZ, 0xc0, !PT ;  /* 0x000000ff1aff7812 */ /* 0x000fe4000780c0ff */
[C---:B------:R-:W-:Y:S02]  /*fee0*/  ISETP.LT.U32.AND P1, PT, R53.reuse, 0x2, PT ;  /* 0x000000023500780c */ /* 0x040fe40003f21070 */
[----:B------:R-:W-:Y:S02]  /*fef0*/  IADD3 R53, PT, PT, R53, 0x1, RZ ;  /* 0x0000000135357810 */ /* 0x000fe40007ffe0ff */
[----:B------:R-:W-:-:S09]  /*ff00*/  IADD3 R13, PT, PT, R13, 0x1, RZ ;  /* 0x000000010d0d7810 */ /* 0x000fd20007ffe0ff */
[----:B------:R-:W-:Y:S05]  /*ff10*/  @P0 BRA P1, `(.L_x_513) ;  /* 0xffffffdc00e80947 */ /* 0x000fea000083ffff */
[----:B------:R-:W-:Y:S05]  /*ff20*/  BSYNC.RECONVERGENT B6 ;  /* 0x0000000000067941 */ /* 0x000fea0003800200 */
.L_x_460:
[----:B------:R-:W-:-:S04]  /*ff30*/  PRMT R26, R26, 0x9910, RZ ;  /* 0x000099101a1a7816 */ /* 0x000fc800000000ff */
[----:B------:R-:W-:-:S13]  /*ff40*/  ISETP.NE.AND P0, PT, R26, RZ, PT ;  /* 0x000000ff1a00720c */ /* 0x000fda0003f05270 */
[----:B------:R-:W-:Y:S05]  /*ff50*/  @!P0 BRA `(.L_x_230) ;  /* 0x000000d000e48947 */ /* 0x000fea0003800000 */
[----:B------:R-:W5:Y:S01]  /*ff60*/  LDL.64 R48, [R55+0x8] ;  /* 0x0000080037307983 */ /* 0x000f620000100a00 */
[----:B0123--:R-:W0:Y:S01]  /*ff70*/  MUFU.RCP64H R29, 2.4494991302490234375 ;  /* 0x40039893001d7908 */ /* 0x00fe220000001800 */
[----:B------:R-:W-:Y:S01]  /*ff80*/  HFMA2 R33, -RZ, RZ, 2.005859375, -0.0022335052490234375 ;  /* 0x40039893ff217431 */ /* 0x000fe200000001ff */
[----:B------:R-:W-:Y:S01]  /*ff90*/  MOV R32, 0x74bc6a7f ;  /* 0x74bc6a7f00207802 */ /* 0x000fe20000000f00 */
[----:B------:R-:W-:Y:S01]  /*ffa0*/  DADD R46, R46, R8 ;  /* 0x000000002e2e7229 */ /* 0x000fe20000000008 */
[----:B------:R-:W-:Y:S01]  /*ffb0*/  MOV R28, 0x1 ;  /* 0x00000001001c7802 */ /* 0x000fe20000000f00 */
[----:B------:R-:W-:Y:S08]  /*ffc0*/  BSSY.RECONVERGENT B5, `(.L_x_514) ;  /* 0x0000019000057945 */ /* 0x000ff00003800200 */
[----:B------:R-:W-:Y:S01]  /*ffd0*/  F2F.F32.F64 R46, R46 ;  /* 0x0000002e002e7310 */ /* 0x000fe20000301000 */
[----:B0-----:R-:W-:-:S08]  /*ffe0*/  DFMA R50, R28, -R32, 1 ;  /* 0x3ff000001c32742b */ /* 0x001fd00000000820 */
[----:B------:R-:W-:-:S08]  /*fff0*/  DFMA R50, R50, R50, R50 ;  /* 0x000000323232722b */ /* 0x000fd00000000032 */
[----:B------:R-:W-:-:S08]  /*10000*/  DFMA R50, R28, R50, R28 ;  /* 0x000000321c32722b */ /* 0x000fd0000000001c */
[----:B------:R-:W-:-:S08]  /*10010*/  DFMA R30, R50, -R32, 1 ;  /* 0x3ff00000321e742b */ /* 0x000fd00000000820 */
[----:B------:R-:W-:Y:S01]  /*10020*/  DFMA R30, R50, R30, R50 ;  /* 0x0000001e321e722b */ /* 0x000fe20000000032 */
[----:B-----5:R-:W-:-:S06]  /*10030*/  FMUL.M4 R28, R48, UR25 ;  /* 0x00000019301c7c20 */ /* 0x020fcc0008600000 */
[----:B------:R-:W0:Y:S02]  /*10040*/  F2F.F64.F32 R28, R28 ;  /* 0x0000001c001c7310 */ /* 0x000e240000201800 */
[----:B0-----:R-:W-:Y:S01]  /*10050*/  DMUL R50, R30, R28 ;  /* 0x0000001c1e327228 */ /* 0x001fe20000000000 */
[----:B------:R-:W-:-:S07]  /*10060*/  FSETP.GEU.AND P1, PT, |R29|, 6.5827683646048100446e-37, PT ;  /* 0x036000001d00780b */ /* 0x000fce0003f2e200 */
[----:B------:R-:W-:-:S08]  /*10070*/  DFMA R32, R50, -R32, R28 ;  /* 0x800000203220722b */ /* 0x000fd0000000001c */
[----:B------:R-:W-:-:S10]  /*10080*/  DFMA R30, R30, R32, R50 ;  /* 0x000000201e1e722b */ /* 0x000fd40000000032 */
[----:B------:R-:W-:-:S05]  /*10090*/  FFMA R14, RZ, 2.0561873912811279297, R31 ;  /* 0x40039893ff0e7823 */ /* 0x000fca000000001f */
[----:B------:R-:W-:Y:S01]  /*100a0*/  FSETP.GT.AND P0, PT, |R14|, 1.469367938527859385e-39, PT ;  /* 0x001000000e00780b */ /* 0x000fe20003f04200 */
[----:B------:R-:W-:-:S12]  /*100b0*/  FADD R14, -R23, R46 ;  /* 0x0000002e170e7221 */ /* 0x000fd80000000100 */
        /* <DEDUP_REMOVED lines=9> */
.L_x_515:
[----:B------:R-:W-:Y:S05]  /*10150*/  BSYNC.RECONVERGENT B5 ;  /* 0x0000000000057941 */ /* 0x000fea0003800200 */
.L_x_514:
[----:B------:R-:W0:Y:S01]  /*10160*/  MUFU.RCP64H R29, 2.4494991302490234375 ;  /* 0x40039893001d7908 */ /* 0x000e220000001800 */
[----:B------:R-:W-:Y:S01]  /*10170*/  HFMA2 R46, -RZ, RZ, 19392, 3326 ;  /* 0x74bc6a7fff2e7431 */ /* 0x000fe200000001ff */
[----:B------:R-:W-:Y:S01]  /*10180*/  MOV R47, 0x40039893 ;  /* 0x40039893002f7802 */ /* 0x000fe20000000f00 */
[----:B------:R-:W-:Y:S01]  /*10190*/  HFMA2 R28, -RZ, RZ, 0, 5.9604644775390625e-08 ;  /* 0x00000001ff1c7431 */ /* 0x000fe200000001ff */
[----:B------:R-:W-:Y:S01]  /*101a0*/  DADD R42, R42, R30 ;  /* 0x000000002a2a7229 */ /* 0x000fe2000000001e */
[----:B------:R-:W-:Y:S09]  /*101b0*/  BSSY.RECONVERGENT B5, `(.L_x_516) ;  /* 0x0000018000057945 */ /* 0x000ff20003800200 */
[----:B------:R-:W-:Y:S01]  /*101c0*/  F2F.F32.F64 R42, R42 ;  /* 0x0000002a002a7310 */ /* 0x000fe20000301000 */
        /* <DEDUP_REMOVED lines=22> */
.L_x_517:
[----:B------:R-:W-:Y:S05]  /*10330*/  BSYNC.RECONVERGENT B5 ;  /* 0x0000000000057941 */ /* 0x000fea0003800200 */
.L_x_516:
[----:B------:R-:W-:Y:S01]  /*10340*/  DADD R32, R44, R32 ;  /* 0x000000002c207229 */ /* 0x000fe20000000020 */
[----:B------:R-:W-:Y:S01]  /*10350*/  FADD R42, -R22, R42 ;  /* 0x0000002a162a7221 */ /* 0x000fe20000000100 */
[----:B------:R-:W0:Y:S01]  /*10360*/  LDCU UR18, c[0x0][0x38c] ;  /* 0x00007180ff1277ac */ /* 0x000e220008000800 */
[----:B------:R-:W-:Y:S01]  /*10370*/  IADD3 R13, PT, PT, R12, R13, RZ ;  /* 0x0000000d0c0d7210 */ /* 0x000fe20007ffe0ff */
[----:B------:R-:W-:Y:S01]  /*10380*/  BSSY.RECONVERGENT B6, `(.L_x_518) ;  /* 0x00001b8000067945 */ /* 0x000fe20003800200 */
[----:B------:R-:W-:-:S05]  /*10390*/  PLOP3.LUT P4, PT, PT, PT, PT, 0x80, 0x8 ;  /* 0x000000000008781c */ /* 0x000fca0003f8f070 */
[----:B------:R-:W1:Y:S02]  /*103a0*/  F2F.F32.F64 R33, R32 ;  /* 0x0000002000217310 */ /* 0x000e640000301000 */
[----:B-1----:R-:W-:-:S04]  /*103b0*/  FADD R26, -R20, R33 ;  /* 0x00000021141a7221 */ /* 0x002fc80000000100 */
[----:B------:R-:W-:-:S04]  /*103c0*/  FMUL R29, R26, R26 ;  /* 0x0000001a1a1d7220 */ /* 0x000fc80000400000 */
[----:B------:R-:W-:-:S04]  /*103d0*/  FFMA R29, R42, R42, R29 ;  /* 0x0000002a2a1d7223 */ /* 0x000fc8000000001d */
[----:B------:R-:W-:Y:S01]  /*103e0*/  FFMA R29, R14, R14, R29 ;  /* 0x0000000e0e1d7223 */ /* 0x000fe2000000001d */
[----:B0-----:R-:W-:-:S04]  /*103f0*/  IMAD R14, R13, UR18, RZ ;  /* 0x000000120d0e7c24 */ /* 0x001fc8000f8e02ff */
[----:B------:R-:W-:-:S04]  /*10400*/  FMNMX R28, R29, 9.999999682655225389e-21, !PT ;  /* 0x1e3ce5081d1c7809 */ /* 0x000fc80007800000 */
[----:B------:R-:W-:-:S13]  /*10410*/  FSETP.GTU.AND P0, PT, R28, UR29, PT ;  /* 0x0000001d1c007c0b */ /* 0x000fda000bf0c000 */
[----:B------:R-:W-:Y:S05]  /*10420*/  @P0 BRA `(.L_x_519) ;  /* 0x0000001800b40947 */ /* 0x000fea0003800000 */
[----:B------:R-:W-:Y:S01]  /*10430*/  VIADD R26, R28, 0xf3000000 ;  /* 0xf30000001c1a7836 */ /* 0x000fe20000000000 */
[----:B------:R0:W1:Y:S01]  /*10440*/  MUFU.RSQ R29, R28 ;  /* 0x0000001c001d7308 */ /* 0x0000620000001400 */
[----:B------:R-:W-:Y:S01]  /*10450*/  MOV R13, UR30 ;  /* 0x0000001e000d7c02 */ /* 0x000fe20008000f00 */
[----:B------:R-:W-:Y:S01]  /*10460*/  BSSY.RECONVERGENT B4, `(.L_x_520) ;  /* 0x000000f000047945 */ /* 0x000fe20003800200 */
[----:B------:R-:W-:Y:S02]  /*10470*/  LEA R42, P1, R14, UR6, 0x2 ;  /* 0x000000060e2a7c11 */ /* 0x000fe4000f8210ff */
[----:B------:R-:W-:Y:S02]  /*10480*/  ISETP.GT.U32.AND P0, PT, R26, 0x727fffff, PT ;  /* 0x727fffff1a00780c */ /* 0x000fe40003f04070 */
[----:B------:R-:W-:Y:S02]  /*10490*/  ISETP.GE.U32.AND P4, PT, R13, 0x7, PT ;  /* 0x000000070d00780c */ /* 0x000fe40003f86070 */
[----:B------:R-:W-:-:S04]  /*104a0*/  SHF.R.S32.HI R13, RZ, 0x1f, R14 ;  /* 0x0000001fff0d7819 */ /* 0x000fc8000001140e */
[----:B------:R-:W-:-:S05]  /*104b0*/  LEA.HI.X R43, R14, UR7, R13, 0x2, P1 ;  /* 0x000000070e2b7c11 */ /* 0x000fca00088f140d */
[----:B01----:R-:W-:Y:S05]  /*104c0*/  @!P0 BRA `(.L_x_521) ;  /* 0x0000000000108947 */ /* 0x003fea0003800000 */
[----:B------:R-:W-:-:S07]  /*104d0*/  MOV R26, 0x104f0 ;  /* 0x000104f0001a7802 */ /* 0x000fce0000000f00 */
[----:B----4-:R-:W-:Y:S05]  /*104e0*/  CALL.REL.NOINC `($__internal_8_$__cuda_sm20_sqrt_rn_f32_slowpath) ;  /* 0x0000016800f87944 */ /* 0x010fea0003c00000 */
[----:B------:R-:W-:Y:S01]  /*104f0*/  MOV R13, R32 ;  /* 0x00000020000d7202 */ /* 0x000fe20000000f00 */
[----:B------:R-:W-:Y:S06]  /*10500*/  BRA `(.L_x_522) ;  /* 0x0000000000107947 */ /* 0x000fec0003800000 */
.L_x_521:
[----:B------:R-:W-:Y:S01]  /*10510*/  FMUL.FTZ R13, R28, R29 ;  /* 0x0000001d1c0d7220 */ /* 0x000fe20000410000 */
[----:B------:R-:W-:-:S03]  /*10520*/  FMUL.FTZ R26, R29, 0.5 ;  /* 0x3f0000001d1a7820 */ /* 0x000fc60000410000 */
[----:B------:R-:W-:-:S04]  /*10530*/  FFMA R14, -R13, R13, R28 ;  /* 0x0000000d0d0e7223 */ /* 0x000fc8000000011c */
[----:B------:R-:W-:-:S07]  /*10540*/  FFMA R13, R14, R26, R13 ;  /* 0x0000001a0e0d7223 */ /* 0x000fce000000000d */
.L_x_522:
[----:B------:R-:W-:Y:S05]  /*10550*/  BSYNC.RECONVERGENT B4 ;  /* 0x0000000000047941 */ /* 0x000fea0003800200 */
.L_x_520:
        /* <DEDUP_REMOVED lines=20> */
.L_x_524:
[----:B------:R-:W-:Y:S05]  /*106a0*/  BSYNC.RECONVERGENT B5 ;  /* 0x0000000000057941 */ /* 0x000fea0003800200 */
.L_x_523:
        /* <DEDUP_REMOVED lines=18> */
[----:B0-----:R-:W-:-:S07]  /*107d0*/  MOV R29, 0x107f0 ;  /* 0x000107f0001d7802 */ /* 0x001fce0000000f00 */
[----:B----4-:R-:W-:Y:S05]  /*107e0*/  CALL.REL.NOINC `($__internal_9_$__cuda_sm3x_div_rn_noftz_f32_slowpath) ;  /* 0x0000016800907944 */ /* 0x010fea0003c00000 */
.L_x_526:
[----:B------:R-:W-:Y:S05]  /*107f0*/  BSYNC.RECONVERGENT B7 ;  /* 0x0000000000077941 */ /* 0x000fea0003800200 */
.L_x_525:
        /* <DEDUP_REMOVED lines=20> */
.L_x_528:
[----:B------:R-:W-:Y:S05]  /*10940*/  BSYNC.RECONVERGENT B7 ;  /* 0x0000000000077941 */ /* 0x000fea0003800200 */
.L_x_527:
        /* <DEDUP_REMOVED lines=20> */
.L_x_530:
[----:B------:R-:W-:Y:S05]  /*10a90*/  BSYNC.RECONVERGENT B7 ;  /* 0x0000000000077941 */ /* 0x000fea0003800200 */
.L_x_529:
[----:B------:R-:W2:Y:S01]  /*10aa0*/  LDG.E R29, desc[UR22][R42.64+0x8] ;  /* 0x000008162a1d7981 */ /* 0x000ea2000c1e1900 */
[----:B------:R-:W-:Y:S02]  /*10ab0*/  HFMA2 R14, -RZ, RZ, 0, 1.78813934326171875e-07 ;  /* 0x00000003ff0e7431 */ /* 0x000fe400000001ff */
[----:B--2---:R-:W-:-:S05]  /*10ac0*/  FADD R29, R29, R26 ;  /* 0x0000001a1d1d7221 */ /* 0x004fca0000000000 */
[----:B------:R0:W-:Y:S01]  /*10ad0*/  STG.E desc[UR22][R42.64+0x8], R29 ;  /* 0x0000081d2a007986 */ /* 0x0001e2000c101916 */
[----:B------:R-:W-:Y:S05]  /*10ae0*/  @!P4 BRA `(.L_x_531) ;  /* 0x00000008008cc947 */ /* 0x000fea0003800000 */
[----:B------:R-:W-:Y:S01]  /*10af0*/  BSSY.RECONVERGENT B7, `(.L_x_531) ;  /* 0x00000a2000077945 */ /* 0x000fe20003800200 */
[----:B------:R-:W-:-:S07]  /*10b00*/  MOV R14, 0x3 ;  /* 0x00000003000e7802 */ /* 0x000fce0000000f00 */
.L_x_548:
[----:B------:R-:W2:Y:S01]  /*10b10*/  LDG.E R26, desc[UR22][R40.64] ;  /* 0x00000016281a7981 */ /* 0x000ea2000c1e1900 */
        /* <DEDUP_REMOVED lines=16> */
.L_x_533:
[----:B------:R-:W-:Y:S05]  /*10c20*/  BSYNC.RECONVERGENT B8 ;  /* 0x0000000000087941 */ /* 0x000fea0003800200 */
.L_x_532:
        /* <DEDUP_REMOVED lines=20> */
.L_x_535:
[----:B------:R-:W-:Y:S05]  /*10d70*/  BSYNC.RECONVERGENT B8 ;  /* 0x0000000000087941 */ /* 0x000fea0003800200 */
.L_x_534:
        /* <DEDUP_REMOVED lines=18> */
.L_x_537:
[----:B------:R-:W-:Y:S05]  /*10ea0*/  BSYNC.RECONVERGENT B8 ;  /* 0x0000000000087941 */ /* 0x000fea0003800200 */
.L_x_536:
        /* <DEDUP_REMOVED lines=18> */
.L_x_539:
[----:B------:R-:W-:Y:S05]  /*10fd0*/  BSYNC.RECONVERGENT B8 ;  /* 0x0000000000087941 */ /* 0x000fea0003800200 */
.L_x_538:
        /* <DEDUP_REMOVED lines=18> */
.L_x_541:
[----:B------:R-:W-:Y:S05]  /*11100*/  BSYNC.RECONVERGENT B8 ;  /* 0x0000000000087941 */ /* 0x000fea0003800200 */
.L_x_540:
        /* <DEDUP_REMOVED lines=18> */
.L_x_543:
[----:B------:R-:W-:Y:S05]  /*11230*/  BSYNC.RECONVERGENT B8 ;  /* 0x0000000000087941 */ /* 0x000fea0003800200 */
.L_x_542:
        /* <DEDUP_REMOVED lines=18> */
.L_x_545:
[----:B------:R-:W-:Y:S05]  /*11360*/  BSYNC.RECONVERGENT B8 ;  /* 0x0000000000087941 */ /* 0x000fea0003800200 */
.L_x_544:
        /* <DEDUP_REMOVED lines=18> */
.L_x_547:
[----:B------:R-:W-:Y:S05]  /*11490*/  BSYNC.RECONVERGENT B8 ;  /* 0x0000000000087941 */ /* 0x000fea0003800200 */
.L_x_546:
        /* <DEDUP_REMOVED lines=8> */
.L_x_531:
[----:B------:R-:W-:Y:S01]  /*11520*/  UISETP.NE.AND UP0, UPT, UR35, URZ, UPT ;  /* 0x000000ff2300728c */ /* 0x000fe2000bf05270 */
[C---:B------:R-:W-:Y:S02]  /*11530*/  ISETP.LT.AND P4, PT, R25.reuse, 0x1ff, PT ;  /* 0x000001ff1900780c */ /* 0x040fe40003f81270 */
[----:B------:R-:W-:-:S06]  /*11540*/  IADD3 R25, PT, PT, R25, 0x1, RZ ;  /* 0x0000000119197810 */ /* 0x000fcc0007ffe0ff */
[----:B------:R-:W-:Y:S05]  /*11550*/  BRA.U !UP0, `(.L_x_519) ;  /* 0x0000000908687547 */ /* 0x000fea000b800000 */
[----:B------:R-:W-:-:S09]  /*11560*/  UISETP.GE.U32.AND UP0, UPT, UR17, 0x3, UPT ;  /* 0x000000031100788c */ /* 0x000fd2000bf06070 */
[----:B------:R-:W-:Y:S05]  /*11570*/  BRA.U !UP0, `(.L_x_549) ;  /* 0x0000000508447547 */ /* 0x000fea000b800000 */
[----:B------:R-:W2:Y:S01]  /*11580*/  LDG.E R26, desc[UR22][R40.64] ;  /* 0x00000016281a7981 */ /* 0x000ea2000c1e1900 */
[----:B------:R-:W-:Y:S02]  /*11590*/  HFMA2 R33, -RZ, RZ, 0, 2.384185791015625e-07 ;  /* 0x00000004ff217431 */ /* 0x000fe400000001ff */
[----:B------:R-:W-:-:S04]  /*115a0*/  IMAD.IADD R32, R27, 0x1, R14 ;  /* 0x000000011b207824 */ /* 0x000fc800078e020e */
        /* <DEDUP_REMOVED lines=14> */
.L_x_551:
[----:B------:R-:W-:Y:S05]  /*11690*/  BSYNC.RECONVERGENT B7 ;  /* 0x0000000000077941 */ /* 0x000fea0003800200 */
.L_x_550:
        /* <DEDUP_REMOVED lines=20> */
.L_x_553:
[----:B------:R-:W-:Y:S05]  /*117e0*/  BSYNC.RECONVERGENT B7 ;  /* 0x0000000000077941 */ /* 0x000fea0003800200 */
.L_x_552:
        /* <DEDUP_REMOVED lines=18> */
.L_x_555:
[----:B------:R-:W-:Y:S05]  /*11910*/  BSYNC.RECONVERGENT B7 ;  /* 0x0000000000077941 */ /* 0x000fea0003800200 */
.L_x_554:
        /* <DEDUP_REMOVED lines=18> */
.L_x_557:
[----:B------:R-:W-:Y:S05]  /*11a40*/  BSYNC.RECONVERGENT B7 ;  /* 0x0000000000077941 */ /* 0x000fea0003800200 */
.L_x_556:
[----:B------:R-:W2:Y:S01]  /*11a50*/  LDG.E R29, desc[UR22][R46.64+0xc] ;  /* 0x00000c162e1d7981 */ /* 0x000ea2000c1e1900 */
[----:B------:R-:W-:Y:S01]  /*11a60*/  IADD3 R14, PT, PT, R14, 0x4, RZ ;  /* 0x000000040e0e7810 */ /* 0x000fe20007ffe0ff */
[----:B--2---:R-:W-:-:S05]  /*11a70*/  FADD R29, R29, R26 ;  /* 0x0000001a1d1d7221 */ /* 0x004fca0000000000 */
[----:B------:R1:W-:Y:S02]  /*11a80*/  STG.E desc[UR22][R46.64+0xc], R29 ;  /* 0x00000c1d2e007986 */ /* 0x0003e4000c101916 */
.L_x_549:
[----:B------:R-:W-:-:S09]  /*11a90*/  UISETP.NE.AND UP0, UPT, UR14, URZ, UPT ;  /* 0x000000ff0e00728c */ /* 0x000fd2000bf05270 */
[----:B------:R-:W-:Y:S05]  /*11aa0*/  BRA.U !UP0, `(.L_x_519) ;  /* 0x0000000508147547 */ /* 0x000fea000b800000 */
[----:B------:R-:W-:-:S09]  /*11ab0*/  UISETP.NE.AND UP0, UPT, UR16, URZ, UPT ;  /* 0x000000ff1000728c */ /* 0x000fd2000bf05270 */
[----:B------:R-:W-:Y:S05]  /*11ac0*/  BRA.U !UP0, `(.L_x_558) ;  /* 0x0000000108ac7547 */ /* 0x000fea000b800000 */
[----:B------:R-:W2:Y:S01]  /*11ad0*/  LDG.E R26, desc[UR22][R40.64] ;  /* 0x00000016281a7981 */ /* 0x000ea2000c1e1900 */
[----:B------:R-:W-:Y:S01]  /*11ae0*/  HFMA2 R33, -RZ, RZ, 0, 2.384185791015625e-07 ;  /* 0x00000004ff217431 */ /* 0x000fe200000001ff */
[----:B------:R-:W-:-:S05]  /*11af0*/  IADD3 R32, PT, PT, R27, R14, RZ ;  /* 0x0000000e1b207210 */ /* 0x000fca0007ffe0ff */
[----:B------:R-:W-:-:S06]  /*11b00*/  IMAD.WIDE.U32 R32, R32, R33, UR4 ;  /* 0x0000000420207e25 */ /* 0x000fcc000f8e0021 */
[----:B------:R-:W3:Y:S01]  /*11b10*/  LDG.E R32, desc[UR22][R32.64] ;  /* 0x0000001620207981 */ /* 0x000ee2000c1e1900 */
[----:B------:R-:W-:Y:S01]  /*11b20*/  BSSY.RECONVERGENT B7, `(.L_x_559) ;  /* 0x000000c000077945 */ /* 0x000fe20003800200 */
[----:B--2---:R-:W-:-:S04]  /*11b30*/  FMUL R31, R26, R13 ;  /* 0x0000000d1a1f7220 */ /* 0x004fc80000400000 */
[----:B------:R-:W0:Y:S08]  /*11b40*/  MUFU.RCP R26, R31 ;  /* 0x0000001f001a7308 */ /* 0x000e300000001000 */
[----:B---3--:R-:W2:Y:S01]  /*11b50*/  FCHK P0, R32, R31 ;  /* 0x0000001f20007302 */ /* 0x008ea20000000000 */
[----:B01----:R-:W-:-:S04]  /*11b60*/  FFMA R29, -R31, R26, 1 ;  /* 0x3f8000001f1d7423 */ /* 0x003fc8000000011a */
[----:B------:R-:W-:-:S04]  /*11b70*/  FFMA R29, R26, R29, R26 ;  /* 0x0000001d1a1d7223 */ /* 0x000fc8000000001a */
[----:B------:R-:W-:-:S04]  /*11b80*/  FFMA R26, R32, R29, RZ ;  /* 0x0000001d201a7223 */ /* 0x000fc800000000ff */
[----:B------:R-:W-:-:S04]  /*11b90*/  FFMA R28, -R31, R26, R32 ;  /* 0x0000001a1f1c7223 */ /* 0x000fc80000000120 */
[----:B------:R-:W-:Y:S01]  /*11ba0*/  FFMA R26, R29, R28, R26 ;  /* 0x0000001c1d1a7223 */ /* 0x000fe2000000001a */
[----:B--2---:R-:W-:Y:S06]  /*11bb0*/  @!P0 BRA `(.L_x_560) ;  /* 0x0000000000088947 */ /* 0x004fec0003800000 */
[----:B------:R-:W-:-:S07]  /*11bc0*/  MOV R29, 0x11be0 ;  /* 0x00011be0001d7802 */ /* 0x000fce0000000f00 */
[----:B----4-:R-:W-:Y:S05]  /*11bd0*/  CALL.REL.NOINC `($__internal_9_$__cuda_sm3x_div_rn_noftz_f32_slowpath) ;  /* 0x0000015400947944 */ /* 0x010fea0003c00000 */
.L_x_560:
[----:B------:R-:W-:Y:S05]  /*11be0*/  BSYNC.RECONVERGENT B7 ;  /* 0x0000000000077941 */ /* 0x000fea0003800200 */
.L_x_559:
        /* <DEDUP_REMOVED lines=20> */
.L_x_562:
[----:B------:R-:W-:Y:S05]  /*11d30*/  BSYNC.RECONVERGENT B7 ;  /* 0x0000000000077941 */ /* 0x000fea0003800200 */
.L_x_561:
[----:B------:R-:W2:Y:S01]  /*11d40*/  LDG.E R29, desc[UR22][R44.64+0x4] ;  /* 0x000004162c1d7981 */ /* 0x000ea2000c1e1900 */
[----:B------:R-:W-:Y:S01]  /*11d50*/  IADD3 R14, PT, PT, R14, 0x2, RZ ;  /* 0x000000020e0e7810 */ /* 0x000fe20007ffe0ff */
[----:B--2---:R-:W-:-:S05]  /*11d60*/  FADD R29, R29, R26 ;  /* 0x0000001a1d1d7221 */ /* 0x004fca0000000000 */
[----:B------:R2:W-:Y:S02]  /*11d70*/  STG.E desc[UR22][R44.64+0x4], R29 ;  /* 0x0000041d2c007986 */ /* 0x0005e4000c101916 */
.L_x_558:
[----:B------:R-:W-:-:S09]  /*11d80*/  UISETP.NE.AND UP0, UPT, UR32, URZ, UPT ;  /* 0x000000ff2000728c */ /* 0x000fd2000bf05270 */
[----:B------:R-:W-:Y:S05]  /*11d90*/  BRA.U UP0, `(.L_x_519) ;  /* 0x0000000100587547 */ /* 0x000fea000b800000 */
[----:B------:R-:W3:Y:S01]  /*11da0*/  LDG.E R26, desc[UR22][R40.64] ;  /* 0x00000016281a7981 */ /* 0x000ee2000c1e1900 */
[----:B------:R-:W-:Y:S02]  /*11db0*/  IADD3 R32, PT, PT, R27, R14, RZ ;  /* 0x0000000e1b207210 */ /* 0x000fe40007ffe0ff */
[----:B------:R-:W-:-:S05]  /*11dc0*/  MOV R33, 0x4 ;  /* 0x0000000400217802 */ /* 0x000fca0000000f00 */
[----:B------:R-:W-:-:S06]  /*11dd0*/  IMAD.WIDE.U32 R32, R32, R33, UR4 ;  /* 0x0000000420207e25 */ /* 0x000fcc000f8e0021 */
[----:B------:R-:W5:Y:S01]  /*11de0*/  LDG.E R32, desc[UR22][R32.64] ;  /* 0x0000001620207981 */ /* 0x000f62000c1e1900 */
[----:B------:R-:W-:Y:S01]  /*11df0*/  BSSY.RECONVERGENT B7, `(.L_x_563) ;  /* 0x000000c000077945 */ /* 0x000fe20003800200 */
[----:B---3--:R-:W-:-:S04]  /*11e00*/  FMUL R31, R26, R13 ;  /* 0x0000000d1a1f7220 */ /* 0x008fc80000400000 */
[----:B------:R-:W3:Y:S08]  /*11e10*/  MUFU.RCP R13, R31 ;  /* 0x0000001f000d7308 */ /* 0x000ef00000001000 */
[----:B-----5:R-:W5:Y:S01]  /*11e20*/  FCHK P0, R32, R31 ;  /* 0x0000001f20007302 */ /* 0x020f620000000000 */
[----:B---3--:R-:W-:-:S04]  /*11e30*/  FFMA R26, -R31, R13, 1 ;  /* 0x3f8000001f1a7423 */ /* 0x008fc8000000010d */
[----:B------:R-:W-:-:S04]  /*11e40*/  FFMA R13, R13, R26, R13 ;  /* 0x0000001a0d0d7223 */ /* 0x000fc8000000000d */
[----:B------:R-:W-:-:S04]  /*11e50*/  FFMA R26, R32, R13, RZ ;  /* 0x0000000d201a7223 */ /* 0x000fc800000000ff */
[----:B------:R-:W-:-:S04]  /*11e60*/  FFMA R27, -R31, R26, R32 ;  /* 0x0000001a1f1b7223 */ /* 0x000fc80000000120 */
[----:B------:R-:W-:Y:S01]  /*11e70*/  FFMA R26, R13, R27, R26 ;  /* 0x0000001b0d1a7223 */ /* 0x000fe2000000001a */
[----:B-----5:R-:W-:Y:S06]  /*11e80*/  @!P0 BRA `(.L_x_564) ;  /* 0x0000000000088947 */ /* 0x020fec0003800000 */
[----:B012---:R-:W-:-:S07]  /*11e90*/  MOV R29, 0x11eb0 ;  /* 0x00011eb0001d7802 */ /* 0x007fce0000000f00 */
[----:B----4-:R-:W-:Y:S05]  /*11ea0*/  CALL.REL.NOINC `($__internal_9_$__cuda_sm3x_div_rn_noftz_f32_slowpath) ;  /* 0x0000015000e07944 */ /* 0x010fea0003c00000 */
.L_x_564:
[----:B------:R-:W-:Y:S05]  /*11eb0*/  BSYNC.RECONVERGENT B7 ;  /* 0x0000000000077941 */ /* 0x000fea0003800200 */
.L_x_563:
[----:B0-----:R-:W-:-:S05]  /*11ec0*/  IMAD.WIDE R42, R14, 0x4, R42 ;  /* 0x000000040e2a7825 */ /* 0x001fca00078e022a */
[----:B------:R-:W3:Y:S02]  /*11ed0*/  LDG.E R13, desc[UR22][R42.64] ;  /* 0x000000162a0d7981 */ /* 0x000ee4000c1e1900 */
[----:B---3--:R-:W-:-:S05]  /*11ee0*/  FADD R13, R13, R26 ;  /* 0x0000001a0d0d7221 */ /* 0x008fca0000000000 */
[----:B------:R3:W-:Y:S02]  /*11ef0*/  STG.E desc[UR22][R42.64], R13 ;  /* 0x0000000d2a007986 */ /* 0x0007e4000c101916 */
.L_x_519:
[----:B------:R-:W-:Y:S05]  /*11f00*/  BSYNC.RECONVERGENT B6 ;  /* 0x0000000000067941 */ /* 0x000fea0003800200 */
.L_x_518:
[----:B------:R-:W-:Y:S02]  /*11f10*/  SEL R14, RZ, 0x1, !P4 ;  /* 0x00000001ff0e7807 */ /* 0x000fe40006000000 */
[----:B---3--:R-:W-:Y:S01]  /*11f20*/  IADD3 R13, PT, PT, R52, 0x2, RZ ;  /* 0x00000002340d7810 */ /* 0x008fe20007ffe0ff */
[----:B------:R-:W-:Y:S06]  /*11f30*/  BRA `(.L_x_230) ;  /* 0x000000b000ec7947 */ /* 0x000fec0003800000 */
.L_x_215:
[----:B------:R-:W-:-:S09]  /*11f40*/  UISETP.GT.AND UP0, UPT, UR19, URZ, UPT ;  /* 0x000000ff1300728c */ /* 0x000fd2000bf04270 */
[----:B------:R-:W-:Y:S05]  /*11f50*/  BRA.U UP0, `(.L_x_565) ;  /* 0x0000002500247547 */ /* 0x000fea000b800000 */
[----:B------:R0:W5:Y:S01]  /*11f60*/  LDL R13, [R1+0x850] ;  /* 0x00085000010d7983 */ /* 0x0001620000100800 */
[--C-:B-1----:R-:W-:Y:S01]  /*11f70*/  DADD R30, R44, R10.reuse ;  /* 0x000000002c1e7229 */ /* 0x102fe2000000000a */
[----:B------:R-:W-:Y:S01]  /*11f80*/  BSSY.RECONVERGENT B5, `(.L_x_566) ;  /* 0x0000037000057945 */ /* 0x000fe20003800200 */
[----:B------:R-:W-:Y:S01]  /*11f90*/  DADD R28, R42, R10 ;  /* 0x000000002a1c7229 */ /* 0x000fe2000000000a */
[----:B------:R-:W-:Y:S01]  /*11fa0*/  PLOP3.LUT P1, PT, PT, PT, PT, 0x8, 0x80 ;  /* 0x000000000080781c */ /* 0x000fe20003f2e170 */
[----:B------:R-:W-:-:S06]  /*11fb0*/  DADD R26, R46, R58 ;  /* 0x000000002e1a7229 */ /* 0x000fcc000000003a */
[----:B------:R-:W1:Y:S08]  /*11fc0*/  F2F.F32.F64 R31, R30 ;  /* 0x0000001e001f7310 */ /* 0x000e700000301000 */
        /* <DEDUP_REMOVED lines=14> */
[C---:B------:R-:W-:Y:S02]  /*120b0*/  ISETP.GT.AND P1, PT, R25.reuse, 0x1fe, PT ;  /* 0x000001fe1900780c */ /* 0x040fe40003f24270 */
[----:B------:R-:W-:Y:S02]  /*120c0*/  ISETP.GT.U32.AND P0, PT, R26, 0x727fffff, PT ;  /* 0x727fffff1a00780c */ /* 0x000fe40003f04070 */
[----:B------:R-:W-:-:S11]  /*120d0*/  IADD3 R25, PT, PT, R25, 0x1, RZ ;  /* 0x0000000119197810 */ /* 0x000fd60007ffe0ff */
[----:B01----:R-:W-:Y:S05]  /*120e0*/  @!P0 BRA `(.L_x_569) ;  /* 0x00000000000c8947 */ /* 0x003fea0003800000 */
[----:B------:R-:W-:-:S07]  /*120f0*/  MOV R26, 0x12110 ;  /* 0x00012110001a7802 */ /* 0x000fce0000000f00 */
[----:B----45:R-:W-:Y:S05]  /*12100*/  CALL.REL.NOINC `($__internal_8_$__cuda_sm20_sqrt_rn_f32_slowpath) ;  /* 0x0000014c00f07944 */ /* 0x030fea0003c00000 */
[----:B------:R-:W-:Y:S05]  /*12110*/  BRA `(.L_x_570) ;  /* 0x0000000000107947 */ /* 0x000fea0003800000 */
.L_x_569:
[C---:B------:R-:W-:Y:S01]  /*12120*/  FMUL.FTZ R32, R14.reuse, R28 ;  /* 0x0000001c0e207220 */ /* 0x040fe20000410000 */
[----:B------:R-:W-:-:S03]  /*12130*/  FMUL.FTZ R14, R14, 0.5 ;  /* 0x3f0000000e0e7820 */ /* 0x000fc60000410000 */
[----:B------:R-:W-:-:S04]  /*12140*/  FFMA R27, -R32, R32, R28 ;  /* 0x00000020201b7223 */ /* 0x000fc8000000011c */
[----:B------:R-:W-:-:S07]  /*12150*/  FFMA R32, R27, R14, R32 ;  /* 0x0000000e1b207223 */ /* 0x000fce0000000020 */
.L_x_570:
[----:B------:R-:W-:Y:S05]  /*12160*/  BSYNC.RECONVERGENT B4 ;  /* 0x0000000000047941 */ /* 0x000fea0003800200 */
.L_x_568:
[----:B------:R-:W2:Y:S01]  /*12170*/  LDG.E R27, desc[UR22][R40.64] ;  /* 0x00000016281b7981 */ /* 0x000ea2000c1e1900 */
[----:B------:R-:W-:Y:S01]  /*12180*/  BSSY.RECONVERGENT B6, `(.L_x_571) ;  /* 0x0000013000067945 */ /* 0x000fe20003800200 */
[----:B--2---:R-:W-:-:S06]  /*12190*/  FMUL R28, R27, R32 ;  /* 0x000000201b1c7220 */ /* 0x004fcc0000400000 */
        /* <DEDUP_REMOVED lines=10> */
[----:B------:R-:W-:Y:S01]  /*12240*/  LOP3.LUT R14, R29, 0x7fffffff, RZ, 0xc0, !PT ;  /* 0x7fffffff1d0e7812 */ /* 0x000fe200078ec0ff */
[----:B------:R-:W-:Y:S01]  /*12250*/  IMAD.MOV.U32 R30, RZ, RZ, R28 ;  /* 0x000000ffff1e7224 */ /* 0x000fe200078e001c */
[----:B------:R-:W-:Y:S02]  /*12260*/  MOV R26, 0x12290 ;  /* 0x00012290001a7802 */ /* 0x000fe40000000f00 */
[----:B------:R-:W-:-:S07]  /*12270*/  IADD3 R28, PT, PT, R14, -0x100000, RZ ;  /* 0xfff000000e1c7810 */ /* 0x000fce0007ffe0ff */
[----:B----45:R-:W-:Y:S05]  /*12280*/  CALL.REL.NOINC `($__internal_5_$__cuda_sm20_dblrcp_rn_slowpath_v3) ;  /* 0x00000140007c7944 */ /* 0x030fea0003c00000 */
[----:B------:R-:W-:Y:S02]  /*12290*/  MOV R30, R29 ;  /* 0x0000001d001e7202 */ /* 0x000fe40000000f00 */
[----:B------:R-:W-:-:S07]  /*122a0*/  MOV R31, R28 ;  /* 0x0000001c001f7202 */ /* 0x000fce0000000f00 */
.L_x_572:
[----:B------:R-:W-:Y:S05]  /*122b0*/  BSYNC.RECONVERGENT B6 ;  /* 0x0000000000067941 */ /* 0x000fea0003800200 */
.L_x_571:
[----:B-----5:R-:W0:Y:S02]  /*122c0*/  F2F.F64.F32 R26, R13 ;  /* 0x0000000d001a7310 */ /* 0x020e240000201800 */
[----:B0-----:R-:W-:-:S06]  /*122d0*/  DADD R26, R26, R30 ;  /* 0x000000001a1a7229 */ /* 0x001fcc000000001e */
[----:B------:R0:W1:Y:S05]  /*122e0*/  F2F.F32.F64 R13, R26 ;  /* 0x0000001a000d7310 */ /* 0x00006a0000301000 */
.L_x_567:
[----:B------:R-:W-:Y:S05]  /*122f0*/  BSYNC.RECONVERGENT B5 ;  /* 0x0000000000057941 */ /* 0x000fea0003800200 */
.L_x_566:
[----:B-1---5:R1:W-:Y:S01]  /*12300*/  STL [R1+0x850], R13 ;  /* 0x0008500d01007387 */ /* 0x0223e20000100800 */
[----:B------:R-:W-:Y:S02]  /*12310*/  PRMT R14, RZ, 0x7610, R14 ;  /* 0x00007610ff0e7816 */ /* 0x000fe4000000000e */
[----:B-1----:R-:W-:Y:S01]  /*12320*/  MOV R13, 0x1 ;  /* 0x00000001000d7802 */ /* 0x002fe20000000f00 */
[----:B------:R-:W-:Y:S06]  /*12330*/  @P1 BRA `(.L_x_230) ;  /* 0x000000ac00ec1947 */ /* 0x000fec0003800000 */
[----:B0-----:R-:W-:Y:S01]  /*12340*/  DADD R26, R46, R2 ;  /* 0x000000002e1a7229 */ /* 0x001fe20000000002 */
[----:B------:R-:W-:Y:S01]  /*12350*/  HFMA2 R52, -RZ, RZ, 0, 0 ;  /* 0x00000000ff347431 */ /* 0x000fe200000001ff */
[----:B------:R-:W-:Y:S01]  /*12360*/  BSSY.RECONVERGENT B5, `(.L_x_573) ;  /* 0x0000083000057945 */ /* 0x000fe20003800200 */
[----:B------:R-:W-:-:S07]  /*12370*/  MOV R13, 0x1 ;  /* 0x00000001000d7802 */ /* 0x000fce0000000f00 */
[----:B------:R-:W0:Y:S02]  /*12380*/  F2F.F32.F64 R26, R26 ;  /* 0x0000001a001a7310 */ /* 0x000e240000301000 */
[----:B0-----:R-:W-:-:S04]  /*12390*/  FADD R49, -R23, R26 ;  /* 0x0000001a17317221 */ /* 0x001fc80000000100 */
[----:B------:R-:W-:-:S07]  /*123a0*/  FMUL R49, R49, R49 ;  /* 0x0000003131317220 */ /* 0x000fce0000400000 */
.L_x_585:
[----:B------:R-:W-:-:S04]  /*123b0*/  SHF.L.U32 R26, R13, 0x1, RZ ;  /* 0x000000010d1a7819 */ /* 0x000fc800000006ff */
[----:B------:R-:W-:-:S06]  /*123c0*/  LEA R26, R26, UR27, 0x2 ;  /* 0x0000001b1a1a7c11 */ /* 0x000fcc000f8e10ff */
[----:B0-----:R-:W2:Y:S01]  /*123d0*/  LDL.64 R26, [R26] ;  /* 0x000000001a1a7983 */ /* 0x001ea20000100a00 */
[----:B------:R-:W0:Y:S01]  /*123e0*/  MUFU.RCP64H R31, 2.4494991302490234375 ;  /* 0x40039893001f7908 */ /* 0x000e220000001800 */
[----:B------:R-:W-:Y:S01]  /*123f0*/  IMAD.MOV.U32 R50, RZ, RZ, 0x74bc6a7f ;  /* 0x74bc6a7fff327424 */ /* 0x000fe200078e00ff */
[----:B------:R-:W-:Y:S01]  /*12400*/  MOV R51, 0x40039893 ;  /* 0x4003989300337802 */ /* 0x000fe20000000f00 */
[----:B------:R-:W-:Y:S01]  /*12410*/  BSSY.RECONVERGENT B6, `(.L_x_574) ;  /* 0x0000019000067945 */ /* 0x000fe20003800200 */
        /* <DEDUP_REMOVED lines=22> */
[----:B------:R-:W-:Y:S01]  /*12580*/  IMAD.MOV.U32 R50, RZ, RZ, R28 ;  /* 0x000000ffff327224 */ /* 0x000fe200078e001c */
[----:B------:R-:W-:-:S07]  /*12590*/  MOV R51, R29 ;  /* 0x0000001d00337202 */ /* 0x000fce0000000f00 */
.L_x_575:
[----:B------:R-:W-:Y:S05]  /*125a0*/  BSYNC.RECONVERGENT B6 ;  /* 0x0000000000067941 */ /* 0x000fea0003800200 */
.L_x_574:
        /* <DEDUP_REMOVED lines=29> */
.L_x_577:
[----:B------:R-:W-:Y:S05]  /*12780*/  BSYNC.RECONVERGENT B6 ;  /* 0x0000000000067941 */ /* 0x000fea0003800200 */
.L_x_576:
[----:B------:R-:W-:Y:S01]  /*12790*/  DADD R30, R44, R30 ;  /* 0x000000002c1e7229 */ /* 0x000fe2000000001e */
[----:B------:R-:W-:Y:S01]  /*127a0*/  FADD R27, -R22, R27 ;  /* 0x0000001b161b7221 */ /* 0x000fe20000000100 */
[----:B------:R-:W-:Y:S01]  /*127b0*/  BSSY.RECONVERGENT B6, `(.L_x_578) ;  /* 0x0000038000067945 */ /* 0x000fe20003800200 */
[----:B------:R-:W-:-:S07]  /*127c0*/  MOV R28, 0x1 ;  /* 0x00000001001c7802 */ /* 0x000fce0000000f00 */
[----:B------:R-:W0:Y:S02]  /*127d0*/  F2F.F32.F64 R31, R30 ;  /* 0x0000001e001f7310 */ /* 0x000e240000301000 */
[----:B0-----:R-:W-:-:S04]  /*127e0*/  FADD R26, -R20, R31 ;  /* 0x0000001f141a7221 */ /* 0x001fc80000000100 */
[----:B------:R-:W-:-:S04]  /*127f0*/  FMUL R26, R26, R26 ;  /* 0x0000001a1a1a7220 */ /* 0x000fc80000400000 */
[----:B------:R-:W-:-:S04]  /*12800*/  FFMA R26, R27, R27, R26 ;  /* 0x0000001b1b1a7223 */ /* 0x000fc8000000001a */
        /* <DEDUP_REMOVED lines=9> */
[----:B------:R-:W-:Y:S02]  /*128a0*/  MOV R28, R27 ;  /* 0x0000001b001c7202 */ /* 0x000fe40000000f00 */
[----:B-1----:R-:W-:-:S07]  /*128b0*/  MOV R26, 0x128d0 ;  /* 0x000128d0001a7802 */ /* 0x002fce0000000f00 */
[----:B----4-:R-:W-:Y:S05]  /*128c0*/  CALL.REL.NOINC `($__internal_8_$__cuda_sm20_sqrt_rn_f32_slowpath) ;  /* 0x0000014800007944 */ /* 0x010fea0003c00000 */
[----:B------:R-:W-:Y:S05]  /*128d0*/  BRA `(.L_x_582) ;  /* 0x0000000000107947 */ /* 0x000fea0003800000 */
.L_x_581:
[----:B-1----:R-:W-:Y:S01]  /*128e0*/  FMUL.FTZ R32, R27, R26 ;  /* 0x0000001a1b207220 */ /* 0x002fe20000410000 */
[----:B------:R-:W-:-:S03]  /*128f0*/  FMUL.FTZ R26, R26, 0.5 ;  /* 0x3f0000001a1a7820 */ /* 0x000fc60000410000 */
[----:B------:R-:W-:-:S04]  /*12900*/  FFMA R27, -R32, R32, R27 ;  /* 0x00000020201b7223 */ /* 0x000fc8000000011b */
[----:B------:R-:W-:-:S07]  /*12910*/  FFMA R32, R27, R26, R32 ;  /* 0x0000001a1b207223 */ /* 0x000fce0000000020 */
.L_x_582:
[----:B------:R-:W-:Y:S05]  /*12920*/  BSYNC.RECONVERGENT B4 ;  /* 0x0000000000047941 */ /* 0x000fea0003800200 */
.L_x_580:
        /* <DEDUP_REMOVED lines=15> */
[----:B------:R-:W-:Y:S02]  /*12a20*/  MOV R30, R26 ;  /* 0x0000001a001e7202 */ /* 0x000fe40000000f00 */
[----:B------:R-:W-:Y:S02]  /*12a30*/  IADD3 R28, PT, PT, R28, -0x100000, RZ ;  /* 0xfff000001c1c7810 */ /* 0x000fe40007ffe0ff */
[----:B------:R-:W-:-:S07]  /*12a40*/  MOV R26, 0x12a60 ;  /* 0x00012a60001a7802 */ /* 0x000fce0000000f00 */
[----:B----4-:R-:W-:Y:S05]  /*12a50*/  CALL.REL.NOINC `($__internal_5_$__cuda_sm20_dblrcp_rn_slowpath_v3) ;  /* 0x0000013800887944 */ /* 0x010fea0003c00000 */
[----:B------:R-:W-:-:S04]  /*12a60*/  LOP3.LUT R29, R29, R28, RZ, 0x3c, !PT ;  /* 0x0000001c1d1d7212 */ /* 0x000fc800078e3cff */
[----:B------:R-:W-:-:S04]  /*12a70*/  LOP3.LUT R28, R29, R28, RZ, 0x3c, !PT ;  /* 0x0000001c1d1c7212 */ /* 0x000fc800078e3cff */
[----:B------:R-:W-:-:S07]  /*12a80*/  LOP3.LUT R29, R29, R28, RZ, 0x3c, !PT ;  /* 0x0000001c1d1d7212 */ /* 0x000fce00078e3cff */
.L_x_584:
[----:B------:R-:W-:Y:S05]  /*12a90*/  BSYNC.RECONVERGENT B7 ;  /* 0x0000000000077941 */ /* 0x000fea0003800200 */
.L_x_583:
[----:B------:R-:W-:-:S05]  /*12aa0*/  LEA R30, R13, UR24, 0x2 ;  /* 0x000000180d1e7c11 */ /* 0x000fca000f8e10ff */
[----:B------:R-:W2:Y:S01]  /*12ab0*/  LDL R31, [R30] ;  /* 0x000000001e1f7983 */ /* 0x000ea20000100800 */
[C---:B------:R-:W-:Y:S02]  /*12ac0*/  ISETP.GE.AND P0, PT, R25.reuse, 0x1ff, PT ;  /* 0x000001ff1900780c */ /* 0x040fe40003f06270 */
[----:B------:R-:W-:Y:S01]  /*12ad0*/  IADD3 R25, PT, PT, R25, 0x1, RZ ;  /* 0x0000000119197810 */ /* 0x000fe20007ffe0ff */
[----:B--2---:R-:W0:Y:S02]  /*12ae0*/  F2F.F64.F32 R26, R31 ;  /* 0x0000001f001a7310 */ /* 0x004e240000201800 */
[----:B0-----:R-:W-:Y:S01]  /*12af0*/  DADD R26, R26, R28 ;  /* 0x000000001a1a7229 */ /* 0x001fe2000000001c */
[----:B------:R-:W-:-:S09]  /*12b00*/  SEL R28, RZ, 0x1, P0 ;  /* 0x00000001ff1c7807 */ /* 0x000fd20000000000 */
[----:B------:R-:W0:Y:S02]  /*12b10*/  F2F.F32.F64 R27, R26 ;  /* 0x0000001a001b7310 */ /* 0x000e240000301000 */
[----:B0-----:R0:W-:Y:S02]  /*12b20*/  STL [R30], R27 ;  /* 0x0000001b1e007387 */ /* 0x0011e40000100800 */
.L_x_579:
[----:B------:R-:W-:Y:S05]  /*12b30*/  BSYNC.RECONVERGENT B6 ;  /* 0x0000000000067941 */ /* 0x000fea0003800200 */
.L_x_578:
[----:B------:R-:W-:Y:S02]  /*12b40*/  ISETP.LT.U32.AND P1, PT, R52, 0x2, PT ;  /* 0x000000023400780c */ /* 0x000fe40003f21070 */
[----:B------:R-:W-:Y:S02]  /*12b50*/  LOP3.LUT P0, RZ, R28, 0xff, RZ, 0xc0, !PT ;  /* 0x000000ff1cff7812 */ /* 0x000fe4000780c0ff */
[----:B------:R-:W-:Y:S02]  /*12b60*/  IADD3 R13, PT, PT, R13, 0x1, RZ ;  /* 0x000000010d0d7810 */ /* 0x000fe40007ffe0ff */
[----:B------:R-:W-:-:S09]  /*12b70*/  MOV R52, R53 ;  /* 0x0000003500347202 */ /* 0x000fd20000000f00 */
[----:B------:R-:W-:Y:S05]  /*12b80*/  @P0 BRA P1, `(.L_x_585) ;  /* 0xfffffff800080947 */ /* 0x000fea000083ffff */
[----:B------:R-:W-:Y:S05]  /*12b90*/  BSYNC.RECONVERGENT B5 ;  /* 0x0000000000057941 */ /* 0x000fea0003800200 */
.L_x_573:
        /* <DEDUP_REMOVED lines=9> */
.L_x_598:
[----:B------:R-:W-:-:S04]  /*12c30*/  SHF.L.U32 R26, R13, 0x1, RZ ;  /* 0x000000010d1a7819 */ /* 0x000fc800000006ff */
[----:B------:R-:W-:-:S06]  /*12c40*/  LEA R26, R26, UR27, 0x2 ;  /* 0x0000001b1a1a7c11 */ /* 0x000fcc000f8e10ff */
[----:B0-----:R-:W2:Y:S01]  /*12c50*/  LDL.64 R26, [R26] ;  /* 0x000000001a1a7983 */ /* 0x001ea20000100a00 */
[----:B------:R-:W0:Y:S01]  /*12c60*/  MUFU.RCP64H R31, 2.4494991302490234375 ;  /* 0x40039893001f7908 */ /* 0x000e220000001800 */
        /* <DEDUP_REMOVED lines=26> */
.L_x_588:
[----:B------:R-:W-:Y:S05]  /*12e10*/  BSYNC.RECONVERGENT B6 ;  /* 0x0000000000067941 */ /* 0x000fea0003800200 */
.L_x_587:
        /* <DEDUP_REMOVED lines=29> */
.L_x_590:
[----:B------:R-:W-:Y:S05]  /*12ff0*/  BSYNC.RECONVERGENT B6 ;  /* 0x0000000000067941 */ /* 0x000fea0003800200 */
.L_x_589:
        /* <DEDUP_REMOVED lines=21> */
.L_x_594:
[----:B-1----:R-:W-:Y:S01]  /*13150*/  FMUL.FTZ R32, R27, R26 ;  /* 0x0000001a1b207220 */ /* 0x002fe20000410000 */
[----:B------:R-:W-:-:S03]  /*13160*/  FMUL.FTZ R26, R26, 0.5 ;  /* 0x3f0000001a1a7820 */ /* 0x000fc60000410000 */
[----:B------:R-:W-:-:S04]  /*13170*/  FFMA R27, -R32, R32, R27 ;  /* 0x00000020201b7223 */ /* 0x000fc8000000011b */
[----:B------:R-:W-:-:S07]  /*13180*/  FFMA R32, R27, R26, R32 ;  /* 0x0000001a1b207223 */ /* 0x000fce0000000020 */
.L_x_595:
[----:B------:R-:W-:Y:S05]  /*13190*/  BSYNC.RECONVERGENT B4 ;  /* 0x0000000000047941 */ /* 0x000fea0003800200 */
.L_x_593:
        /* <DEDUP_REMOVED lines=20> */
.L_x_597:
[----:B------:R-:W-:Y:S05]  /*132e0*/  BSYNC.RECONVERGENT B7 ;  /* 0x0000000000077941 */ /* 0x000fea0003800200 */
.L_x_596:
        /* <DEDUP_REMOVED lines=9> */
.L_x_592:
[----:B------:R-:W-:Y:S05]  /*13380*/  BSYNC.RECONVERGENT B6 ;  /* 0x0000000000067941 */ /* 0x000fea0003800200 */
.L_x_591:
[----:B------:R-:W-:Y:S02]  /*13390*/  LOP3.LUT P0, RZ, R28, 0xff, RZ, 0xc0, !PT ;  /* 0x000000ff1cff7812 */ /* 0x000fe4000780c0ff */
[C---:B------:R-:W-:Y:S02]  /*133a0*/  ISETP.LT.U32.AND P1, PT, R52.reuse, 0x6, PT ;  /* 0x000000063400780c */ /* 0x040fe40003f21070 */
[----:B------:R-:W-:Y:S02]  /*133b0*/  IADD3 R52, PT, PT, R52, 0x1, RZ ;  /* 0x0000000134347810 */ /* 0x000fe40007ffe0ff */
[----:B------:R-:W-:-:S09]  /*133c0*/  IADD3 R13, PT, PT, R13, 0x1, RZ ;  /* 0x000000010d0d7810 */ /* 0x000fd20007ffe0ff */
[----:B------:R-:W-:Y:S05]  /*133d0*/  @P0 BRA P1, `(.L_x_598) ;  /* 0xfffffff800140947 */ /* 0x000fea000083ffff */
[----:B------:R-:W-:Y:S05]  /*133e0*/  BSYNC.RECONVERGENT B5 ;  /* 0x0000000000057941 */ /* 0x000fea0003800200 */
.L_x_586:
        /* <DEDUP_REMOVED lines=9> */
.L_x_611:
[----:B------:R-:W-:-:S04]  /*13480*/  SHF.L.U32 R54, R13, 0x1, RZ ;  /* 0x000000010d367819 */ /* 0x000fc800000006ff */
[----:B------:R-:W-:-:S05]  /*13490*/  LEA R54, R54, UR27, 0x2 ;  /* 0x0000001b36367c11 */ /* 0x000fca000f8e10ff */
        /* <DEDUP_REMOVED lines=29> */
.L_x_601:
[----:B------:R-:W-:Y:S05]  /*13670*/  BSYNC.RECONVERGENT B6 ;  /* 0x0000000000067941 */ /* 0x000fea0003800200 */
.L_x_600:
        /* <DEDUP_REMOVED lines=29> */
.L_x_603:
[----:B------:R-:W-:Y:S05]  /*13850*/  BSYNC.RECONVERGENT B6 ;  /* 0x0000000000067941 */ /* 0x000fea0003800200 */
.L_x_602:
[----:B------:R-:W-:Y:S01]  /*13860*/  DADD R30, R44, R30 ;  /* 0x000000002c1e7229 */ /* 0x000fe2000000001e */
[----:B------:R-:W-:Y:S01]  /*13870*/  FADD R27, -R22, R27 ;  /* 0x0000001b161b7221 */ /* 0x000fe20000000100 */
[----:B------:R-:W-:Y:S01]  /*13880*/  BSSY.RECONVERGENT B6, `(.L_x_604) ;  /* 0x0000038000067945 */ /* 0x000fe20003800200 */
[----:B------:R-:W-:Y:S02]  /*13890*/  MOV R28, 0x1 ;  /* 0x00000001001c7802 */ /* 0x000fe40000000f00 */
[----:B------:R-:W-:-:S05]  /*138a0*/  LEA R53, R13, UR24, 0x2 ;  /* 0x000000180d357c11 */ /* 0x000fca000f8e10ff */
        /* <DEDUP_REMOVED lines=17> */
.L_x_607:
[----:B-1----:R-:W-:Y:S01]  /*139c0*/  FMUL.FTZ R32, R27, R26 ;  /* 0x0000001a1b207220 */ /* 0x002fe20000410000 */
[----:B------:R-:W-:-:S03]  /*139d0*/  FMUL.FTZ R26, R26, 0.5 ;  /* 0x3f0000001a1a7820 */ /* 0x000fc60000410000 */
[----:B------:R-:W-:-:S04]  /*139e0*/  FFMA R27, -R32, R32, R27 ;  /* 0x00000020201b7223 */ /* 0x000fc8000000011b */
[----:B------:R-:W-:-:S07]  /*139f0*/  FFMA R32, R27, R26, R32 ;  /* 0x0000001a1b207223 */ /* 0x000fce0000000020 */
.L_x_608:
[----:B------:R-:W-:Y:S05]  /*13a00*/  BSYNC.RECONVERGENT B4 ;  /* 0x0000000000047941 */ /* 0x000fea0003800200 */
.L_x_606:
        /* <DEDUP_REMOVED lines=15> */
[----:B------:R-:W-:Y:S02]  /*13b00*/  MOV R29, R27 ;  /* 0x0000001b001d7202 */ /* 0x000fe40000000f00 */
[----:B------:R-:W-:Y:S02]  /*13b10*/  IADD3 R28, PT, PT, R28, -0x100000, RZ ;  /* 0xfff000001c1c7810 */ /* 0x000fe40007ffe0ff */
[----:B------:R-:W-:-:S07]  /*13b20*/  MOV R26, 0x13b40 ;  /* 0x00013b40001a7802 */ /* 0x000fce0000000f00 */
[----:B----4-:R-:W-:Y:S05]  /*13b30*/  CALL.REL.NOINC `($__internal_5_$__cuda_sm20_dblrcp_rn_slowpath_v3) ;  /* 0x0000012800507944 */ /* 0x010fea0003c00000 */
[----:B------:R-:W-:-:S04]  /*13b40*/  LOP3.LUT R29, R29, R28, RZ, 0x3c, !PT ;  /* 0x0000001c1d1d7212 */ /* 0x000fc800078e3cff */
[----:B------:R-:W-:-:S04]  /*13b50*/  LOP3.LUT R28, R29, R28, RZ, 0x3c, !PT ;  /* 0x0000001c1d1c7212 */ /* 0x000fc800078e3cff */
[----:B------:R-:W-:-:S07]  /*13b60*/  LOP3.LUT R29, R29, R28, RZ, 0x3c, !PT ;  /* 0x0000001c1d1d7212 */ /* 0x000fce00078e3cff */
.L_x_610:
[----:B------:R-:W-:Y:S05]  /*13b70*/  BSYNC.RECONVERGENT B7 ;  /* 0x0000000000077941 */ /* 0x000fea0003800200 */
.L_x_609:
[----:B------:R-:W2:Y:S01]  /*13b80*/  LDL R30, [R53] ;  /* 0x00000000351e7983 */ /* 0x000ea20000100800 */
[C---:B------:R-:W-:Y:S01]  /*13b90*/  ISETP.GE.AND P0, PT, R25.reuse, 0x1ff, PT ;  /* 0x000001ff1900780c */ /* 0x040fe20003f06270 */
[----:B------:R-:W-:Y:S01]  /*13ba0*/  VIADD R25, R25, 0x1 ;  /* 0x0000000119197836 */ /* 0x000fe20000000000 */
[----:B--2---:R-:W0:Y:S02]  /*13bb0*/  F2F.F64.F32 R26, R30 ;  /* 0x0000001e001a7310 */ /* 0x004e240000201800 */
[----:B0-----:R-:W-:Y:S01]  /*13bc0*/  DADD R26, R26, R28 ;  /* 0x000000001a1a7229 */ /* 0x001fe2000000001c */
[----:B------:R-:W-:-:S09]  /*13bd0*/  SEL R28, RZ, 0x1, P0 ;  /* 0x00000001ff1c7807 */ /* 0x000fd20000000000 */
[----:B------:R-:W0:Y:S02]  /*13be0*/  F2F.F32.F64 R26, R26 ;  /* 0x0000001a001a7310 */ /* 0x000e240000301000 */
[----:B0-----:R0:W-:Y:S02]  /*13bf0*/  STL [R53], R26 ;  /* 0x0000001a35007387 */ /* 0x0011e40000100800 */
.L_x_605:
[----:B------:R-:W-:Y:S05]  /*13c00*/  BSYNC.RECONVERGENT B6 ;  /* 0x0000000000067941 */ /* 0x000fea0003800200 */
.L_x_604:
[----:B------:R-:W-:Y:S02]  /*13c10*/  LOP3.LUT P0, RZ, R28, 0xff, RZ, 0xc0, !PT ;  /* 0x000000ff1cff7812 */ /* 0x000fe4000780c0ff */
[C---:B------:R-:W-:Y:S02]  /*13c20*/  ISETP.LT.U32.AND P1, PT, R55.reuse, 0x2, PT ;  /* 0x000000023700780c */ /* 0x040fe40003f21070 */
[----:B------:R-:W-:Y:S02]  /*13c30*/  IADD3 R55, PT, PT, R55, 0x1, RZ ;  /* 0x0000000137377810 */ /* 0x000fe40007ffe0ff */
[----:B------:R-:W-:-:S09]  /*13c40*/  IADD3 R13, PT, PT, R13, 0x1, RZ ;  /* 0x000000010d0d7810 */ /* 0x000fd20007ffe0ff */
[----:B------:R-:W-:Y:S05]  /*13c50*/  @P0 BRA P1, `(.L_x_611) ;  /* 0xfffffff800080947 */ /* 0x000fea000083ffff */
[----:B------:R-:W-:Y:S05]  /*13c60*/  BSYNC.RECONVERGENT B5 ;  /* 0x0000000000057941 */ /* 0x000fea0003800200 */
.L_x_599:
[----:B0-----:R-:W-:-:S04]  /*13c70*/  PRMT R26, R28, 0x9910, RZ ;  /* 0x000099101c1a7816 */ /* 0x001fc800000000ff */
[----:B------:R-:W-:-:S13]  /*13c80*/  ISETP.NE.AND P0, PT, R26, RZ, PT ;  /* 0x000000ff1a00720c */ /* 0x000fda0003f05270 */
[----:B------:R-:W-:Y:S05]  /*13c90*/  @!P0 BRA `(.L_x_230) ;  /* 0x0000009400948947 */ /* 0x000fea0003800000 */
[----:B------:R-:W2:Y:S01]  /*13ca0*/  LDL.64 R26, [R54+0x8] ;  /* 0x00000800361a7983 */ /* 0x000ea20000100a00 */
[----:B------:R-:W0:Y:S01]  /*13cb0*/  MUFU.RCP64H R29, 2.4494991302490234375 ;  /* 0x40039893001d7908 */ /* 0x000e220000001800 */
        /* <DEDUP_REMOVED lines=22> */
[----:B------:R-:W-:Y:S01]  /*13e20*/  IMAD.MOV.U32 R30, RZ, RZ, 0x74bc6a7f ;  /* 0x74bc6a7fff1e7424 */ /* 0x000fe200078e00ff */
[----:B------:R-:W-:Y:S02]  /*13e30*/  MOV R60, R31 ;  /* 0x0000001f003c7202 */ /* 0x000fe40000000f00 */
[----:B------:R-:W-:Y:S02]  /*13e40*/  MOV R33, 0x40039893 ;  /* 0x4003989300217802 */ /* 0x000fe40000000f00 */
[----:B------:R-:W-:-:S07]  /*13e50*/  MOV R26, 0x13e70 ;  /* 0x00013e70001a7802 */ /* 0x000fce0000000f00 */
[----:B----4-:R-:W-:Y:S05]  /*13e60*/  CALL.REL.NOINC `($__internal_6_$__cuda_sm20_div_rn_f64_full) ;  /* 0x0000012800307944 */ /* 0x010fea0003c00000 */
.L_x_613:
[----:B------:R-:W-:Y:S05]  /*13e70*/  BSYNC.RECONVERGENT B5 ;  /* 0x0000000000057941 */ /* 0x000fea0003800200 */
.L_x_612:
[----:B------:R-:W0:Y:S01]  /*13e80*/  MUFU.RCP64H R47, 2.4494991302490234375 ;  /* 0x40039893002f7908 */ /* 0x000e220000001800 */
[----:B------:R-:W-:Y:S01]  /*13e90*/  HFMA2 R33, -RZ, RZ, 2.005859375, -0.0022335052490234375 ;  /* 0x40039893ff217431 */ /* 0x000fe200000001ff */
[----:B------:R-:W-:Y:S01]  /*13ea0*/  MOV R32, 0x74bc6a7f ;  /* 0x74bc6a7f00207802 */ /* 0x000fe20000000f00 */
[----:B------:R-:W-:Y:S01]  /*13eb0*/  DADD R28, R42, R28 ;  /* 0x000000002a1c7229 */ /* 0x000fe2000000001c */
[----:B------:R-:W-:Y:S01]  /*13ec0*/  MOV R46, 0x1 ;  /* 0x00000001002e7802 */ /* 0x000fe20000000f00 */
[----:B------:R-:W-:Y:S04]  /*13ed0*/  BSSY.RECONVERGENT B5, `(.L_x_614) ;  /* 0x0000018000057945 */ /* 0x000fe80003800200 */
        /* <DEDUP_REMOVED lines=23> */
.L_x_615:
[----:B------:R-:W-:Y:S05]  /*14050*/  BSYNC.RECONVERGENT B5 ;  /* 0x0000000000057941 */ /* 0x000fea0003800200 */
.L_x_614:
[----:B------:R-:W-:Y:S01]  /*14060*/  DADD R26, R44, R26 ;  /* 0x000000002c1a7229 */ /* 0x000fe2000000001a */
[----:B------:R-:W-:Y:S01]  /*14070*/  FADD R14, -R22, R14 ;  /* 0x0000000e160e7221 */ /* 0x000fe20000000100 */
[----:B------:R-:W-:Y:S08]  /*14080*/  BSSY.RECONVERGENT B5, `(.L_x_616) ;  /* 0x0000034000057945 */ /* 0x000ff00003800200 */
[----:B------:R-:W0:Y:S02]  /*14090*/  F2F.F32.F64 R27, R26 ;  /* 0x0000001a001b7310 */ /* 0x000e240000301000 */
[----:B0-----:R-:W-:-:S04]  /*140a0*/  FADD R28, -R20, R27 ;  /* 0x0000001b141c7221 */ /* 0x001fc80000000100 */
[----:B------:R-:W-:-:S04]  /*140b0*/  FMUL R29, R28, R28 ;  /* 0x0000001c1c1d7220 */ /* 0x000fc80000400000 */
[----:B------:R-:W-:-:S04]  /*140c0*/  FFMA R14, R14, R14, R29 ;  /* 0x0000000e0e0e7223 */ /* 0x000fc8000000001d */
[----:B------:R-:W-:-:S05]  /*140d0*/  FFMA R14, R13, R13, R14 ;  /* 0x0000000d0d0e7223 */ /* 0x000fca000000000e */
[----:B------:R-:W-:Y:S02]  /*140e0*/  FMNMX R28, R14, 9.999999682655225389e-21, !PT ;  /* 0x1e3ce5080e1c7809 */ /* 0x000fe40007800000 */
[----:B------:R-:W-:Y:S02]  /*140f0*/  MOV R14, 0x1 ;  /* 0x00000001000e7802 */ /* 0x000fe40000000f00 */
[----:B------:R-:W-:-:S13]  /*14100*/  FSETP.GTU.AND P0, PT, R28, UR29, PT ;  /* 0x0000001d1c007c0b */ /* 0x000fda000bf0c000 */
[----:B------:R-:W-:Y:S05]  /*14110*/  @P0 BRA `(.L_x_617) ;  /* 0x0000000000a80947 */ /* 0x000fea0003800000 */
[----:B------:R-:W-:Y:S01]  /*14120*/  IADD3 R14, PT, PT, R28, -0xd000000, RZ ;  /* 0xf30000001c0e7810 */ /* 0x000fe20007ffe0ff */
[----:B------:R0:W1:Y:S01]  /*14130*/  MUFU.RSQ R13, R28 ;  /* 0x0000001c000d7308 */ /* 0x0000620000001400 */
[C---:B------:R-:W-:Y:S01]  /*14140*/  ISETP.GE.AND P1, PT, R25.reuse, 0x1ff, PT ;  /* 0x000001ff1900780c */ /* 0x040fe20003f26270 */
[----:B------:R-:W-:Y:S01]  /*14150*/  BSSY.RECONVERGENT B4, `(.L_x_618) ;  /* 0x000000c000047945 */ /* 0x000fe20003800200 */
[----:B------:R-:W-:Y:S02]  /*14160*/  ISETP.GT.U32.AND P0, PT, R14, 0x727fffff, PT ;  /* 0x727fffff0e00780c */ /* 0x000fe40003f04070 */
[----:B------:R-:W-:Y:S02]  /*14170*/  SEL R14, RZ, 0x1, P1 ;  /* 0x00000001ff0e7807 */ /* 0x000fe40000800000 */
[----:B------:R-:W-:-:S09]  /*14180*/  IADD3 R25, PT, PT, R25, 0x1, RZ ;  /* 0x0000000119197810 */ /* 0x000fd20007ffe0ff */
[----:B0-----:R-:W-:Y:S05]  /*14190*/  @!P0 BRA `(.L_x_619) ;  /* 0x00000000000c8947 */ /* 0x001fea0003800000 */
[----:B------:R-:W-:-:S07]  /*141a0*/  MOV R26, 0x141c0 ;  /* 0x000141c0001a7802 */ /* 0x000fce0000000f00 */
[----:B-1--4-:R-:W-:Y:S05]  /*141b0*/  CALL.REL.NOINC `($__internal_8_$__cuda_sm20_sqrt_rn_f32_slowpath) ;  /* 0x0000012c00c47944 */ /* 0x012fea0003c00000 */
[----:B------:R-:W-:Y:S05]  /*141c0*/  BRA `(.L_x_620) ;  /* 0x0000000000107947 */ /* 0x000fea0003800000 */
.L_x_619:
[----:B-1----:R-:W-:Y:S01]  /*141d0*/  FMUL.FTZ R32, R28, R13 ;  /* 0x0000000d1c207220 */ /* 0x002fe20000410000 */
[----:B------:R-:W-:-:S03]  /*141e0*/  FMUL.FTZ R26, R13, 0.5 ;  /* 0x3f0000000d1a7820 */ /* 0x000fc60000410000 */
[----:B------:R-:W-:-:S04]  /*141f0*/  FFMA R13, -R32, R32, R28 ;  /* 0x00000020200d7223 */ /* 0x000fc8000000011c */
[----:B------:R-:W-:-:S07]  /*14200*/  FFMA R32, R13, R26, R32 ;  /* 0x0000001a0d207223 */ /* 0x000fce0000000020 */
.L_x_620:
[----:B------:R-:W-:Y:S05]  /*14210*/  BSYNC.RECONVERGENT B4 ;  /* 0x0000000000047941 */ /* 0x000fea0003800200 */
.L_x_618:
        /* <DEDUP_REMOVED lines=15> */
[----:B------:R-:W-:Y:S01]  /*14310*/  MOV R26, 0x14340 ;  /* 0x00014340001a7802 */ /* 0x000fe20000000f00 */
[----:B------:R-:W-:-:S07]  /*14320*/  VIADD R28, R13, 0xfff00000 ;  /* 0xfff000000d1c7836 */ /* 0x000fce0000000000 */
[----:B----4-:R-:W-:Y:S05]  /*14330*/  CALL.REL.NOINC `($__internal_5_$__cuda_sm20_dblrcp_rn_slowpath_v3) ;  /* 0x0000012000507944 */ /* 0x010fea0003c00000 */
[----:B------:R-:W-:Y:S02]  /*14340*/  MOV R30, R29 ;  /* 0x0000001d001e7202 */ /* 0x000fe40000000f00 */
[----:B------:R-:W-:-:S07]  /*14350*/  MOV R31, R28 ;  /* 0x0000001c001f7202 */ /* 0x000fce0000000f00 */
.L_x_622:
[----:B------:R-:W-:Y:S05]  /*14360*/  BSYNC.RECONVERGENT B6 ;  /* 0x0000000000067941 */ /* 0x000fea0003800200 */
.L_x_621:
[----:B------:R-:W2:Y:S02]  /*14370*/  LDL R13, [R53+0x4] ;  /* 0x00000400350d7983 */ /* 0x000ea40000100800 */
[----:B--2---:R-:W0:Y:S02]  /*14380*/  F2F.F64.F32 R26, R13 ;  /* 0x0000000d001a7310 */ /* 0x004e240000201800 */
[----:B0-----:R-:W-:-:S10]  /*14390*/  DADD R26, R26, R30 ;  /* 0x000000001a1a7229 */ /* 0x001fd4000000001e */
[----:B------:R-:W0:Y:S02]  /*143a0*/  F2F.F32.F64 R26, R26 ;  /* 0x0000001a001a7310 */ /* 0x000e240000301000 */
[----:B0-----:R0:W-:Y:S02]  /*143b0*/  STL [R53+0x4], R26 ;  /* 0x0000041a35007387 */ /* 0x0011e40000100800 */
.L_x_617:
[----:B------:R-:W-:Y:S05]  /*143c0*/  BSYNC.RECONVERGENT B5 ;  /* 0x0000000000057941 */ /* 0x000fea0003800200 */
.L_x_616:
[----:B------:R-:W-:Y:S01]  /*143d0*/  IADD3 R13, PT, PT, R49, 0x2, RZ ;  /* 0x00000002310d7810 */ /* 0x000fe20007ffe0ff */
[----:B------:R-:W-:Y:S06]  /*143e0*/  BRA `(.L_x_230) ;  /* 0x0000008c00c07947 */ /* 0x000fec0003800000 */
.L_x_565:
        /* <DEDUP_REMOVED lines=26> */
[----:B-1----:R-:W-:-:S07]  /*14590*/  MOV R26, 0x145b0 ;  /* 0x000145b0001a7802 */ /* 0x002fce0000000f00 */
[----:B----45:R-:W-:Y:S05]  /*145a0*/  CALL.REL.NOINC `($__internal_8_$__cuda_sm20_sqrt_rn_f32_slowpath) ;  /* 0x0000012800c87944 */ /* 0x030fea0003c00000 */
[----:B------:R-:W-:Y:S01]  /*145b0*/  MOV R14, R32 ;  /* 0x00000020000e7202 */ /* 0x000fe20000000f00 */
[----:B------:R-:W-:Y:S06]  /*145c0*/  BRA `(.L_x_627) ;  /* 0x0000000000107947 */ /* 0x000fec0003800000 */
.L_x_626:
[----:B-1----:R-:W-:Y:S01]  /*145d0*/  FMUL.FTZ R14, R49, R26 ;  /* 0x0000001a310e7220 */ /* 0x002fe20000410000 */
[----:B------:R-:W-:-:S03]  /*145e0*/  FMUL.FTZ R26, R26, 0.5 ;  /* 0x3f0000001a1a7820 */ /* 0x000fc60000410000 */
[----:B------:R-:W-:-:S04]  /*145f0*/  FFMA R29, -R14, R14, R49 ;  /* 0x0000000e0e1d7223 */ /* 0x000fc80000000131 */
[----:B------:R-:W-:-:S07]  /*14600*/  FFMA R14, R29, R26, R14 ;  /* 0x0000001a1d0e7223 */ /* 0x000fce000000000e */
.L_x_627:
[----:B------:R-:W-:Y:S05]  /*14610*/  BSYNC.RECONVERGENT B4 ;  /* 0x0000000000047941 */ /* 0x000fea0003800200 */
.L_x_625:
[----:B------:R-:W2:Y:S01]  /*14620*/  LDG.E R29, desc[UR22][R40.64] ;  /* 0x00000016281d7981 */ /* 0x000ea2000c1e1900 */
[----:B------:R-:W-:Y:S01]  /*14630*/  BSSY.RECONVERGENT B5, `(.L_x_628) ;  /* 0x0000013000057945 */ /* 0x000fe20003800200 */
[----:B--2---:R-:W-:-:S06]  /*14640*/  FMUL R29, R29, R14 ;  /* 0x0000000e1d1d7220 */ /* 0x004fcc0000400000 */
        /* <DEDUP_REMOVED lines=17> */
.L_x_629:
[----:B------:R-:W-:Y:S05]  /*14760*/  BSYNC.RECONVERGENT B5 ;  /* 0x0000000000057941 */ /* 0x000fea0003800200 */
.L_x_628:
[----:B-----5:R-:W0:Y:S01]  /*14770*/  F2F.F64.F32 R28, R13 ;  /* 0x0000000d001c7310 */ /* 0x020e220000201800 */
[----:B------:R-:W-:Y:S01]  /*14780*/  MOV R49, RZ ;  /* 0x000000ff00317202 */ /* 0x000fe20000000f00 */
[----:B0-----:R-:W-:-:S06]  /*14790*/  DADD R28, R28, R32 ;  /* 0x000000001c1c7229 */ /* 0x001fcc0000000020 */
[----:B------:R0:W1:Y:S01]  /*147a0*/  F2F.F32.F64 R13, R28 ;  /* 0x0000001c000d7310 */ /* 0x0000620000301000 */
[----:B------:R-:W-:Y:S05]  /*147b0*/  @!P1 BRA `(.L_x_630) ;  /* 0x0000000800889947 */ /* 0x000fea0003800000 */
[----:B------:R-:W-:Y:S01]  /*147c0*/  BSSY.RECONVERGENT B7, `(.L_x_631) ;  /* 0x00000a0000077945 */ /* 0x000fe20003800200 */
[----:B------:R-:W-:-:S07]  /*147d0*/  MOV R49, RZ ;  /* 0x000000ff00317202 */ /* 0x000fce0000000f00 */
.L_x_648:
[----:B0-2---:R-:W2:Y:S01]  /*147e0*/  LDG.E R29, desc[UR22][R40.64] ;  /* 0x00000016281d7981 */ /* 0x005ea2000c1e1900 */
[----:B------:R-:W-:Y:S01]  /*147f0*/  IADD3 R54, PT, PT, R27, R49, RZ ;  /* 0x000000311b367210 */ /* 0x000fe20007ffe0ff */
[----:B------:R-:W-:-:S04]  /*14800*/  IMAD.MOV.U32 R55, RZ, RZ, 0x4 ;  /* 0x00000004ff377424 */ /* 0x000fc800078e00ff */
[----:B------:R-:W-:-:S05]  /*14810*/  IMAD.WIDE.U32 R54, R54, R55, UR4 ;  /* 0x0000000436367e25 */ /* 0x000fca000f8e0037 */
[----:B------:R-:W3:Y:S01]  /*14820*/  LDG.E R32, desc[UR22][R54.64] ;  /* 0x0000001636207981 */ /* 0x000ee2000c1e1900 */
[----:B------:R-:W-:Y:S01]  /*14830*/  BSSY.RECONVERGENT B8, `(.L_x_632) ;  /* 0x000000c000087945 */ /* 0x000fe20003800200 */
[----:B--2---:R-:W-:-:S04]  /*14840*/  FMUL R31, R29, R14 ;  /* 0x0000000e1d1f7220 */ /* 0x004fc80000400000 */
[----:B------:R-:W0:Y:S08]  /*14850*/  MUFU.RCP R26, R31 ;  /* 0x0000001f001a7308 */ /* 0x000e300000001000 */
[----:B---3--:R-:W2:Y:S01]  /*14860*/  FCHK P0, R32, R31 ;  /* 0x0000001f20007302 */ /* 0x008ea20000000000 */
[----:B0-----:R-:W-:-:S04]  /*14870*/  FFMA R29, -R31, R26, 1 ;  /* 0x3f8000001f1d7423 */ /* 0x001fc8000000011a */
[----:B------:R-:W-:-:S04]  /*14880*/  FFMA R29, R26, R29, R26 ;  /* 0x0000001d1a1d7223 */ /* 0x000fc8000000001a */
[----:B------:R-:W-:-:S04]  /*14890*/  FFMA R26, R32, R29, RZ ;  /* 0x0000001d201a7223 */ /* 0x000fc800000000ff */
[----:B------:R-:W-:-:S04]  /*148a0*/  FFMA R28, -R31, R26, R32 ;  /* 0x0000001a1f1c7223 */ /* 0x000fc80000000120 */
[----:B------:R-:W-:Y:S01]  /*148b0*/  FFMA R26, R29, R28, R26 ;  /* 0x0000001c1d1a7223 */ /* 0x000fe2000000001a */
[----:B--2---:R-:W-:Y:S06]  /*148c0*/  @!P0 BRA `(.L_x_633) ;  /* 0x0000000000088947 */ /* 0x004fec0003800000 */
[----:B------:R-:W-:-:S07]  /*148d0*/  MOV R29, 0x148f0 ;  /* 0x000148f0001d7802 */ /* 0x000fce0000000f00 */
[----:B-1--4-:R-:W-:Y:S05]  /*148e0*/  CALL.REL.NOINC `($__internal_9_$__cuda_sm3x_div_rn_noftz_f32_slowpath) ;  /* 0x0000012800507944 */ /* 0x012fea0003c00000 */
.L_x_633:
[----:B------:R-:W-:Y:S05]  /*148f0*/  BSYNC.RECONVERGENT B8 ;  /* 0x0000000000087941 */ /* 0x000fea0003800200 */
.L_x_632:
[----:B------:R-:W-:-:S05]  /*14900*/  IMAD.WIDE R52, R49, 0x4, R38 ;  /* 0x0000000431347825 */ /* 0x000fca00078e0226 */
[----:B------:R-:W2:Y:S02]  /*14910*/  LDG.E R29, desc[UR22][R52.64] ;  /* 0x00000016341d7981 */ /* 0x000ea4000c1e1900 */
[----:B--2---:R-:W-:-:S05]  /*14920*/  FADD R29, R29, R26 ;  /* 0x0000001a1d1d7221 */ /* 0x004fca0000000000 */
[----:B------:R0:W-:Y:S04]  /*14930*/  STG.E desc[UR22][R52.64], R29 ;  /* 0x0000001d34007986 */ /* 0x0001e8000c101916 */
[----:B------:R-:W2:Y:S04]  /*14940*/  LDG.E R31, desc[UR22][R40.64] ;  /* 0x00000016281f7981 */ /* 0x000ea8000c1e1900 */
[----:B------:R-:W3:Y:S01]  /*14950*/  LDG.E R32, desc[UR22][R54.64+0x4] ;  /* 0x0000041636207981 */ /* 0x000ee2000c1e1900 */
[----:B------:R-:W-:Y:S01]  /*14960*/  BSSY.RECONVERGENT B8, `(.L_x_634) ;  /* 0x000000d000087945 */ /* 0x000fe20003800200 */
[----:B--2---:R-:W-:-:S04]  /*14970*/  FMUL R33, R31, R14 ;  /* 0x0000000e1f217220 */ /* 0x004fc80000400000 */
[----:B------:R-:W2:Y:S08]  /*14980*/  MUFU.RCP R26, R33 ;  /* 0x00000021001a7308 */ /* 0x000eb00000001000 */
[----:B---3--:R-:W3:Y:S01]  /*14990*/  FCHK P0, R32, R33 ;  /* 0x0000002120007302 */ /* 0x008ee20000000000 */
[----:B--2---:R-:W-:-:S04]  /*149a0*/  FFMA R31, -R33, R26, 1 ;  /* 0x3f800000211f7423 */ /* 0x004fc8000000011a */
[----:B------:R-:W-:-:S04]  /*149b0*/  FFMA R31, R26, R31, R26 ;  /* 0x0000001f1a1f7223 */ /* 0x000fc8000000001a */
[----:B------:R-:W-:-:S04]  /*149c0*/  FFMA R26, R32, R31, RZ ;  /* 0x0000001f201a7223 */ /* 0x000fc800000000ff */
[----:B------:R-:W-:-:S04]  /*149d0*/  FFMA R28, -R33, R26, R32 ;  /* 0x0000001a211c7223 */ /* 0x000fc80000000120 */
[----:B------:R-:W-:Y:S01]  /*149e0*/  FFMA R26, R31, R28, R26 ;  /* 0x0000001c1f1a7223 */ /* 0x000fe2000000001a */
[----:B0--3--:R-:W-:Y:S06]  /*149f0*/  @!P0 BRA `(.L_x_635) ;  /* 0x00000000000c8947 */ /* 0x009fec0003800000 */
[----:B------:R-:W-:Y:S02]  /*14a00*/  MOV R31, R33 ;  /* 0x00000021001f7202 */ /* 0x000fe40000000f00 */
[----:B------:R-:W-:-:S07]  /*14a10*/  MOV R29, 0x14a30 ;  /* 0x00014a30001d7802 */ /* 0x000fce0000000f00 */
[----:B-1--4-:R-:W-:Y:S05]  /*14a20*/  CALL.REL.NOINC `($__internal_9_$__cuda_sm3x_div_rn_noftz_f32_slowpath) ;  /* 0x0000012800007944 */ /* 0x012fea0003c00000 */
.L_x_635:
[----:B------:R-:W-:Y:S05]  /*14a30*/  BSYNC.RECONVERGENT B8 ;  /* 0x0000000000087941 */ /* 0x000fea0003800200 */
.L_x_634:
        /* <DEDUP_REMOVED lines=18> */
.L_x_637:
[----:B------:R-:W-:Y:S05]  /*14b60*/  BSYNC.RECONVERGENT B8 ;  /* 0x0000000000087941 */ /* 0x000fea0003800200 */
.L_x_636:
        /* <DEDUP_REMOVED lines=18> */
.L_x_639:
[----:B------:R-:W-:Y:S05]  /*14c90*/  BSYNC.RECONVERGENT B8 ;  /* 0x0000000000087941 */ /* 0x000fea0003800200 */
.L_x_638:
        /* <DEDUP_REMOVED lines=18> */
.L_x_641:
[----:B------:R-:W-:Y:S05]  /*14dc0*/  BSYNC.RECONVERGENT B8 ;  /* 0x0000000000087941 */ /* 0x000fea0003800200 */
.L_x_640:
        /* <DEDUP_REMOVED lines=18> */
.L_x_643:
[----:B------:R-:W-:Y:S05]  /*14ef0*/  BSYNC.RECONVERGENT B8 ;  /* 0x0000000000087941 */ /* 0x000fea0003800200 */
.L_x_642:
        /* <DEDUP_REMOVED lines=18> */
.L_x_645:
[----:B------:R-:W-:Y:S05]  /*15020*/  BSYNC.RECONVERGENT B8 ;  /* 0x0000000000087941 */ /* 0x000fea0003800200 */
.L_x_644:
        /* <DEDUP_REMOVED lines=18> */
.L_x_647:
[----:B------:R-:W-:Y:S05]  /*15150*/  BSYNC.RECONVERGENT B8 ;  /* 0x0000000000087941 */ /* 0x000fea0003800200 */
.L_x_646:
[----:B------:R-:W2:Y:S01]  /*15160*/  LDG.E R29, desc[UR22][R52.64+0x1c] ;  /* 0x00001c16341d7981 */ /* 0x000ea2000c1e1900 */
[----:B------:R-:W-:-:S05]  /*15170*/  VIADD R49, R49, 0x8 ;  /* 0x0000000831317836 */ /* 0x000fca0000000000 */
[----:B------:R-:W-:Y:S01]  /*15180*/  ISETP.NE.AND P0, PT, R49, UR11, PT ;  /* 0x0000000b31007c0c */ /* 0x000fe2000bf05270 */
[----:B--2---:R-:W-:-:S05]  /*15190*/  FADD R29, R29, R26 ;  /* 0x0000001a1d1d7221 */ /* 0x004fca0000000000 */
[----:B------:R2:W-:Y:S07]  /*151a0*/  STG.E desc[UR22][R52.64+0x1c], R29 ;  /* 0x00001c1d34007986 */ /* 0x0005ee000c101916 */
[----:B------:R-:W-:Y:S05]  /*151b0*/  @P0 BRA `(.L_x_648) ;  /* 0xfffffff400880947 */ /* 0x000fea000383ffff */
[----:B------:R-:W-:Y:S05]  /*151c0*/  BSYNC.RECONVERGENT B7 ;  /* 0x0000000000077941 */ /* 0x000fea0003800200 */
.L_x_631:
[----:B------:R-:W-:-:S07]  /*151d0*/  MOV R49, UR11 ;  /* 0x0000000b00317c02 */ /* 0x000fce0008000f00 */
.L_x_630:
[----:B------:R-:W-:Y:S01]  /*151e0*/  UISETP.NE.AND UP0, UPT, UR33, URZ, UPT ;  /* 0x000000ff2100728c */ /* 0x000fe2000bf05270 */
[C---:B------:R-:W-:Y:S02]  /*151f0*/  ISETP.GT.AND P4, PT, R25.reuse, 0x1fe, PT ;  /* 0x000001fe1900780c */ /* 0x040fe40003f84270 */
[----:B------:R-:W-:-:S06]  /*15200*/  IADD3 R25, PT, PT, R25, 0x1, RZ ;  /* 0x0000000119197810 */ /* 0x000fcc0007ffe0ff */
[----:B------:R-:W-:Y:S05]  /*15210*/  BRA.U !UP0, `(.L_x_624) ;  /* 0x0000000908807547 */ /* 0x000fea000b800000 */
[----:B------:R-:W-:-:S09]  /*15220*/  UISETP.GE.U32.AND UP0, UPT, UR20, 0x3, UPT ;  /* 0x000000031400788c */ /* 0x000fd2000bf06070 */
[----:B------:R-:W-:Y:S05]  /*15230*/  BRA.U !UP0, `(.L_x_649) ;  /* 0x0000000508507547 */ /* 0x000fea000b800000 */
[----:B0-2---:R-:W2:Y:S01]  /*15240*/  LDG.E R29, desc[UR22][R40.64] ;  /* 0x00000016281d7981 */ /* 0x005ea2000c1e1900 */
        /* <DEDUP_REMOVED lines=16> */
.L_x_651:
[----:B------:R-:W-:Y:S05]  /*15350*/  BSYNC.RECONVERGENT B7 ;  /* 0x0000000000077941 */ /* 0x000fea0003800200 */
.L_x_650:
[----:B------:R-:W-:-:S05]  /*15360*/  IMAD.WIDE.U32 R54, R49, 0x4, R38 ;  /* 0x0000000431367825 */ /* 0x000fca00078e0026 */
[----:B------:R-:W2:Y:S02]  /*15370*/  LDG.E R29, desc[UR22][R54.64] ;  /* 0x00000016361d7981 */ /* 0x000ea4000c1e1900 */
[----:B--2---:R-:W-:-:S05]  /*15380*/  FADD R29, R29, R26 ;  /* 0x0000001a1d1d7221 */ /* 0x004fca0000000000 */
[----:B------:R0:W-:Y:S04]  /*15390*/  STG.E desc[UR22][R54.64], R29 ;  /* 0x0000001d36007986 */ /* 0x0001e8000c101916 */
[----:B------:R-:W2:Y:S01]  /*153a0*/  LDG.E R31, desc[UR22][R40.64] ;  /* 0x00000016281f7981 */ /* 0x000ea2000c1e1900 */
[----:B------:R-:W-:-:S04]  /*153b0*/  IADD3 R26, P0, PT, R27, R49, RZ ;  /* 0x000000311b1a7210 */ /* 0x000fc80007f1e0ff */
[----:B------:R-:W-:Y:S02]  /*153c0*/  IADD3.X R33, PT, PT, RZ, RZ, RZ, P0, !PT ;  /* 0x000000ffff217210 */ /* 0x000fe400007fe4ff */
[----:B------:R-:W-:-:S04]  /*153d0*/  LEA R52, P0, R26, UR4, 0x2 ;  /* 0x000000041a347c11 */ /* 0x000fc8000f8010ff */
[----:B------:R-:W-:-:S05]  /*153e0*/  LEA.HI.X R53, R26, UR5, R33, 0x2, P0 ;  /* 0x000000051a357c11 */ /* 0x000fca00080f1421 */
        /* <DEDUP_REMOVED lines=14> */
.L_x_653:
[----:B------:R-:W-:Y:S05]  /*154d0*/  BSYNC.RECONVERGENT B7 ;  /* 0x0000000000077941 */ /* 0x000fea0003800200 */
.L_x_652:
        /* <DEDUP_REMOVED lines=18> */
.L_x_655:
[----:B------:R-:W-:Y:S05]  /*15600*/  BSYNC.RECONVERGENT B7 ;  /* 0x0000000000077941 */ /* 0x000fea0003800200 */
.L_x_654:
        /* <DEDUP_REMOVED lines=15> */
[----:B------:R-:W-:Y:S01]  /*15700*/  IMAD.MOV.U32 R31, RZ, RZ, R33 ;  /* 0x000000ffff1f7224 */ /* 0x000fe200078e0021 */
[----:B------:R-:W-:-:S07]  /*15710*/  MOV R29, 0x15730 ;  /* 0x00015730001d7802 */ /* 0x000fce0000000f00 */
[----:B-1--4-:R-:W-:Y:S05]  /*15720*/  CALL.REL.NOINC `($__internal_9_$__cuda_sm3x_div_rn_noftz_f32_slowpath) ;  /* 0x0000011800c07944 */ /* 0x012fea0003c00000 */
.L_x_657:
[----:B------:R-:W-:Y:S05]  /*15730*/  BSYNC.RECONVERGENT B7 ;  /* 0x0000000000077941 */ /* 0x000fea0003800200 */
.L_x_656:
[----:B------:R-:W2:Y:S01]  /*15740*/  LDG.E R29, desc[UR22][R54.64+0xc] ;  /* 0x00000c16361d7981 */ /* 0x000ea2000c1e1900 */
[----:B------:R-:W-:Y:S01]  /*15750*/  IADD3 R49, PT, PT, R49, 0x4, RZ ;  /* 0x0000000431317810 */ /* 0x000fe20007ffe0ff */
[----:B--2---:R-:W-:-:S05]  /*15760*/  FADD R29, R29, R26 ;  /* 0x0000001a1d1d7221 */ /* 0x004fca0000000000 */
[----:B------:R3:W-:Y:S02]  /*15770*/  STG.E desc[UR22][R54.64+0xc], R29 ;  /* 0x00000c1d36007986 */ /* 0x0007e4000c101916 */
.L_x_649:
[----:B------:R-:W-:-:S09]  /*15780*/  UISETP.NE.AND UP0, UPT, UR34, URZ, UPT ;  /* 0x000000ff2200728c */ /* 0x000fd2000bf05270 */
[----:B------:R-:W-:Y:S05]  /*15790*/  BRA.U !UP0, `(.L_x_624) ;  /* 0x0000000508207547 */ /* 0x000fea000b800000 */
[----:B------:R-:W-:-:S09]  /*157a0*/  UISETP.NE.AND UP0, UPT, UR37, URZ, UPT ;  /* 0x000000ff2500728c */ /* 0x000fd2000bf05270 */
[----:B------:R-:W-:Y:S05]  /*157b0*/  BRA.U !UP0, `(.L_x_658) ;  /* 0x0000000108b87547 */ /* 0x000fea000b800000 */
[----:B0-23--:R-:W2:Y:S01]  /*157c0*/  LDG.E R29, desc[UR22][R40.64] ;  /* 0x00000016281d7981 */ /* 0x00dea2000c1e1900 */
        /* <DEDUP_REMOVED lines=16> */
.L_x_660:
[----:B------:R-:W-:Y:S05]  /*158d0*/  BSYNC.RECONVERGENT B7 ;  /* 0x0000000000077941 */ /* 0x000fea0003800200 */
.L_x_659:
[----:B------:R-:W-:-:S05]  /*158e0*/  IMAD.WIDE R52, R49, 0x4, R38 ;  /* 0x0000000431347825 */ /* 0x000fca00078e0226 */
[----:B------:R-:W2:Y:S01]  /*158f0*/  LDG.E R29, desc[UR22][R52.64] ;  /* 0x00000016341d7981 */ /* 0x000ea2000c1e1900 */
[----:B------:R-:W-:Y:S01]  /*15900*/  IADD3 R33, P0, PT, R27, R49, RZ ;  /* 0x000000311b217210 */ /* 0x000fe20007f1e0ff */
[----:B--2---:R-:W-:-:S05]  /*15910*/  FADD R29, R29, R26 ;  /* 0x0000001a1d1d7221 */ /* 0x004fca0000000000 */
[----:B------:R0:W-:Y:S04]  /*15920*/  STG.E desc[UR22][R52.64], R29 ;  /* 0x0000001d34007986 */ /* 0x0001e8000c101916 */
[----:B------:R-:W2:Y:S01]  /*15930*/  LDG.E R31, desc[UR22][R40.64] ;  /* 0x00000016281f7981 */ /* 0x000ea2000c1e1900 */
[----:B------:R-:W-:Y:S02]  /*15940*/  LEA.HI.X.SX32 R26, R49, RZ, 0x1, P0 ;  /* 0x000000ff311a7211 */ /* 0x000fe400000f0eff */
        /* <DEDUP_REMOVED lines=16> */
.L_x_662:
[----:B------:R-:W-:Y:S05]  /*15a50*/  BSYNC.RECONVERGENT B7 ;  /* 0x0000000000077941 */ /* 0x000fea0003800200 */
.L_x_661:
[----:B------:R-:W2:Y:S01]  /*15a60*/  LDG.E R29, desc[UR22][R52.64+0x4] ;  /* 0x00000416341d7981 */ /* 0x000ea2000c1e1900 */
[----:B------:R-:W-:Y:S01]  /*15a70*/  IADD3 R49, PT, PT, R49, 0x2, RZ ;  /* 0x0000000231317810 */ /* 0x000fe20007ffe0ff */
[----:B--2---:R-:W-:-:S05]  /*15a80*/  FADD R29, R29, R26 ;  /* 0x0000001a1d1d7221 */ /* 0x004fca0000000000 */
[----:B------:R0:W-:Y:S02]  /*15a90*/  STG.E desc[UR22][R52.64+0x4], R29 ;  /* 0x0000041d34007986 */ /* 0x0001e4000c101916 */
.L_x_658:
        /* <DEDUP_REMOVED lines=19> */
.L_x_664:
[----:B------:R-:W-:Y:S05]  /*15bd0*/  BSYNC.RECONVERGENT B7 ;  /* 0x0000000000077941 */ /* 0x000fea0003800200 */
.L_x_663:
[----:B------:R-:W-:-:S05]  /*15be0*/  IMAD.WIDE R28, R49, 0x4, R38 ;  /* 0x00000004311c7825 */ /* 0x000fca00078e0226 */
[----:B------:R-:W2:Y:S02]  /*15bf0*/  LDG.E R31, desc[UR22][R28.64] ;  /* 0x000000161c1f7981 */ /* 0x000ea4000c1e1900 */
[----:B--2---:R-:W-:-:S05]  /*15c00*/  FADD R31, R31, R26 ;  /* 0x0000001a1f1f7221 */ /* 0x004fca0000000000 */
[----:B------:R0:W-:Y:S02]  /*15c10*/  STG.E desc[UR22][R28.64], R31 ;  /* 0x0000001f1c007986 */ /* 0x0001e4000c101916 */
.L_x_624:
[----:B------:R-:W-:Y:S05]  /*15c20*/  BSYNC.RECONVERGENT B6 ;  /* 0x0000000000067941 */ /* 0x000fea0003800200 */
.L_x_623:
[----:B-1---5:R1:W-:Y:S01]  /*15c30*/  STL [R1+0x850], R13 ;  /* 0x0008500d01007387 */ /* 0x0223e20000100800 */
[----:B------:R-:W-:Y:S01]  /*15c40*/  PRMT R14, RZ, 0x7610, R14 ;  /* 0x00007610ff0e7816 */ /* 0x000fe2000000000e */
[----:B-1----:R-:W-:Y:S01]  /*15c50*/  IMAD.MOV.U32 R13, RZ, RZ, 0x1 ;  /* 0x00000001ff0d7424 */ /* 0x002fe200078e00ff */
[----:B------:R-:W-:Y:S06]  /*15c60*/  @P4 BRA `(.L_x_230) ;  /* 0x0000007400a04947 */ /* 0x000fec0003800000 */
[----:B0-23--:R-:W-:Y:S01]  /*15c70*/  DADD R28, R46, R2 ;  /* 0x000000002e1c7229 */ /* 0x00dfe20000000002 */
[----:B------:R-:W-:Y:S01]  /*15c80*/  HFMA2 R53, -RZ, RZ, 0, 0 ;  /* 0x00000000ff357431 */ /* 0x000fe200000001ff */
[----:B------:R-:W-:Y:S01]  /*15c90*/  BSSY.RECONVERGENT B6, `(.L_x_665) ;  /* 0x00001d9000067945 */ /* 0x000fe20003800200 */
[----:B------:R-:W-:-:S07]  /*15ca0*/  MOV R13, 0x1 ;  /* 0x00000001000d7802 */ /* 0x000fce0000000f00 */
[----:B------:R-:W0:Y:S02]  /*15cb0*/  F2F.F32.F64 R28, R28 ;  /* 0x0000001c001c7310 */ /* 0x000e240000301000 */
[----:B0-----:R-:W-:-:S04]  /*15cc0*/  FADD R52, -R23, R28 ;  /* 0x0000001c17347221 */ /* 0x001fc80000000100 */
[----:B------:R-:W-:-:S07]  /*15cd0*/  FMUL R52, R52, R52 ;  /* 0x0000003434347220 */ /* 0x000fce0000400000 */
.L_x_713:
[----:B------:R-:W-:-:S04]  /*15ce0*/  SHF.L.U32 R26, R13, 0x1, RZ ;  /* 0x000000010d1a7819 */ /* 0x000fc800000006ff */
[----:B------:R-:W-:-:S05]  /*15cf0*/  LEA R26, R26, UR27, 0x2 ;  /* 0x0000001b1a1a7c11 */ /* 0x000fca000f8e10ff */
[----:B--2---:R-:W2:Y:S01]  /*15d00*/  LDL.64 R48, [R26] ;  /* 0x000000001a307983 */ /* 0x004ea20000100a00 */
[----:B-1-3--:R-:W0:Y:S01]  /*15d10*/  MUFU.RCP64H R29, 2.4494991302490234375 ;  /* 0x40039893001d7908 */ /* 0x00ae220000001800 */
        /* <DEDUP_REMOVED lines=27> */
.L_x_667:
[----:B------:R-:W-:Y:S05]  /*15ed0*/  BSYNC.RECONVERGENT B5 ;  /* 0x0000000000057941 */ /* 0x000fea0003800200 */
.L_x_666:
        /* <DEDUP_REMOVED lines=29> */
.L_x_669:
[----:B------:R-:W-:Y:S05]  /*160b0*/  BSYNC.RECONVERGENT B5 ;  /* 0x0000000000057941 */ /* 0x000fea0003800200 */
.L_x_668:
        /* <DEDUP_REMOVED lines=22> */
.L_x_673:
[----:B------:R-:W-:Y:S01]  /*16220*/  FMUL.FTZ R49, R32, R29 ;  /* 0x0000001d20317220 */ /* 0x000fe20000410000 */
[----:B------:R-:W-:-:S03]  /*16230*/  FMUL.FTZ R28, R29, 0.5 ;  /* 0x3f0000001d1c7820 */ /* 0x000fc60000410000 */
[----:B------:R-:W-:-:S04]  /*16240*/  FFMA R26, -R49, R49, R32 ;  /* 0x00000031311a7223 */ /* 0x000fc80000000120 */
[----:B------:R-:W-:-:S07]  /*16250*/  FFMA R49, R26, R28, R49 ;  /* 0x0000001c1a317223 */ /* 0x000fce0000000031 */
.L_x_674:
[----:B------:R-:W-:Y:S05]  /*16260*/  BSYNC.RECONVERGENT B4 ;  /* 0x0000000000047941 */ /* 0x000fea0003800200 */
.L_x_672:
        /* <DEDUP_REMOVED lines=20> */
.L_x_676:
[----:B------:R-:W-:Y:S05]  /*163b0*/  BSYNC.RECONVERGENT B5 ;  /* 0x0000000000057941 */ /* 0x000fea0003800200 */
.L_x_675:
[----:B------:R-:W-:-:S05]  /*163c0*/  LEA R26, R13, UR24, 0x2 ;  /* 0x000000180d1a7c11 */ /* 0x000fca000f8e10ff */
[----:B------:R-:W2:Y:S01]  /*163d0*/  LDL R32, [R26] ;  /* 0x000000001a207983 */ /* 0x000ea20000100800 */
[----:B------:R-:W-:Y:S01]  /*163e0*/  UISETP.GE.U32.AND UP0, UPT, UR31, 0x7, UPT ;  /* 0x000000071f00788c */ /* 0x000fe2000bf06070 */
[----:B------:R-:W-:Y:S01]  /*163f0*/  IMAD.IADD R51, R12, 0x1, R13 ;  /* 0x000000010c337824 */ /* 0x000fe200078e020d */
[----:B------:R-:W-:Y:S01]  /*16400*/  MOV R55, RZ ;  /* 0x000000ff00377202 */ /* 0x000fe20000000f00 */
[----:B--2---:R-:W0:Y:S02]  /*16410*/  F2F.F64.F32 R28, R32 ;  /* 0x00000020001c7310 */ /* 0x004e240000201800 */
[----:B0-----:R-:W-:-:S10]  /*16420*/  DADD R28, R28, R30 ;  /* 0x000000001c1c7229 */ /* 0x001fd4000000001e */
[----:B------:R-:W0:Y:S02]  /*16430*/  F2F.F32.F64 R29, R28 ;  /* 0x0000001c001d7310 */ /* 0x000e240000301000 */
[----:B0-----:R0:W-:Y:S01]  /*16440*/  STL [R26], R29 ;  /* 0x0000001d1a007387 */ /* 0x0011e20000100800 */
[----:B------:R-:W-:Y:S05]  /*16450*/  BRA.U !UP0, `(.L_x_677) ;  /* 0x0000000908947547 */ /* 0x000fea000b800000 */
[----:B------:R-:W-:Y:S01]  /*16460*/  BSSY.RECONVERGENT B8, `(.L_x_678) ;  /* 0x00000a3000087945 */ /* 0x000fe20003800200 */
[----:B------:R-:W-:-:S07]  /*16470*/  MOV R55, RZ ;  /* 0x000000ff00377202 */ /* 0x000fce0000000f00 */
.L_x_695:
[----:B0-----:R-:W2:Y:S01]  /*16480*/  LDG.E R26, desc[UR22][R40.64] ;  /* 0x00000016281a7981 */ /* 0x001ea2000c1e1900 */
[----:B------:R-:W-:Y:S01]  /*16490*/  HFMA2 R61, -RZ, RZ, 0, 2.384185791015625e-07 ;  /* 0x00000004ff3d7431 */ /* 0x000fe200000001ff */
[----:B------:R-:W-:-:S05]  /*164a0*/  IADD3 R60, PT, PT, R27, R55, RZ ;  /* 0x000000371b3c7210 */ /* 0x000fca0007ffe0ff */
[----:B------:R-:W-:-:S05]  /*164b0*/  IMAD.WIDE.U32 R60, R60, R61, UR4 ;  /* 0x000000043c3c7e25 */ /* 0x000fca000f8e003d */
[----:B------:R-:W3:Y:S01]  /*164c0*/  LDG.E R32, desc[UR22][R60.64] ;  /* 0x000000163c207981 */ /* 0x000ee2000c1e1900 */
[----:B------:R-:W-:Y:S01]  /*164d0*/  BSSY.RECONVERGENT B9, `(.L_x_679) ;  /* 0x000000c000097945 */ /* 0x000fe20003800200 */
[----:B--2---:R-:W-:-:S04]  /*164e0*/  FMUL R31, R26, R49 ;  /* 0x000000311a1f7220 */ /* 0x004fc80000400000 */
[----:B------:R-:W0:Y:S08]  /*164f0*/  MUFU.RCP R26, R31 ;  /* 0x0000001f001a7308 */ /* 0x000e300000001000 */
[----:B-1-3--:R-:W1:Y:S01]  /*16500*/  FCHK P0, R32, R31 ;  /* 0x0000001f20007302 */ /* 0x00ae620000000000 */
        /* <DEDUP_REMOVED lines=8> */
.L_x_680:
[----:B------:R-:W-:Y:S05]  /*16590*/  BSYNC.RECONVERGENT B9 ;  /* 0x0000000000097941 */ /* 0x000fea0003800200 */
.L_x_679:
[----:B------:R-:W0:Y:S01]  /*165a0*/  LDCU UR18, c[0x0][0x38c] ;  /* 0x00007180ff1277ac */ /* 0x000e220008000800 */
[----:B------:R-:W-:Y:S01]  /*165b0*/  MOV R57, 0x4 ;  /* 0x0000000400397802 */ /* 0x000fe20000000f00 */
[----:B0-----:R-:W-:-:S04]  /*165c0*/  IMAD R56, R51, UR18, R55 ;  /* 0x0000001233387c24 */ /* 0x001fc8000f8e0237 */
[----:B------:R-:W-:-:S05]  /*165d0*/  IMAD.WIDE R56, R56, R57, UR6 ;  /* 0x0000000638387e25 */ /* 0x000fca000f8e0239 */
        /* <DEDUP_REMOVED lines=18> */
.L_x_682:
[----:B------:R-:W-:Y:S05]  /*16700*/  BSYNC.RECONVERGENT B9 ;  /* 0x0000000000097941 */ /* 0x000fea0003800200 */
.L_x_681:
        /* <DEDUP_REMOVED lines=18> */
.L_x_684:
[----:B------:R-:W-:Y:S05]  /*16830*/  BSYNC.RECONVERGENT B9 ;  /* 0x0000000000097941 */ /* 0x000fea0003800200 */
.L_x_683:
        /* <DEDUP_REMOVED lines=18> */
.L_x_686:
[----:B------:R-:W-:Y:S05]  /*16960*/  BSYNC.RECONVERGENT B9 ;  /* 0x0000000000097941 */ /* 0x000fea0003800200 */
.L_x_685:
        /* <DEDUP_REMOVED lines=18> */
.L_x_688:
[----:B------:R-:W-:Y:S05]  /*16a90*/  BSYNC.RECONVERGENT B9 ;  /* 0x0000000000097941 */ /* 0x000fea0003800200 */
.L_x_687:
        /* <DEDUP_REMOVED lines=18> */
.L_x_690:
[----:B------:R-:W-:Y:S05]  /*16bc0*/  BSYNC.RECONVERGENT B9 ;  /* 0x0000000000097941 */ /* 0x000fea0003800200 */
.L_x_689:
        /* <DEDUP_REMOVED lines=18> */
.L_x_692:
[----:B------:R-:W-:Y:S05]  /*16cf0*/  BSYNC.RECONVERGENT B9 ;  /* 0x0000000000097941 */ /* 0x000fea0003800200 */
.L_x_691:
        /* <DEDUP_REMOVED lines=18> */
.L_x_694:
[----:B------:R-:W-:Y:S05]  /*16e20*/  BSYNC.RECONVERGENT B9 ;  /* 0x0000000000097941 */ /* 0x000fea0003800200 */
.L_x_693:
[----:B------:R-:W2:Y:S01]  /*16e30*/  LDG.E R29, desc[UR22][R56.64+0x1c] ;  /* 0x00001c16381d7981 */ /* 0x000ea2000c1e1900 */
[----:B------:R-:W-:-:S04]  /*16e40*/  IADD3 R55, PT, PT, R55, 0x8, RZ ;  /* 0x0000000837377810 */ /* 0x000fc80007ffe0ff */
[----:B------:R-:W-:Y:S01]  /*16e50*/  ISETP.NE.AND P0, PT, R55, UR11, PT ;  /* 0x0000000b37007c0c */ /* 0x000fe2000bf05270 */
[----:B--2---:R-:W-:-:S05]  /*16e60*/  FADD R29, R29, R26 ;  /* 0x0000001a1d1d7221 */ /* 0x004fca0000000000 */
[----:B------:R1:W-:Y:S07]  /*16e70*/  STG.E desc[UR22][R56.64+0x1c], R29 ;  /* 0x00001c1d38007986 */ /* 0x0003ee000c101916 */
[----:B------:R-:W-:Y:S05]  /*16e80*/  @P0 BRA `(.L_x_695) ;  /* 0xfffffff4007c0947 */ /* 0x000fea000383ffff */
[----:B------:R-:W-:Y:S05]  /*16e90*/  BSYNC.RECONVERGENT B8 ;  /* 0x0000000000087941 */ /* 0x000fea0003800200 */
.L_x_678:
[----:B------:R-:W-:-:S07]  /*16ea0*/  MOV R55, UR11 ;  /* 0x0000000b00377c02 */ /* 0x000fce0008000f00 */
.L_x_677:
[----:B------:R-:W-:-:S09]  /*16eb0*/  UISETP.NE.AND UP0, UPT, UR33, URZ, UPT ;  /* 0x000000ff2100728c */ /* 0x000fd2000bf05270 */
[----:B------:R-:W-:Y:S05]  /*16ec0*/  BRA.U !UP0, `(.L_x_696) ;  /* 0x0000000908b07547 */ /* 0x000fea000b800000 */
[----:B------:R-:W-:-:S09]  /*16ed0*/  UISETP.GE.U32.AND UP0, UPT, UR20, 0x3, UPT ;  /* 0x000000031400788c */ /* 0x000fd2000bf06070 */
[----:B------:R-:W-:Y:S05]  /*16ee0*/  BRA.U !UP0, `(.L_x_697) ;  /* 0x0000000508607547 */ /* 0x000fea000b800000 */
[----:B0-----:R-:W2:Y:S01]  /*16ef0*/  LDG.E R26, desc[UR22][R40.64] ;  /* 0x00000016281a7981 */ /* 0x001ea2000c1e1900 */
[----:B------:R-:W-:Y:S01]  /*16f00*/  IADD3 R28, PT, PT, R27, R55, RZ ;  /* 0x000000371b1c7210 */ /* 0x000fe20007ffe0ff */
[----:B-1----:R-:W-:-:S04]  /*16f10*/  IMAD.MOV.U32 R29, RZ, RZ, 0x4 ;  /* 0x00000004ff1d7424 */ /* 0x002fc800078e00ff */
        /* <DEDUP_REMOVED lines=15> */
.L_x_699:
[----:B------:R-:W-:Y:S05]  /*17010*/  BSYNC.RECONVERGENT B8 ;  /* 0x0000000000087941 */ /* 0x000fea0003800200 */
.L_x_698:
[----:B------:R-:W0:Y:S01]  /*17020*/  LDCU UR18, c[0x0][0x38c] ;  /* 0x00007180ff1277ac */ /* 0x000e220008000800 */
[----:B------:R-:W-:Y:S02]  /*17030*/  HFMA2 R61, -RZ, RZ, 0, 2.384185791015625e-07 ;  /* 0x00000004ff3d7431 */ /* 0x000fe400000001ff */
[----:B0-----:R-:W-:-:S04]  /*17040*/  IMAD R60, R51, UR18, R55 ;  /* 0x00000012333c7c24 */ /* 0x001fc8000f8e0237 */
[----:B------:R-:W-:-:S05]  /*17050*/  IMAD.WIDE R60, R60, R61, UR6 ;  /* 0x000000063c3c7e25 */ /* 0x000fca000f8e023d */
[----:B------:R-:W2:Y:S01]  /*17060*/  LDG.E R29, desc[UR22][R60.64] ;  /* 0x000000163c1d7981 */ /* 0x000ea2000c1e1900 */
[----:B------:R-:W-:-:S04]  /*17070*/  IADD3 R28, P0, PT, R27, R55, RZ ;  /* 0x000000371b1c7210 */ /* 0x000fc80007f1e0ff */
[----:B------:R-:W-:Y:S02]  /*17080*/  IADD3.X R31, PT, PT, RZ, RZ, RZ, P0, !PT ;  /* 0x000000ffff1f7210 */ /* 0x000fe400007fe4ff */
[----:B------:R-:W-:-:S04]  /*17090*/  LEA R56, P0, R28, UR4, 0x2 ;  /* 0x000000041c387c11 */ /* 0x000fc8000f8010ff */
[----:B------:R-:W-:Y:S01]  /*170a0*/  LEA.HI.X R57, R28, UR5, R31, 0x2, P0 ;  /* 0x000000051c397c11 */ /* 0x000fe200080f141f */
        /* <DEDUP_REMOVED lines=17> */
.L_x_701:
[----:B------:R-:W-:Y:S05]  /*171c0*/  BSYNC.RECONVERGENT B8 ;  /* 0x0000000000087941 */ /* 0x000fea0003800200 */
.L_x_700:
        /* <DEDUP_REMOVED lines=18> */
.L_x_703:
[----:B------:R-:W-:Y:S05]  /*172f0*/  BSYNC.RECONVERGENT B8 ;  /* 0x0000000000087941 */ /* 0x000fea0003800200 */
.L_x_702:
        /* <DEDUP_REMOVED lines=18> */
.L_x_705:
[----:B------:R-:W-:Y:S05]  /*17420*/  BSYNC.RECONVERGENT B8 ;  /* 0x0000000000087941 */ /* 0x000fea0003800200 */
.L_x_704:
[----:B------:R-:W2:Y:S01]  /*17430*/  LDG.E R29, desc[UR22][R60.64+0xc] ;  /* 0x00000c163c1d7981 */ /* 0x000ea2000c1e1900 */
[----:B------:R-:W-:Y:S01]  /*17440*/  IADD3 R55, PT, PT, R55, 0x4, RZ ;  /* 0x0000000437377810 */ /* 0x000fe20007ffe0ff */
[----:B--2---:R-:W-:-:S05]  /*17450*/  FADD R29, R29, R26 ;  /* 0x0000001a1d1d7221 */ /* 0x004fca0000000000 */
[----:B------:R2:W-:Y:S02]  /*17460*/  STG.E desc[UR22][R60.64+0xc], R29 ;  /* 0x00000c1d3c007986 */ /* 0x0005e4000c101916 */
.L_x_697:
[----:B------:R-:W-:-:S09]  /*17470*/  UISETP.NE.AND UP0, UPT, UR34, URZ, UPT ;  /* 0x000000ff2200728c */ /* 0x000fd2000bf05270 */
[----:B------:R-:W-:Y:S05]  /*17480*/  BRA.U !UP0, `(.L_x_696) ;  /* 0x0000000508407547 */ /* 0x000fea000b800000 */
[----:B------:R-:W-:-:S09]  /*17490*/  UISETP.NE.AND UP0, UPT, UR37, URZ, UPT ;  /* 0x000000ff2500728c */ /* 0x000fd2000bf05270 */
[----:B------:R-:W-:Y:S05]  /*174a0*/  BRA.U !UP0, `(.L_x_706) ;  /* 0x0000000108c87547 */ /* 0x000fea000b800000 */
[----:B0-----:R-:W3:Y:S01]  /*174b0*/  LDG.E R26, desc[UR22][R40.64] ;  /* 0x00000016281a7981 */ /* 0x001ee2000c1e1900 */
[----:B-12---:R-:W-:Y:S02]  /*174c0*/  HFMA2 R29, -RZ, RZ, 0, 2.384185791015625e-07 ;  /* 0x00000004ff1d7431 */ /* 0x006fe400000001ff */
[----:B------:R-:W-:-:S04]  /*174d0*/  IMAD.IADD R28, R27, 0x1, R55 ;  /* 0x000000011b1c7824 */ /* 0x000fc800078e0237 */
        /* <DEDUP_REMOVED lines=15> */
.L_x_708:
[----:B------:R-:W-:Y:S05]  /*175d0*/  BSYNC.RECONVERGENT B8 ;  /* 0x0000000000087941 */ /* 0x000fea0003800200 */
.L_x_707:
[----:B------:R-:W0:Y:S01]  /*175e0*/  LDCU UR18, c[0x0][0x38c] ;  /* 0x00007180ff1277ac */ /* 0x000e220008000800 */
[----:B------:R-:W-:Y:S01]  /*175f0*/  MOV R57, 0x4 ;  /* 0x0000000400397802 */ /* 0x000fe20000000f00 */
[----:B0-----:R-:W-:-:S04]  /*17600*/  IMAD R56, R51, UR18, R55 ;  /* 0x0000001233387c24 */ /* 0x001fc8000f8e0237 */
[----:B------:R-:W-:-:S05]  /*17610*/  IMAD.WIDE R56, R56, R57, UR6 ;  /* 0x0000000638387e25 */ /* 0x000fca000f8e0239 */
        /* <DEDUP_REMOVED lines=22> */
.L_x_710:
[----:B------:R-:W-:Y:S05]  /*17780*/  BSYNC.RECONVERGENT B8 ;  /* 0x0000000000087941 */ /* 0x000fea0003800200 */
.L_x_709:
[----:B------:R-:W2:Y:S01]  /*17790*/  LDG.E R29, desc[UR22][R56.64+0x4] ;  /* 0x00000416381d7981 */ /* 0x000ea2000c1e1900 */
[----:B------:R-:W-:Y:S01]  /*177a0*/  IADD3 R55, PT, PT, R55, 0x2, RZ ;  /* 0x0000000237377810 */ /* 0x000fe20007ffe0ff */
[----:B--2---:R-:W-:-:S05]  /*177b0*/  FADD R29, R29, R26 ;  /* 0x0000001a1d1d7221 */ /* 0x004fca0000000000 */
[----:B------:R3:W-:Y:S02]  /*177c0*/  STG.E desc[UR22][R56.64+0x4], R29 ;  /* 0x0000041d38007986 */ /* 0x0007e4000c101916 */
.L_x_706:
[----:B------:R-:W-:-:S09]  /*177d0*/  UISETP.NE.AND UP0, UPT, UR32, URZ, UPT ;  /* 0x000000ff2000728c */ /* 0x000fd2000bf05270 */
[----:B------:R-:W-:Y:S05]  /*177e0*/  BRA.U !UP0, `(.L_x_696) ;  /* 0x0000000108687547 */ /* 0x000fea000b800000 */
[----:B0-----:R-:W5:Y:S01]  /*177f0*/  LDG.E R26, desc[UR22][R40.64] ;  /* 0x00000016281a7981 */ /* 0x001f62000c1e1900 */
[----:B------:R-:W-:Y:S01]  /*17800*/  IADD3 R28, PT, PT, R27, R55, RZ ;  /* 0x000000371b1c7210 */ /* 0x000fe20007ffe0ff */
[----:B-123--:R-:W-:-:S04]  /*17810*/  IMAD.MOV.U32 R29, RZ, RZ, 0x4 ;  /* 0x00000004ff1d7424 */ /* 0x00efc800078e00ff */
[----:B------:R-:W-:-:S05]  /*17820*/  IMAD.WIDE.U32 R28, R28, R29, UR4 ;  /* 0x000000041c1c7e25 */ /* 0x000fca000f8e001d */
[----:B------:R-:W2:Y:S01]  /*17830*/  LDG.E R32, desc[UR22][R28.64] ;  /* 0x000000161c207981 */ /* 0x000ea2000c1e1900 */
[----:B------:R-:W-:Y:S01]  /*17840*/  BSSY.RECONVERGENT B8, `(.L_x_711) ;  /* 0x000000d000087945 */ /* 0x000fe20003800200 */
[----:B-----5:R-:W-:-:S04]  /*17850*/  FMUL R49, R26, R49 ;  /* 0x000000311a317220 */ /* 0x020fc80000400000 */
        /* <DEDUP_REMOVED lines=11> */
.L_x_712:
[----:B------:R-:W-:Y:S05]  /*17910*/  BSYNC.RECONVERGENT B8 ;  /* 0x0000000000087941 */ /* 0x000fea0003800200 */
.L_x_711:
[----:B------:R-:W0:Y:S01]  /*17920*/  LDCU UR18, c[0x0][0x38c] ;  /* 0x00007180ff1277ac */ /* 0x000e220008000800 */
[----:B------:R-:W-:Y:S02]  /*17930*/  HFMA2 R29, -RZ, RZ, 0, 2.384185791015625e-07 ;  /* 0x00000004ff1d7431 */ /* 0x000fe400000001ff */
[----:B0-----:R-:W-:-:S04]  /*17940*/  IMAD R28, R51, UR18, R55 ;  /* 0x00000012331c7c24 */ /* 0x001fc8000f8e0237 */
[----:B------:R-:W-:-:S05]  /*17950*/  IMAD.WIDE R28, R28, R29, UR6 ;  /* 0x000000061c1c7e25 */ /* 0x000fca000f8e021d */
[----:B------:R-:W2:Y:S02]  /*17960*/  LDG.E R31, desc[UR22][R28.64] ;  /* 0x000000161c1f7981 */ /* 0x000ea4000c1e1900 */
[----:B--2---:R-:W-:-:S05]  /*17970*/  FADD R31, R31, R26 ;  /* 0x0000001a1f1f7221 */ /* 0x004fca0000000000 */
[----:B------:R0:W-:Y:S02]  /*17980*/  STG.E desc[UR22][R28.64], R31 ;  /* 0x0000001f1c007986 */ /* 0x0001e4000c101916 */
.L_x_696:
[C---:B------:R-:W-:Y:S02]  /*17990*/  ISETP.GE.AND P0, PT, R25.reuse, 0x1ff, PT ;  /* 0x000001ff1900780c */ /* 0x040fe40003f06270 */
[----:B------:R-:W-:Y:S02]  /*179a0*/  IADD3 R25, PT, PT, R25, 0x1, RZ ;  /* 0x0000000119197810 */ /* 0x000fe40007ffe0ff */
[----:B0-----:R-:W-:-:S09]  /*179b0*/  SEL R26, RZ, 0x1, P0 ;  /* 0x00000001ff1a7807 */ /* 0x001fd20000000000 */
.L_x_671:
[----:B------:R-:W-:Y:S05]  /*179c0*/  BSYNC.RECONVERGENT B7 ;  /* 0x0000000000077941 */ /* 0x000fea0003800200 */
.L_x_670:
[----:B------:R-:W-:Y:S02]  /*179d0*/  ISETP.LT.U32.AND P1, PT, R53, 0x2, PT ;  /* 0x000000023500780c */ /* 0x000fe40003f21070 */
[----:B------:R-:W-:Y:S02]  /*179e0*/  LOP3.LUT P0, RZ, R26, 0xff, RZ, 0xc0, !PT ;  /* 0x000000ff1aff7812 */ /* 0x000fe4000780c0ff */
[----:B------:R-:W-:Y:S02]  /*179f0*/  IADD3 R13, PT, PT, R13, 0x1, RZ ;  /* 0x000000010d0d7810 */ /* 0x000fe40007ffe0ff */
[----:B------:R-:W-:-:S09]  /*17a00*/  MOV R53, R54 ;  /* 0x0000003600357202 */ /* 0x000fd20000000f00 */
[----:B------:R-:W-:Y:S05]  /*17a10*/  @P0 BRA P1, `(.L_x_713) ;  /* 0xffffffe000b00947 */ /* 0x000fea000083ffff */
[----:B------:R-:W-:Y:S05]  /*17a20*/  BSYNC.RECONVERGENT B6 ;  /* 0x0000000000067941 */ /* 0x000fea0003800200 */
.L_x_665:
[----:B------:R-:W-:-:S04]  /*17a30*/  PRMT R26, R26, 0x9910, RZ ;  /* 0x000099101a1a7816 */ /* 0x000fc800000000ff */
[----:B------:R-:W-:-:S13]  /*17a40*/  ISETP.NE.AND P0, PT, R26, RZ, PT ;  /* 0x000000ff1a00720c */ /* 0x000fda0003f05270 */
[----:B------:R-:W-:Y:S05]  /*17a50*/  @!P0 BRA `(.L_x_230) ;  /* 0x0000005800248947 */ /* 0x000fea0003800000 */
[----:B-123--:R-:W-:Y:S01]  /*17a60*/  DADD R28, R46, R4 ;  /* 0x000000002e1c7229 */ /* 0x00efe20000000004 */
[----:B------:R-:W-:Y:S01]  /*17a70*/  BSSY.RECONVERGENT B6, `(.L_x_714) ;  /* 0x00001d8000067945 */ /* 0x000fe20003800200 */
[----:B------:R-:W-:-:S08]  /*17a80*/  MOV R53, RZ ;  /* 0x000000ff00357202 */ /* 0x000fd00000000f00 */
[----:B------:R-:W0:Y:S02]  /*17a90*/  F2F.F32.F64 R28, R28 ;  /* 0x0000001c001c7310 */ /* 0x000e240000301000 */
[----:B0-----:R-:W-:-:S04]  /*17aa0*/  FADD R52, -R23, R28 ;  /* 0x0000001c17347221 */ /* 0x001fc80000000100 */
[----:B------:R-:W-:-:S07]  /*17ab0*/  FMUL R52, R52, R52 ;  /* 0x0000003434347220 */ /* 0x000fce0000400000 */
.L_x_762:
[----:B------:R-:W-:-:S04]  /*17ac0*/  SHF.L.U32 R26, R13, 0x1, RZ ;  /* 0x000000010d1a7819 */ /* 0x000fc800000006ff */
[----:B------:R-:W-:-:S05]  /*17ad0*/  LEA R26, R26, UR27, 0x2 ;  /* 0x0000001b1a1a7c11 */ /* 0x000fca000f8e10ff */
[----:B--2---:R-:W2:Y:S01]  /*17ae0*/  LDL.64 R48, [R26] ;  /* 0x000000001a307983 */ /* 0x004ea20000100a00 */
[----:B-1-3--:R-:W0:Y:S01]  /*17af0*/  MUFU.RCP64H R29, 2.4494991302490234375 ;  /* 0x40039893001d7908 */ /* 0x00ae220000001800 */
[----:B------:R-:W-:Y:S01]  /*17b00*/  IMAD.MOV.U32 R50, RZ, RZ, 0x74bc6a7f ;  /* 0x74bc6a7fff327424 */ /* 0x000fe200078e00ff */
[----:B------:R-:W-:Y:S01]  /*17b10*/  MOV R51, 0x40039893 ;  /* 0x4003989300337802 */ /* 0x000fe20000000f00 */
[----:B------:R-:W-:Y:S01]  /*17b20*/  BSSY.RECONVERGENT B5, `(.L_x_715) ;  /* 0x0000018000057945 */ /* 0x000fe20003800200 */
        /* <DEDUP_REMOVED lines=23> */
.L_x_716:
[----:B------:R-:W-:Y:S05]  /*17ca0*/  BSYNC.RECONVERGENT B5 ;  /* 0x0000000000057941 */ /* 0x000fea0003800200 */
.L_x_715:
        /* <DEDUP_REMOVED lines=29> */
.L_x_718:
[----:B------:R-:W-:Y:S05]  /*17e80*/  BSYNC.RECONVERGENT B5 ;  /* 0x0000000000057941 */ /* 0x000fea0003800200 */
.L_x_717:
        /* <DEDUP_REMOVED lines=18> */
[----:B------:R-:W-:-:S07]  /*17fb0*/  MOV R26, 0x17fd0 ;  /* 0x00017fd0001a7802 */ /* 0x000fce0000000f00 */
[----:B-1--4-:R-:W-:Y:S05]  /*17fc0*/  CALL.REL.NOINC `($__internal_8_$__cuda_sm20_sqrt_rn_f32_slowpath) ;  /* 0x000000f000407944 */ /* 0x012fea0003c00000 */
[----:B------:R-:W-:Y:S01]  /*17fd0*/  MOV R49, R32 ;  /* 0x0000002000317202 */ /* 0x000fe20000000f00 */
[----:B------:R-:W-:Y:S06]  /*17fe0*/  BRA `(.L_x_723) ;  /* 0x0000000000107947 */ /* 0x000fec0003800000 */
.L_x_722:
[----:B-1----:R-:W-:Y:S01]  /*17ff0*/  FMUL.FTZ R49, R32, R29 ;  /* 0x0000001d20317220 */ /* 0x002fe20000410000 */
[----:B------:R-:W-:-:S03]  /*18000*/  FMUL.FTZ R28, R29, 0.5 ;  /* 0x3f0000001d1c7820 */ /* 0x000fc60000410000 */
[----:B------:R-:W-:-:S04]  /*18010*/  FFMA R26, -R49, R49, R32 ;  /* 0x00000031311a7223 */ /* 0x000fc80000000120 */
[----:B------:R-:W-:-:S07]  /*18020*/  FFMA R49, R26, R28, R49 ;  /* 0x0000001c1a317223 */ /* 0x000fce0000000031 */
.L_x_723:
[----:B------:R-:W-:Y:S05]  /*18030*/  BSYNC.RECONVERGENT B4 ;  /* 0x0000000000047941 */ /* 0x000fea0003800200 */
.L_x_721:
        /* <DEDUP_REMOVED lines=20> */
.L_x_725:
[----:B------:R-:W-:Y:S05]  /*18180*/  BSYNC.RECONVERGENT B5 ;  /* 0x0000000000057941 */ /* 0x000fea0003800200 */
.L_x_724:
[----:B------:R-:W-:-:S05]  /*18190*/  LEA R26, R13, UR24, 0x2 ;  /* 0x000000180d1a7c11 */ /* 0x000fca000f8e10ff */
[----:B------:R-:W2:Y:S01]  /*181a0*/  LDL R32, [R26] ;  /* 0x000000001a207983 */ /* 0x000ea20000100800 */
[----:B------:R-:W-:Y:S01]  /*181b0*/  UISETP.GE.U32.AND UP0, UPT, UR31, 0x7, UPT ;  /* 0x000000071f00788c */ /* 0x000fe2000bf06070 */
[----:B------:R-:W-:Y:S02]  /*181c0*/  IADD3 R51, PT, PT, R12, R13, RZ ;  /* 0x0000000d0c337210 */ /* 0x000fe40007ffe0ff */
        /* <DEDUP_REMOVED lines=8> */
.L_x_744:
        /* <DEDUP_REMOVED lines=17> */
.L_x_729:
[----:B------:R-:W-:Y:S05]  /*18360*/  BSYNC.RECONVERGENT B9 ;  /* 0x0000000000097941 */ /* 0x000fea0003800200 */
.L_x_728:
[----:B------:R-:W0:Y:S01]  /*18370*/  LDCU UR18, c[0x0][0x38c] ;  /* 0x00007180ff1277ac */ /* 0x000e220008000800 */
[----:B------:R-:W-:Y:S02]  /*18380*/  IMAD.MOV.U32 R57, RZ, RZ, 0x4 ;  /* 0x00000004ff397424 */ /* 0x000fe400078e00ff */
        /* <DEDUP_REMOVED lines=20> */
.L_x_731:
[----:B------:R-:W-:Y:S05]  /*184d0*/  BSYNC.RECONVERGENT B9 ;  /* 0x0000000000097941 */ /* 0x000fea0003800200 */
.L_x_730:
        /* <DEDUP_REMOVED lines=18> */
.L_x_733:
[----:B------:R-:W-:Y:S05]  /*18600*/  BSYNC.RECONVERGENT B9 ;  /* 0x0000000000097941 */ /* 0x000fea0003800200 */
.L_x_732:
        /* <DEDUP_REMOVED lines=18> */
.L_x_735:
[----:B------:R-:W-:Y:S05]  /*18730*/  BSYNC.RECONVERGENT B9 ;  /* 0x0000000000097941 */ /* 0x000fea0003800200 */
.L_x_734:
        /* <DEDUP_REMOVED lines=18> */
.L_x_737:
[----:B------:R-:W-:Y:S05]  /*18860*/  BSYNC.RECONVERGENT B9 ;  /* 0x0000000000097941 */ /* 0x000fea0003800200 */
.L_x_736:
        /* <DEDUP_REMOVED lines=18> */
.L_x_739:
[----:B------:R-:W-:Y:S05]  /*18990*/  BSYNC.RECONVERGENT B9 ;  /* 0x0000000000097941 */ /* 0x000fea0003800200 */
.L_x_738:
        /* <DEDUP_REMOVED lines=18> */
.L_x_741:
[----:B------:R-:W-:Y:S05]  /*18ac0*/  BSYNC.RECONVERGENT B9 ;  /* 0x0000000000097941 */ /* 0x000fea0003800200 */
.L_x_740:
        /* <DEDUP_REMOVED lines=18> */
.L_x_743:
[----:B------:R-:W-:Y:S05]  /*18bf0*/  BSYNC.RECONVERGENT B9 ;  /* 0x0000000000097941 */ /* 0x000fea0003800200 */
.L_x_742:
[----:B------:R-:W2:Y:S01]  /*18c00*/  LDG.E R29, desc[UR22][R56.64+0x1c] ;  /* 0x00001c16381d7981 */ /* 0x000ea2000c1e1900 */
[----:B------:R-:W-:-:S05]  /*18c10*/  VIADD R54, R54, 0x8 ;  /* 0x0000000836367836 */ /* 0x000fca0000000000 */
[----:B------:R-:W-:Y:S01]  /*18c20*/  ISETP.NE.AND P0, PT, R54, UR11, PT ;  /* 0x0000000b36007c0c */ /* 0x000fe2000bf05270 */
[----:B--2---:R-:W-:-:S05]  /*18c30*/  FADD R29, R29, R26 ;  /* 0x0000001a1d1d7221 */ /* 0x004fca0000000000 */
[----:B------:R1:W-:Y:S07]  /*18c40*/  STG.E desc[UR22][R56.64+0x1c], R29 ;  /* 0x00001c1d38007986 */ /* 0x0003ee000c101916 */
[----:B------:R-:W-:Y:S05]  /*18c50*/  @P0 BRA `(.L_x_744) ;  /* 0xfffffff4007c0947 */ /* 0x000fea000383ffff */
[----:B------:R-:W-:Y:S05]  /*18c60*/  BSYNC.RECONVERGENT B8 ;  /* 0x0000000000087941 */ /* 0x000fea0003800200 */
.L_x_727:
[----:B------:R-:W-:-:S07]  /*18c70*/  MOV R54, UR11 ;  /* 0x0000000b00367c02 */ /* 0x000fce0008000f00 */
.L_x_726:
[----:B------:R-:W-:-:S09]  /*18c80*/  UISETP.NE.AND UP0, UPT, UR33, URZ, UPT ;  /* 0x000000ff2100728c */ /* 0x000fd2000bf05270 */
[----:B------:R-:W-:Y:S05]  /*18c90*/  BRA.U !UP0, `(.L_x_745) ;  /* 0x0000000908b07547 */ /* 0x000fea000b800000 */
[----:B------:R-:W-:-:S09]  /*18ca0*/  UISETP.GE.U32.AND UP0, UPT, UR20, 0x3, UPT ;  /* 0x000000031400788c */ /* 0x000fd2000bf06070 */
[----:B------:R-:W-:Y:S05]  /*18cb0*/  BRA.U !UP0, `(.L_x_746) ;  /* 0x0000000508607547 */ /* 0x000fea000b800000 */
[----:B0-----:R-:W2:Y:S01]  /*18cc0*/  LDG.E R26, desc[UR22][R40.64] ;  /* 0x00000016281a7981 */ /* 0x001ea2000c1e1900 */
[----:B-1----:R-:W-:Y:S01]  /*18cd0*/  HFMA2 R29, -RZ, RZ, 0, 2.384185791015625e-07 ;  /* 0x00000004ff1d7431 */ /* 0x002fe200000001ff */
        /* <DEDUP_REMOVED lines=16> */
.L_x_748:
[----:B------:R-:W-:Y:S05]  /*18de0*/  BSYNC.RECONVERGENT B8 ;  /* 0x0000000000087941 */ /* 0x000fea0003800200 */
.L_x_747:
[----:B------:R-:W0:Y:S01]  /*18df0*/  LDCU UR18, c[0x0][0x38c] ;  /* 0x00007180ff1277ac */ /* 0x000e220008000800 */
[----:B------:R-:W-:Y:S01]  /*18e00*/  MOV R61, 0x4 ;  /* 0x00000004003d7802 */ /* 0x000fe20000000f00 */
        /* <DEDUP_REMOVED lines=24> */
.L_x_750:
[----:B------:R-:W-:Y:S05]  /*18f90*/  BSYNC.RECONVERGENT B8 ;  /* 0x0000000000087941 */ /* 0x000fea0003800200 */
.L_x_749:
        /* <DEDUP_REMOVED lines=18> */
.L_x_752:
[----:B------:R-:W-:Y:S05]  /*190c0*/  BSYNC.RECONVERGENT B8 ;  /* 0x0000000000087941 */ /* 0x000fea0003800200 */
.L_x_751:
        /* <DEDUP_REMOVED lines=18> */
.L_x_754:
[----:B------:R-:W-:Y:S05]  /*191f0*/  BSYNC.RECONVERGENT B8 ;  /* 0x0000000000087941 */ /* 0x000fea0003800200 */
.L_x_753:
[----:B------:R-:W2:Y:S01]  /*19200*/  LDG.E R29, desc[UR22][R60.64+0xc] ;  /* 0x00000c163c1d7981 */ /* 0x000ea2000c1e1900 */
[----:B------:R-:W-:Y:S01]  /*19210*/  IADD3 R54, PT, PT, R54, 0x4, RZ ;  /* 0x0000000436367810 */ /* 0x000fe20007ffe0ff */
[----:B--2---:R-:W-:-:S05]  /*19220*/  FADD R29, R29, R26 ;  /* 0x0000001a1d1d7221 */ /* 0x004fca0000000000 */
[----:B------:R2:W-:Y:S02]  /*19230*/  STG.E desc[UR22][R60.64+0xc], R29 ;  /* 0x00000c1d3c007986 */ /* 0x0005e4000c101916 */
.L_x_746:
[----:B------:R-:W-:-:S09]  /*19240*/  UISETP.NE.AND UP0, UPT, UR34, URZ, UPT ;  /* 0x000000ff2200728c */ /* 0x000fd2000bf05270 */
[----:B------:R-:W-:Y:S05]  /*19250*/  BRA.U !UP0, `(.L_x_745) ;  /* 0x0000000508407547 */ /* 0x000fea000b800000 */
[----:B------:R-:W-:-:S09]  /*19260*/  UISETP.NE.AND UP0, UPT, UR37, URZ, UPT ;  /* 0x000000ff2500728c */ /* 0x000fd2000bf05270 */
[----:B------:R-:W-:Y:S05]  /*19270*/  BRA.U !UP0, `(.L_x_755) ;  /* 0x0000000108c87547 */ /* 0x000fea000b800000 */
[----:B0-----:R-:W3:Y:S01]  /*19280*/  LDG.E R26, desc[UR22][R40.64] ;  /* 0x00000016281a7981 */ /* 0x001ee2000c1e1900 */
[----:B-12---:R-:W-:Y:S01]  /*19290*/  HFMA2 R29, -RZ, RZ, 0, 2.384185791015625e-07 ;  /* 0x00000004ff1d7431 */ /* 0x006fe200000001ff */
        /* <DEDUP_REMOVED lines=16> */
.L_x_757:
[----:B------:R-:W-:Y:S05]  /*193a0*/  BSYNC.RECONVERGENT B8 ;  /* 0x0000000000087941 */ /* 0x000fea0003800200 */
.L_x_756:
        /* <DEDUP_REMOVED lines=26> */
.L_x_759:
[----:B------:R-:W-:Y:S05]  /*19550*/  BSYNC.RECONVERGENT B8 ;  /* 0x0000000000087941 */ /* 0x000fea0003800200 */
.L_x_758:
[----:B------:R-:W2:Y:S01]  /*19560*/  LDG.E R29, desc[UR22][R56.64+0x4] ;  /* 0x00000416381d7981 */ /* 0x000ea2000c1e1900 */
[----:B------:R-:W-:Y:S01]  /*19570*/  IADD3 R54, PT, PT, R54, 0x2, RZ ;  /* 0x0000000236367810 */ /* 0x000fe20007ffe0ff */
[----:B--2---:R-:W-:-:S05]  /*19580*/  FADD R29, R29, R26 ;  /* 0x0000001a1d1d7221 */ /* 0x004fca0000000000 */
[----:B------:R3:W-:Y:S02]  /*19590*/  STG.E desc[UR22][R56.64+0x4], R29 ;  /* 0x0000041d38007986 */ /* 0x0007e4000c101916 */
.L_x_755:
[----:B------:R-:W-:-:S09]  /*195a0*/  UISETP.NE.AND UP0, UPT, UR32, URZ, UPT ;  /* 0x000000ff2000728c */ /* 0x000fd2000bf05270 */
[----:B------:R-:W-:Y:S05]  /*195b0*/  BRA.U !UP0, `(.L_x_745) ;  /* 0x0000000108687547 */ /* 0x000fea000b800000 */
[----:B0-----:R-:W5:Y:S01]  /*195c0*/  LDG.E R26, desc[UR22][R40.64] ;  /* 0x00000016281a7981 */ /* 0x001f62000c1e1900 */
[----:B-123--:R-:W-:Y:S01]  /*195d0*/  HFMA2 R29, -RZ, RZ, 0, 2.384185791015625e-07 ;  /* 0x00000004ff1d7431 */ /* 0x00efe200000001ff */
[----:B------:R-:W-:-:S05]  /*195e0*/  IADD3 R28, PT, PT, R27, R54, RZ ;  /* 0x000000361b1c7210 */ /* 0x000fca0007ffe0ff */
        /* <DEDUP_REMOVED lines=15> */
.L_x_761:
[----:B------:R-:W-:Y:S05]  /*196e0*/  BSYNC.RECONVERGENT B8 ;  /* 0x0000000000087941 */ /* 0x000fea0003800200 */
.L_x_760:
[----:B------:R-:W0:Y:S01]  /*196f0*/  LDCU UR18, c[0x0][0x38c] ;  /* 0x00007180ff1277ac */ /* 0x000e220008000800 */
[----:B------:R-:W-:Y:S01]  /*19700*/  MOV R29, 0x4 ;  /* 0x00000004001d7802 */ /* 0x000fe20000000f00 */
[----:B0-----:R-:W-:-:S04]  /*19710*/  IMAD R28, R51, UR18, R54 ;  /* 0x00000012331c7c24 */ /* 0x001fc8000f8e0236 */
[----:B------:R-:W-:-:S05]  /*19720*/  IMAD.WIDE R28, R28, R29, UR6 ;  /* 0x000000061c1c7e25 */ /* 0x000fca000f8e021d */
[----:B------:R-:W2:Y:S02]  /*19730*/  LDG.E R31, desc[UR22][R28.64] ;  /* 0x000000161c1f7981 */ /* 0x000ea4000c1e1900 */
[----:B--2---:R-:W-:-:S05]  /*19740*/  FADD R31, R31, R26 ;  /* 0x0000001a1f1f7221 */ /* 0x004fca0000000000 */
[----:B------:R0:W-:Y:S02]  /*19750*/  STG.E desc[UR22][R28.64], R31 ;  /* 0x0000001f1c007986 */ /* 0x0001e4000c101916 */
.L_x_745:
[C---:B------:R-:W-:Y:S02]  /*19760*/  ISETP.GE.AND P0, PT, R25.reuse, 0x1ff, PT ;  /* 0x000001ff1900780c */ /* 0x040fe40003f06270 */
[----:B------:R-:W-:Y:S02]  /*19770*/  IADD3 R25, PT, PT, R25, 0x1, RZ ;  /* 0x0000000119197810 */ /* 0x000fe40007ffe0ff */
[----:B0-----:R-:W-:-:S09]  /*19780*/  SEL R26, RZ, 0x1, P0 ;  /* 0x00000001ff1a7807 */ /* 0x001fd20000000000 */
.L_x_720:
[----:B------:R-:W-:Y:S05]  /*19790*/  BSYNC.RECONVERGENT B7 ;  /* 0x0000000000077941 */ /* 0x000fea0003800200 */
.L_x_719:
[----:B------:R-:W-:Y:S01]  /*197a0*/  LOP3.LUT P0, RZ, R26, 0xff, RZ, 0xc0, !PT ;  /* 0x000000ff1aff7812 */ /* 0x000fe2000780c0ff */
[----:B------:R-:W-:Y:S01]  /*197b0*/  VIADD R13, R13, 0x1 ;  /* 0x000000010d0d7836 */ /* 0x000fe20000000000 */
[C---:B------:R-:W-:Y:S02]  /*197c0*/  ISETP.LT.U32.AND P1, PT, R53.reuse, 0x6, PT ;  /* 0x000000063500780c */ /* 0x040fe40003f21070 */
[----:B------:R-:W-:-:S11]  /*197d0*/  IADD3 R53, PT, PT, R53, 0x1, RZ ;  /* 0x0000000135357810 */ /* 0x000fd60007ffe0ff */
[----:B------:R-:W-:Y:S05]  /*197e0*/  @P0 BRA P1, `(.L_x_762) ;  /* 0xffffffe000b40947 */ /* 0x000fea000083ffff */
[----:B------:R-:W-:Y:S05]  /*197f0*/  BSYNC.RECONVERGENT B6 ;  /* 0x0000000000067941 */ /* 0x000fea0003800200 */
.L_x_714:
        /* <DEDUP_REMOVED lines=9> */
.L_x_811:
        /* <DEDUP_REMOVED lines=31> */
.L_x_765:
[----:B------:R-:W-:Y:S05]  /*19a80*/  BSYNC.RECONVERGENT B5 ;  /* 0x0000000000057941 */ /* 0x000fea0003800200 */
.L_x_764:
        /* <DEDUP_REMOVED lines=29> */
.L_x_767:
[----:B------:R-:W-:Y:S05]  /*19c60*/  BSYNC.RECONVERGENT B5 ;  /* 0x0000000000057941 */ /* 0x000fea0003800200 */
.L_x_766:
[----:B------:R-:W-:Y:S01]  /*19c70*/  DADD R30, R44, R30 ;  /* 0x000000002c1e7229 */ /* 0x000fe2000000001e */
[----:B------:R-:W-:Y:S01]  /*19c80*/  FADD R49, -R22, R49 ;  /* 0x0000003116317221 */ /* 0x000fe20000000100 */
[----:B------:R-:W-:Y:S01]  /*19c90*/  BSSY.RECONVERGENT B7, `(.L_x_768) ;  /* 0x000018f000077945 */ /* 0x000fe20003800200 */
[----:B------:R-:W-:-:S07]  /*19ca0*/  LEA R54, R13, UR24, 0x2 ;  /* 0x000000180d367c11 */ /* 0x000fce000f8e10ff */
        /* <DEDUP_REMOVED lines=18> */
[----:B----4-:R-:W-:Y:S05]  /*19dd0*/  CALL.REL.NOINC `($__internal_8_$__cuda_sm20_sqrt_rn_f32_slowpath) ;  /* 0x000000d000bc7944 */ /* 0x010fea0003c00000 */
[----:B------:R-:W-:Y:S01]  /*19de0*/  MOV R49, R32 ;  /* 0x0000002000317202 */ /* 0x000fe20000000f00 */
[----:B------:R-:W-:Y:S06]  /*19df0*/  BRA `(.L_x_772) ;  /* 0x0000000000107947 */ /* 0x000fec0003800000 */
.L_x_771:
[----:B------:R-:W-:Y:S01]  /*19e00*/  FMUL.FTZ R49, R32, R29 ;  /* 0x0000001d20317220 */ /* 0x000fe20000410000 */
[----:B------:R-:W-:-:S03]  /*19e10*/  FMUL.FTZ R28, R29, 0.5 ;  /* 0x3f0000001d1c7820 */ /* 0x000fc60000410000 */
[----:B------:R-:W-:-:S04]  /*19e20*/  FFMA R26, -R49, R49, R32 ;  /* 0x00000031311a7223 */ /* 0x000fc80000000120 */
[----:B------:R-:W-:-:S07]  /*19e30*/  FFMA R49, R26, R28, R49 ;  /* 0x0000001c1a317223 */ /* 0x000fce0000000031 */
.L_x_772:
[----:B------:R-:W-:Y:S05]  /*19e40*/  BSYNC.RECONVERGENT B4 ;  /* 0x0000000000047941 */ /* 0x000fea0003800200 */
.L_x_770:
        /* <DEDUP_REMOVED lines=20> */
.L_x_774:
[----:B------:R-:W-:Y:S05]  /*19f90*/  BSYNC.RECONVERGENT B5 ;  /* 0x0000000000057941 */ /* 0x000fea0003800200 */
.L_x_773:
[----:B------:R-:W2:Y:S01]  /*19fa0*/  LDL R26, [R54] ;  /* 0x00000000361a7983 */ /* 0x000ea20000100800 */
[----:B------:R-:W-:Y:S01]  /*19fb0*/  IMAD.IADD R51, R12, 0x1, R13 ;  /* 0x000000010c337824 */ /* 0x000fe200078e020d */
[----:B------:R-:W-:Y:S01]  /*19fc0*/  MOV R57, RZ ;  /* 0x000000ff00397202 */ /* 0x000fe20000000f00 */
[----:B--2---:R-:W0:Y:S02]  /*19fd0*/  F2F.F64.F32 R28, R26 ;  /* 0x0000001a001c7310 */ /* 0x004e240000201800 */
[----:B0-----:R-:W-:-:S10]  /*19fe0*/  DADD R28, R28, R30 ;  /* 0x000000001c1c7229 */ /* 0x001fd4000000001e */
[----:B------:R-:W0:Y:S02]  /*19ff0*/  F2F.F32.F64 R29, R28 ;  /* 0x0000001c001d7310 */ /* 0x000e240000301000 */
[----:B0-----:R0:W-:Y:S01]  /*1a000*/  STL [R54], R29 ;  /* 0x0000001d36007387 */ /* 0x0011e20000100800 */
[----:B------:R-:W-:Y:S05]  /*1a010*/  @!P1 BRA `(.L_x_775) ;  /* 0x0000000800949947 */ /* 0x000fea0003800000 */
[----:B------:R-:W-:Y:S01]  /*1a020*/  BSSY.RECONVERGENT B8, `(.L_x_776) ;  /* 0x00000a3000087945 */ /* 0x000fe20003800200 */
[----:B------:R-:W-:-:S07]  /*1a030*/  MOV R57, RZ ;  /* 0x000000ff00397202 */ /* 0x000fce0000000f00 */
.L_x_793:
[----:B------:R-:W2:Y:S01]  /*1a040*/  LDG.E R26, desc[UR22][R40.64] ;  /* 0x00000016281a7981 */ /* 0x000ea2000c1e1900 */
        /* <DEDUP_REMOVED lines=16> */
.L_x_778:
[----:B------:R-:W-:Y:S05]  /*1a150*/  BSYNC.RECONVERGENT B9 ;  /* 0x0000000000097941 */ /* 0x000fea0003800200 */
.L_x_777:
        /* <DEDUP_REMOVED lines=22> */
.L_x_780:
[----:B------:R-:W-:Y:S05]  /*1a2c0*/  BSYNC.RECONVERGENT B9 ;  /* 0x0000000000097941 */ /* 0x000fea0003800200 */
.L_x_779:
        /* <DEDUP_REMOVED lines=18> */
.L_x_782:
[----:B------:R-:W-:Y:S05]  /*1a3f0*/  BSYNC.RECONVERGENT B9 ;  /* 0x0000000000097941 */ /* 0x000fea0003800200 */
.L_x_781:
        /* <DEDUP_REMOVED lines=18> */
.L_x_784:
[----:B------:R-:W-:Y:S05]  /*1a520*/  BSYNC.RECONVERGENT B9 ;  /* 0x0000000000097941 */ /* 0x000fea0003800200 */
.L_x_783:
        /* <DEDUP_REMOVED lines=18> */
.L_x_786:
[----:B------:R-:W-:Y:S05]  /*1a650*/  BSYNC.RECONVERGENT B9 ;  /* 0x0000000000097941 */ /* 0x000fea0003800200 */
.L_x_785:
        /* <DEDUP_REMOVED lines=18> */
.L_x_788:
[----:B------:R-:W-:Y:S05]  /*1a780*/  BSYNC.RECONVERGENT B9 ;  /* 0x0000000000097941 */ /* 0x000fea0003800200 */
.L_x_787:
        /* <DEDUP_REMOVED lines=18> */
.L_x_790:
[----:B------:R-:W-:Y:S05]  /*1a8b0*/  BSYNC.RECONVERGENT B9 ;  /* 0x0000000000097941 */ /* 0x000fea0003800200 */
.L_x_789:
        /* <DEDUP_REMOVED lines=18> */
.L_x_792:
[----:B------:R-:W-:Y:S05]  /*1a9e0*/  BSYNC.RECONVERGENT B9 ;  /* 0x0000000000097941 */ /* 0x000fea0003800200 */
.L_x_791:
[----:B------:R-:W2:Y:S01]  /*1a9f0*/  LDG.E R29, desc[UR22][R60.64+0x1c] ;  /* 0x00001c163c1d7981 */ /* 0x000ea2000c1e1900 */
[----:B------:R-:W-:-:S04]  /*1aa00*/  IADD3 R57, PT, PT, R57, 0x8, RZ ;  /* 0x0000000839397810 */ /* 0x000fc80007ffe0ff */
[----:B------:R-:W-:Y:S01]  /*1aa10*/  ISETP.NE.AND P0, PT, R57, UR11, PT ;  /* 0x0000000b39007c0c */ /* 0x000fe2000bf05270 */
[----:B--2---:R-:W-:-:S05]  /*1aa20*/  FADD R29, R29, R26 ;  /* 0x0000001a1d1d7221 */ /* 0x004fca0000000000 */
[----:B------:R1:W-:Y:S07]  /*1aa30*/  STG.E desc[UR22][R60.64+0x1c], R29 ;  /* 0x00001c1d3c007986 */ /* 0x0003ee000c101916 */
[----:B------:R-:W-:Y:S05]  /*1aa40*/  @P0 BRA `(.L_x_793) ;  /* 0xfffffff4007c0947 */ /* 0x000fea000383ffff */
[----:B------:R-:W-:Y:S05]  /*1aa50*/  BSYNC.RECONVERGENT B8 ;  /* 0x0000000000087941 */ /* 0x000fea0003800200 */
.L_x_776:
[----:B------:R-:W-:-:S07]  /*1aa60*/  MOV R57, UR11 ;  /* 0x0000000b00397c02 */ /* 0x000fce0008000f00 */
.L_x_775:
[----:B------:R-:W-:-:S09]  /*1aa70*/  UISETP.NE.AND UP0, UPT, UR33, URZ, UPT ;  /* 0x000000ff2100728c */ /* 0x000fd2000bf05270 */
[----:B------:R-:W-:Y:S05]  /*1aa80*/  BRA.U !UP0, `(.L_x_794) ;  /* 0x0000000908b07547 */ /* 0x000fea000b800000 */
[----:B------:R-:W-:-:S09]  /*1aa90*/  UISETP.GE.U32.AND UP0, UPT, UR20, 0x3, UPT ;  /* 0x000000031400788c */ /* 0x000fd2000bf06070 */
[----:B------:R-:W-:Y:S05]  /*1aaa0*/  BRA.U !UP0, `(.L_x_795) ;  /* 0x0000000508607547 */ /* 0x000fea000b800000 */
[----:B------:R-:W2:Y:S01]  /*1aab0*/  LDG.E R26, desc[UR22][R40.64] ;  /* 0x00000016281a7981 */ /* 0x000ea2000c1e1900 */
[----:B------:R-:W-:Y:S01]  /*1aac0*/  IADD3 R28, PT, PT, R27, R57, RZ ;  /* 0x000000391b1c7210 */ /* 0x000fe20007ffe0ff */
[----:B01----:R-:W-:-:S04]  /*1aad0*/  IMAD.MOV.U32 R29, RZ, RZ, 0x4 ;  /* 0x00000004ff1d7424 */ /* 0x003fc800078e00ff */
        /* <DEDUP_REMOVED lines=15> */
.L_x_797:
[----:B------:R-:W-:Y:S05]  /*1abd0*/  BSYNC.RECONVERGENT B8 ;  /* 0x0000000000087941 */ /* 0x000fea0003800200 */
.L_x_796:
        /* <DEDUP_REMOVED lines=26> */
.L_x_799:
[----:B------:R-:W-:Y:S05]  /*1ad80*/  BSYNC.RECONVERGENT B8 ;  /* 0x0000000000087941 */ /* 0x000fea0003800200 */
.L_x_798:
        /* <DEDUP_REMOVED lines=18> */
.L_x_801:
[----:B------:R-:W-:Y:S05]  /*1aeb0*/  BSYNC.RECONVERGENT B8 ;  /* 0x0000000000087941 */ /* 0x000fea0003800200 */
.L_x_800:
        /* <DEDUP_REMOVED lines=18> */
.L_x_803:
[----:B------:R-:W-:Y:S05]  /*1afe0*/  BSYNC.RECONVERGENT B8 ;  /* 0x0000000000087941 */ /* 0x000fea0003800200 */
.L_x_802:
[----:B------:R-:W2:Y:S01]  /*1aff0*/  LDG.E R29, desc[UR22][R62.64+0xc] ;  /* 0x00000c163e1d7981 */ /* 0x000ea2000c1e1900 */
[----:B------:R-:W-:Y:S01]  /*1b000*/  IADD3 R57, PT, PT, R57, 0x4, RZ ;  /* 0x0000000439397810 */ /* 0x000fe20007ffe0ff */
[----:B--2---:R-:W-:-:S05]  /*1b010*/  FADD R29, R29, R26 ;  /* 0x0000001a1d1d7221 */ /* 0x004fca0000000000 */
[----:B------:R2:W-:Y:S02]  /*1b020*/  STG.E desc[UR22][R62.64+0xc], R29 ;  /* 0x00000c1d3e007986 */ /* 0x0005e4000c101916 */
.L_x_795:
[----:B------:R-:W-:-:S09]  /*1b030*/  UISETP.NE.AND UP0, UPT, UR34, URZ, UPT ;  /* 0x000000ff2200728c */ /* 0x000fd2000bf05270 */
[----:B------:R-:W-:Y:S05]  /*1b040*/  BRA.U !UP0, `(.L_x_794) ;  /* 0x0000000508407547 */ /* 0x000fea000b800000 */
[----:B------:R-:W-:-:S09]  /*1b050*/  UISETP.NE.AND UP0, UPT, UR37, URZ, UPT ;  /* 0x000000ff2500728c */ /* 0x000fd2000bf05270 */
[----:B------:R-:W-:Y:S05]  /*1b060*/  BRA.U !UP0, `(.L_x_804) ;  /* 0x0000000108c87547 */ /* 0x000fea000b800000 */
[----:B------:R-:W3:Y:S01]  /*1b070*/  LDG.E R26, desc[UR22][R40.64] ;  /* 0x00000016281a7981 */ /* 0x000ee2000c1e1900 */
[----:B012---:R-:W-:Y:S02]  /*1b080*/  HFMA2 R29, -RZ, RZ, 0, 2.384185791015625e-07 ;  /* 0x00000004ff1d7431 */ /* 0x007fe400000001ff */
        /* <DEDUP_REMOVED lines=16> */
.L_x_806:
[----:B------:R-:W-:Y:S05]  /*1b190*/  BSYNC.RECONVERGENT B8 ;  /* 0x0000000000087941 */ /* 0x000fea0003800200 */
.L_x_805:
        /* <DEDUP_REMOVED lines=26> */
.L_x_808:
[----:B------:R-:W-:Y:S05]  /*1b340*/  BSYNC.RECONVERGENT B8 ;  /* 0x0000000000087941 */ /* 0x000fea0003800200 */
.L_x_807:
[----:B------:R-:W2:Y:S01]  /*1b350*/  LDG.E R29, desc[UR22][R60.64+0x4] ;  /* 0x000004163c1d7981 */ /* 0x000ea2000c1e1900 */
[----:B------:R-:W-:Y:S01]  /*1b360*/  IADD3 R57, PT, PT, R57, 0x2, RZ ;  /* 0x0000000239397810 */ /* 0x000fe20007ffe0ff */
[----:B--2---:R-:W-:-:S05]  /*1b370*/  FADD R29, R29, R26 ;  /* 0x0000001a1d1d7221 */ /* 0x004fca0000000000 */
[----:B------:R3:W-:Y:S02]  /*1b380*/  STG.E desc[UR22][R60.64+0x4], R29 ;  /* 0x0000041d3c007986 */ /* 0x0007e4000c101916 */
.L_x_804:
[----:B------:R-:W-:-:S09]  /*1b390*/  UISETP.NE.AND UP0, UPT, UR32, URZ, UPT ;  /* 0x000000ff2000728c */ /* 0x000fd2000bf05270 */
[----:B------:R-:W-:Y:S05]  /*1b3a0*/  BRA.U !UP0, `(.L_x_794) ;  /* 0x0000000108687547 */ /* 0x000fea000b800000 */
[----:B------:R-:W5:Y:S01]  /*1b3b0*/  LDG.E R26, desc[UR22][R40.64] ;  /* 0x00000016281a7981 */ /* 0x000f62000c1e1900 */
[----:B------:R-:W-:Y:S01]  /*1b3c0*/  IADD3 R28, PT, PT, R27, R57, RZ ;  /* 0x000000391b1c7210 */ /* 0x000fe20007ffe0ff */
[----:B0123--:R-:W-:-:S04]  /*1b3d0*/  IMAD.MOV.U32 R29, RZ, RZ, 0x4 ;  /* 0x00000004ff1d7424 */ /* 0x00ffc800078e00ff */
        /* <DEDUP_REMOVED lines=15> */
.L_x_810:
[----:B------:R-:W-:Y:S05]  /*1b4d0*/  BSYNC.RECONVERGENT B8 ;  /* 0x0000000000087941 */ /* 0x000fea0003800200 */
.L_x_809:
[----:B------:R-:W0:Y:S01]  /*1b4e0*/  LDCU UR18, c[0x0][0x38c] ;  /* 0x00007180ff1277ac */ /* 0x000e220008000800 */
[----:B------:R-:W-:Y:S02]  /*1b4f0*/  HFMA2 R29, -RZ, RZ, 0, 2.384185791015625e-07 ;  /* 0x00000004ff1d7431 */ /* 0x000fe400000001ff */
[----:B0-----:R-:W-:-:S04]  /*1b500*/  IMAD R28, R51, UR18, R57 ;  /* 0x00000012331c7c24 */ /* 0x001fc8000f8e0239 */
[----:B------:R-:W-:-:S05]  /*1b510*/  IMAD.WIDE R28, R28, R29, UR6 ;  /* 0x000000061c1c7e25 */ /* 0x000fca000f8e021d */
[----:B------:R-:W2:Y:S02]  /*1b520*/  LDG.E R31, desc[UR22][R28.64] ;  /* 0x000000161c1f7981 */ /* 0x000ea4000c1e1900 */
[----:B--2---:R-:W-:-:S05]  /*1b530*/  FADD R31, R31, R26 ;  /* 0x0000001a1f1f7221 */ /* 0x004fca0000000000 */
[----:B------:R0:W-:Y:S02]  /*1b540*/  STG.E desc[UR22][R28.64], R31 ;  /* 0x0000001f1c007986 */ /* 0x0001e4000c101916 */
.L_x_794:
[C---:B------:R-:W-:Y:S02]  /*1b550*/  ISETP.GE.AND P0, PT, R25.reuse, 0x1ff, PT ;  /* 0x000001ff1900780c */ /* 0x040fe40003f06270 */
[----:B------:R-:W-:Y:S02]  /*1b560*/  IADD3 R25, PT, PT, R25, 0x1, RZ ;  /* 0x0000000119197810 */ /* 0x000fe40007ffe0ff */
[----:B------:R-:W-:-:S09]  /*1b570*/  SEL R26, RZ, 0x1, P0 ;  /* 0x00000001ff1a7807 */ /* 0x000fd20000000000 */
.L_x_769:
[----:B------:R-:W-:Y:S05]  /*1b580*/  BSYNC.RECONVERGENT B7 ;  /* 0x0000000000077941 */ /* 0x000fea0003800200 */
.L_x_768:
[----:B------:R-:W-:Y:S02]  /*1b590*/  LOP3.LUT P0, RZ, R26, 0xff, RZ, 0xc0, !PT ;  /* 0x000000ff1aff7812 */ /* 0x000fe4000780c0ff */
[C---:B------:R-:W-:Y:S02]  /*1b5a0*/  ISETP.LT.U32.AND P1, PT, R56.reuse, 0x2, PT ;  /* 0x000000023800780c */ /* 0x040fe40003f21070 */
[----:B------:R-:W-:Y:S02]  /*1b5b0*/  IADD3 R56, PT, PT, R56, 0x1, RZ ;  /* 0x0000000138387810 */ /* 0x000fe40007ffe0ff */
[----:B------:R-:W-:-:S09]  /*1b5c0*/  IADD3 R13, PT, PT, R13, 0x1, RZ ;  /* 0x000000010d0d7810 */ /* 0x000fd20007ffe0ff */
[----:B------:R-:W-:Y:S05]  /*1b5d0*/  @P0 BRA P1, `(.L_x_811) ;  /* 0xffffffe000ac0947 */ /* 0x000fea000083ffff */
[----:B------:R-:W-:Y:S05]  /*1b5e0*/  BSYNC.RECONVERGENT B6 ;  /* 0x0000000000067941 */ /* 0x000fea0003800200 */
.L_x_763:
[----:B------:R-:W-:-:S04]  /*1b5f0*/  PRMT R26, R26, 0x9910, RZ ;  /* 0x000099101a1a7816 */ /* 0x000fc800000000ff */
[----:B------:R-:W-:-:S13]  /*1b600*/  ISETP.NE.AND P0, PT, R26, RZ, PT ;  /* 0x000000ff1a00720c */ /* 0x000fda0003f05270 */
[----:B------:R-:W-:Y:S05]  /*1b610*/  @!P0 BRA `(.L_x_230) ;  /* 0x0000001c00348947 */ /* 0x000fea0003800000 */
[----:B------:R-:W5:Y:S01]  /*1b620*/  LDL.64 R48, [R55+0x8] ;  /* 0x0000080037307983 */ /* 0x000f620000100a00 */
[----:B------:R-:W0:Y:S01]  /*1b630*/  MUFU.RCP64H R51, 2.4494991302490234375 ;  /* 0x4003989300337908 */ /* 0x000e220000001800 */
[----:B------:R-:W-:Y:S01]  /*1b640*/  HFMA2 R33, -RZ, RZ, 2.005859375, -0.0022335052490234375 ;  /* 0x40039893ff217431 */ /* 0x000fe200000001ff */
[----:B------:R-:W-:Y:S01]  /*1b650*/  MOV R32, 0x74bc6a7f ;  /* 0x74bc6a7f00207802 */ /* 0x000fe20000000f00 */
[----:B------:R-:W-:Y:S01]  /*1b660*/  IMAD.MOV.U32 R50, RZ, RZ, 0x1 ;  /* 0x00000001ff327424 */ /* 0x000fe200078e00ff */
[----:B------:R-:W-:Y:S01]  /*1b670*/  DADD R46, R46, R8 ;  /* 0x000000002e2e7229 */ /* 0x000fe20000000008 */
[----:B------:R-:W-:Y:S09]  /*1b680*/  BSSY.RECONVERGENT B5, `(.L_x_812) ;  /* 0x0000019000057945 */ /* 0x000ff20003800200 */
[----:B------:R-:W-:Y:S01]  /*1b690*/  F2F.F32.F64 R46, R46 ;  /* 0x0000002e002e7310 */ /* 0x000fe20000301000 */
[----:B0123--:R-:W-:-:S08]  /*1b6a0*/  DFMA R28, R50, -R32, 1 ;  /* 0x3ff00000321c742b */ /* 0x00ffd00000000820 */
        /* <DEDUP_REMOVED lines=22> */
.L_x_813:
[----:B------:R-:W-:Y:S05]  /*1b810*/  BSYNC.RECONVERGENT B5 ;  /* 0x0000000000057941 */ /* 0x000fea0003800200 */
.L_x_812:
[----:B------:R-:W0:Y:S01]  /*1b820*/  MUFU.RCP64H R29, 2.4494991302490234375 ;  /* 0x40039893001d7908 */ /* 0x000e220000001800 */
[----:B------:R-:W-:Y:S02]  /*1b830*/  HFMA2 R46, -RZ, RZ, 19392, 3326 ;  /* 0x74bc6a7fff2e7431 */ /* 0x000fe400000001ff */
[----:B------:R-:W-:Y:S01]  /*1b840*/  IMAD.MOV.U32 R47, RZ, RZ, 0x40039893 ;  /* 0x40039893ff2f7424 */ /* 0x000fe200078e00ff */
[----:B------:R-:W-:Y:S01]  /*1b850*/  MOV R28, 0x1 ;  /* 0x00000001001c7802 */ /* 0x000fe20000000f00 */
        /* <DEDUP_REMOVED lines=25> */
.L_x_815:
[----:B------:R-:W-:Y:S05]  /*1b9f0*/  BSYNC.RECONVERGENT B5 ;  /* 0x0000000000057941 */ /* 0x000fea0003800200 */
.L_x_814:
[----:B------:R-:W-:Y:S01]  /*1ba00*/  DADD R32, R44, R32 ;  /* 0x000000002c207229 */ /* 0x000fe20000000020 */
[----:B------:R-:W-:Y:S01]  /*1ba10*/  FADD R42, -R22, R42 ;  /* 0x0000002a162a7221 */ /* 0x000fe20000000100 */
[----:B------:R-:W-:Y:S01]  /*1ba20*/  BSSY.RECONVERGENT B6, `(.L_x_816) ;  /* 0x000018a000067945 */ /* 0x000fe20003800200 */
[----:B------:R-:W-:-:S07]  /*1ba30*/  PLOP3.LUT P4, PT, PT, PT, PT, 0x80, 0x8 ;  /* 0x000000000008781c */ /* 0x000fce0003f8f070 */
[----:B------:R-:W0:Y:S02]  /*1ba40*/  F2F.F32.F64 R33, R32 ;  /* 0x0000002000217310 */ /* 0x000e240000301000 */
[----:B0-----:R-:W-:-:S04]  /*1ba50*/  FADD R26, -R20, R33 ;  /* 0x00000021141a7221 */ /* 0x001fc80000000100 */
[----:B------:R-:W-:-:S04]  /*1ba60*/  FMUL R29, R26, R26 ;  /* 0x0000001a1a1d7220 */ /* 0x000fc80000400000 */
[----:B------:R-:W-:-:S04]  /*1ba70*/  FFMA R29, R42, R42, R29 ;  /* 0x0000002a2a1d7223 */ /* 0x000fc8000000001d */
[----:B------:R-:W-:-:S05]  /*1ba80*/  FFMA R29, R14, R14, R29 ;  /* 0x0000000e0e1d7223 */ /* 0x000fca000000001d */
[----:B------:R-:W-:-:S04]  /*1ba90*/  FMNMX R28, R29, 9.999999682655225389e-21, !PT ;  /* 0x1e3ce5081d1c7809 */ /* 0x000fc80007800000 */
[----:B------:R-:W-:-:S13]  /*1baa0*/  FSETP.GTU.AND P0, PT, R28, UR29, PT ;  /* 0x0000001d1c007c0b */ /* 0x000fda000bf0c000 */
[----:B------:R-:W-:Y:S05]  /*1bab0*/  @P0 BRA `(.L_x_817) ;  /* 0x0000001800000947 */ /* 0x000fea0003800000 */
[----:B------:R-:W-:Y:S01]  /*1bac0*/  IADD3 R14, PT, PT, R28, -0xd000000, RZ ;  /* 0xf30000001c0e7810 */ /* 0x000fe20007ffe0ff */
[----:B------:R0:W1:Y:S01]  /*1bad0*/  MUFU.RSQ R29, R28 ;  /* 0x0000001c001d7308 */ /* 0x0000620000001400 */
[----:B------:R-:W-:Y:S01]  /*1bae0*/  IMAD.U32 R26, RZ, RZ, UR31 ;  /* 0x0000001fff1a7e24 */ /* 0x000fe2000f8e00ff */
[----:B------:R-:W-:Y:S01]  /*1baf0*/  BSSY.RECONVERGENT B4, `(.L_x_818) ;  /* 0x000000d000047945 */ /* 0x000fe20003800200 */
[----:B------:R-:W-:Y:S02]  /*1bb00*/  ISETP.GT.U32.AND P0, PT, R14, 0x727fffff, PT ;  /* 0x727fffff0e00780c */ /* 0x000fe40003f04070 */
[----:B------:R-:W-:Y:S02]  /*1bb10*/  IADD3 R13, PT, PT, R12, R13, RZ ;  /* 0x0000000d0c0d7210 */ /* 0x000fe40007ffe0ff */
[----:B------:R-:W-:-:S09]  /*1bb20*/  ISETP.GE.U32.AND P1, PT, R26, 0x7, PT ;  /* 0x000000071a00780c */ /* 0x000fd20003f26070 */
[----:B0-----:R-:W-:Y:S05]  /*1bb30*/  @!P0 BRA `(.L_x_819) ;  /* 0x0000000000108947 */ /* 0x001fea0003800000 */
[----:B------:R-:W-:-:S07]  /*1bb40*/  MOV R26, 0x1bb60 ;  /* 0x0001bb60001a7802 */ /* 0x000fce0000000f00 */
[----:B-1--4-:R-:W-:Y:S05]  /*1bb50*/  CALL.REL.NOINC `($__internal_8_$__cuda_sm20_sqrt_rn_f32_slowpath) ;  /* 0x000000b4005c7944 */ /* 0x012fea0003c00000 */
[----:B------:R-:W-:Y:S01]  /*1bb60*/  MOV R14, R32 ;  /* 0x00000020000e7202 */ /* 0x000fe20000000f00 */
[----:B------:R-:W-:Y:S06]  /*1bb70*/  BRA `(.L_x_820) ;  /* 0x0000000000107947 */ /* 0x000fec0003800000 */
.L_x_819:
[----:B-1----:R-:W-:Y:S01]  /*1bb80*/  FMUL.FTZ R14, R28, R29 ;  /* 0x0000001d1c0e7220 */ /* 0x002fe20000410000 */
[----:B------:R-:W-:-:S03]  /*1bb90*/  FMUL.FTZ R26, R29, 0.5 ;  /* 0x3f0000001d1a7820 */ /* 0x000fc60000410000 */
[----:B------:R-:W-:-:S04]  /*1bba0*/  FFMA R29, -R14, R14, R28 ;  /* 0x0000000e0e1d7223 */ /* 0x000fc8000000011c */
[----:B------:R-:W-:-:S07]  /*1bbb0*/  FFMA R14, R29, R26, R14 ;  /* 0x0000001a1d0e7223 */ /* 0x000fce000000000e */
.L_x_820:
[----:B------:R-:W-:Y:S05]  /*1bbc0*/  BSYNC.RECONVERGENT B4 ;  /* 0x0000000000047941 */ /* 0x000fea0003800200 */
.L_x_818:
        /* <DEDUP_REMOVED lines=20> */
.L_x_822:
[----:B------:R-:W-:Y:S05]  /*1bd10*/  BSYNC.RECONVERGENT B5 ;  /* 0x0000000000057941 */ /* 0x000fea0003800200 */
.L_x_821:
[----:B------:R-:W2:Y:S01]  /*1bd20*/  LDL R26, [R54+0x4] ;  /* 0x00000400361a7983 */ /* 0x000ea20000100800 */
[----:B------:R-:W-:Y:S01]  /*1bd30*/  MOV R42, RZ ;  /* 0x000000ff002a7202 */ /* 0x000fe20000000f00 */
[----:B--2---:R-:W0:Y:S02]  /*1bd40*/  F2F.F64.F32 R28, R26 ;  /* 0x0000001a001c7310 */ /* 0x004e240000201800 */
[----:B0-----:R-:W-:-:S10]  /*1bd50*/  DADD R28, R28, R32 ;  /* 0x000000001c1c7229 */ /* 0x001fd40000000020 */
[----:B------:R-:W0:Y:S02]  /*1bd60*/  F2F.F32.F64 R29, R28 ;  /* 0x0000001c001d7310 */ /* 0x000e240000301000 */
[----:B0-----:R0:W-:Y:S01]  /*1bd70*/  STL [R54+0x4], R29 ;  /* 0x0000041d36007387 */ /* 0x0011e20000100800 */
[----:B------:R-:W-:Y:S05]  /*1bd80*/  @!P1 BRA `(.L_x_823) ;  /* 0x0000000800949947 */ /* 0x000fea0003800000 */
[----:B------:R-:W-:Y:S01]  /*1bd90*/  BSSY.RECONVERGENT B7, `(.L_x_824) ;  /* 0x00000a3000077945 */ /* 0x000fe20003800200 */
[----:B------:R-:W-:-:S07]  /*1bda0*/  MOV R42, RZ ;  /* 0x000000ff002a7202 */ /* 0x000fce0000000f00 */
.L_x_841:
[----:B01----:R-:W2:Y:S01]  /*1bdb0*/  LDG.E R29, desc[UR22][R40.64] ;  /* 0x00000016281d7981 */ /* 0x003ea2000c1e1900 */
[----:B------:R-:W-:Y:S01]  /*1bdc0*/  HFMA2 R47, -RZ, RZ, 0, 2.384185791015625e-07 ;  /* 0x00000004ff2f7431 */ /* 0x000fe200000001ff */
        /* <DEDUP_REMOVED lines=15> */
.L_x_826:
[----:B------:R-:W-:Y:S05]  /*1bec0*/  BSYNC.RECONVERGENT B8 ;  /* 0x0000000000087941 */ /* 0x000fea0003800200 */
.L_x_825:
        /* <DEDUP_REMOVED lines=22> */
.L_x_828:
[----:B------:R-:W-:Y:S05]  /*1c030*/  BSYNC.RECONVERGENT B8 ;  /* 0x0000000000087941 */ /* 0x000fea0003800200 */
.L_x_827:
        /* <DEDUP_REMOVED lines=18> */
.L_x_830:
[----:B------:R-:W-:Y:S05]  /*1c160*/  BSYNC.RECONVERGENT B8 ;  /* 0x0000000000087941 */ /* 0x000fea0003800200 */
.L_x_829:
        /* <DEDUP_REMOVED lines=18> */
.L_x_832:
[----:B------:R-:W-:Y:S05]  /*1c290*/  BSYNC.RECONVERGENT B8 ;  /* 0x0000000000087941 */ /* 0x000fea0003800200 */
.L_x_831:
        /* <DEDUP_REMOVED lines=18> */
.L_x_834:
[----:B------:R-:W-:Y:S05]  /*1c3c0*/  BSYNC.RECONVERGENT B8 ;  /* 0x0000000000087941 */ /* 0x000fea0003800200 */
.L_x_833:
        /* <DEDUP_REMOVED lines=18> */
.L_x_836:
[----:B------:R-:W-:Y:S05]  /*1c4f0*/  BSYNC.RECONVERGENT B8 ;  /* 0x0000000000087941 */ /* 0x000fea0003800200 */
.L_x_835:
        /* <DEDUP_REMOVED lines=18> */
.L_x_838:
[----:B------:R-:W-:Y:S05]  /*1c620*/  BSYNC.RECONVERGENT B8 ;  /* 0x0000000000087941 */ /* 0x000fea0003800200 */
.L_x_837:
        /* <DEDUP_REMOVED lines=18> */
.L_x_840:
[----:B------:R-:W-:Y:S05]  /*1c750*/  BSYNC.RECONVERGENT B8 ;  /* 0x0000000000087941 */ /* 0x000fea0003800200 */
.L_x_839:
[----:B------:R-:W2:Y:S01]  /*1c760*/  LDG.E R29, desc[UR22][R44.64+0x1c] ;  /* 0x00001c162c1d7981 */ /* 0x000ea2000c1e1900 */
[----:B------:R-:W-:-:S04]  /*1c770*/  IADD3 R42, PT, PT, R42, 0x8, RZ ;  /* 0x000000082a2a7810 */ /* 0x000fc80007ffe0ff */
[----:B------:R-:W-:Y:S01]  /*1c780*/  ISETP.NE.AND P0, PT, R42, UR11, PT ;  /* 0x0000000b2a007c0c */ /* 0x000fe2000bf05270 */
[----:B--2---:R-:W-:-:S05]  /*1c790*/  FADD R29, R29, R26 ;  /* 0x0000001a1d1d7221 */ /* 0x004fca0000000000 */
[----:B------:R1:W-:Y:S07]  /*1c7a0*/  STG.E desc[UR22][R44.64+0x1c], R29 ;  /* 0x00001c1d2c007986 */ /* 0x0003ee000c101916 */
[----:B------:R-:W-:Y:S05]  /*1c7b0*/  @P0 BRA `(.L_x_841) ;  /* 0xfffffff4007c0947 */ /* 0x000fea000383ffff */
[----:B------:R-:W-:Y:S05]  /*1c7c0*/  BSYNC.RECONVERGENT B7 ;  /* 0x0000000000077941 */ /* 0x000fea0003800200 */
.L_x_824:
[----:B------:R-:W-:-:S07]  /*1c7d0*/  MOV R42, UR11 ;  /* 0x0000000b002a7c02 */ /* 0x000fce0008000f00 */
.L_x_823:
[----:B------:R-:W-:Y:S01]  /*1c7e0*/  UISETP.NE.AND UP0, UPT, UR33, URZ, UPT ;  /* 0x000000ff2100728c */ /* 0x000fe2000bf05270 */
[C---:B------:R-:W-:Y:S02]  /*1c7f0*/  ISETP.LT.AND P4, PT, R25.reuse, 0x1ff, PT ;  /* 0x000001ff1900780c */ /* 0x040fe40003f81270 */
[----:B------:R-:W-:-:S06]  /*1c800*/  IADD3 R25, PT, PT, R25, 0x1, RZ ;  /* 0x0000000119197810 */ /* 0x000fcc0007ffe0ff */
[----:B------:R-:W-:Y:S05]  /*1c810*/  BRA.U !UP0, `(.L_x_817) ;  /* 0x0000000908a87547 */ /* 0x000fea000b800000 */
[----:B------:R-:W-:-:S09]  /*1c820*/  UISETP.GE.U32.AND UP0, UPT, UR20, 0x3, UPT ;  /* 0x000000031400788c */ /* 0x000fd2000bf06070 */
[----:B------:R-:W-:Y:S05]  /*1c830*/  BRA.U !UP0, `(.L_x_842) ;  /* 0x00000005085c7547 */ /* 0x000fea000b800000 */
[----:B01----:R-:W2:Y:S01]  /*1c840*/  LDG.E R29, desc[UR22][R40.64] ;  /* 0x00000016281d7981 */ /* 0x003ea2000c1e1900 */
        /* <DEDUP_REMOVED lines=16> */
.L_x_844:
[----:B------:R-:W-:Y:S05]  /*1c950*/  BSYNC.RECONVERGENT B7 ;  /* 0x0000000000077941 */ /* 0x000fea0003800200 */
.L_x_843:
        /* <DEDUP_REMOVED lines=26> */
.L_x_846:
[----:B------:R-:W-:Y:S05]  /*1cb00*/  BSYNC.RECONVERGENT B7 ;  /* 0x0000000000077941 */ /* 0x000fea0003800200 */
.L_x_845:
        /* <DEDUP_REMOVED lines=18> */
.L_x_848:
[----:B------:R-:W-:Y:S05]  /*1cc30*/  BSYNC.RECONVERGENT B7 ;  /* 0x0000000000077941 */ /* 0x000fea0003800200 */
.L_x_847:
        /* <DEDUP_REMOVED lines=18> */
.L_x_850:
[----:B------:R-:W-:Y:S05]  /*1cd60*/  BSYNC.RECONVERGENT B7 ;  /* 0x0000000000077941 */ /* 0x000fea0003800200 */
.L_x_849:
[----:B------:R-:W2:Y:S01]  /*1cd70*/  LDG.E R29, desc[UR22][R46.64+0xc] ;  /* 0x00000c162e1d7981 */ /* 0x000ea2000c1e1900 */
[----:B------:R-:W-:Y:S01]  /*1cd80*/  IADD3 R42, PT, PT, R42, 0x4, RZ ;  /* 0x000000042a2a7810 */ /* 0x000fe20007ffe0ff */
[----:B--2---:R-:W-:-:S05]  /*1cd90*/  FADD R29, R29, R26 ;  /* 0x0000001a1d1d7221 */ /* 0x004fca0000000000 */
[----:B------:R2:W-:Y:S02]  /*1cda0*/  STG.E desc[UR22][R46.64+0xc], R29 ;  /* 0x00000c1d2e007986 */ /* 0x0005e4000c101916 */
.L_x_842:
[----:B------:R-:W-:-:S09]  /*1cdb0*/  UISETP.NE.AND UP0, UPT, UR34, URZ, UPT ;  /* 0x000000ff2200728c */ /* 0x000fd2000bf05270 */
[----:B------:R-:W-:Y:S05]  /*1cdc0*/  BRA.U !UP0, `(.L_x_817) ;  /* 0x00000005083c7547 */ /* 0x000fea000b800000 */
[----:B------:R-:W-:-:S09]  /*1cdd0*/  UISETP.NE.AND UP0, UPT, UR37, URZ, UPT ;  /* 0x000000ff2500728c */ /* 0x000fd2000bf05270 */
[----:B------:R-:W-:Y:S05]  /*1cde0*/  BRA.U !UP0, `(.L_x_851) ;  /* 0x0000000108c47547 */ /* 0x000fea000b800000 */
[----:B012---:R-:W2:Y:S01]  /*1cdf0*/  LDG.E R29, desc[UR22][R40.64] ;  /* 0x00000016281d7981 */ /* 0x007ea2000c1e1900 */
        /* <DEDUP_REMOVED lines=16> */
.L_x_853:
[----:B------:R-:W-:Y:S05]  /*1cf00*/  BSYNC.RECONVERGENT B7 ;  /* 0x0000000000077941 */ /* 0x000fea0003800200 */
.L_x_852:
        /* <DEDUP_REMOVED lines=26> */
.L_x_855:
[----:B------:R-:W-:Y:S05]  /*1d0b0*/  BSYNC.RECONVERGENT B7 ;  /* 0x0000000000077941 */ /* 0x000fea0003800200 */
.L_x_854:
[----:B------:R-:W2:Y:S01]  /*1d0c0*/  LDG.E R29, desc[UR22][R44.64+0x4] ;  /* 0x000004162c1d7981 */ /* 0x000ea2000c1e1900 */
[----:B------:R-:W-:Y:S01]  /*1d0d0*/  IADD3 R42, PT, PT, R42, 0x2, RZ ;  /* 0x000000022a2a7810 */ /* 0x000fe20007ffe0ff */
[----:B--2---:R-:W-:-:S05]  /*1d0e0*/  FADD R29, R29, R26 ;  /* 0x0000001a1d1d7221 */ /* 0x004fca0000000000 */
[----:B------:R3:W-:Y:S02]  /*1d0f0*/  STG.E desc[UR22][R44.64+0x4], R29 ;  /* 0x0000041d2c007986 */ /* 0x0007e4000c101916 */
.L_x_851:
[----:B------:R-:W-:-:S09]  /*1d100*/  UISETP.NE.AND UP0, UPT, UR32, URZ, UPT ;  /* 0x000000ff2000728c */ /* 0x000fd2000bf05270 */
[----:B------:R-:W-:Y:S05]  /*1d110*/  BRA.U !UP0, `(.L_x_817) ;  /* 0x0000000108687547 */ /* 0x000fea000b800000 */
[----:B0123--:R-:W2:Y:S01]  /*1d120*/  LDG.E R29, desc[UR22][R40.64] ;  /* 0x00000016281d7981 */ /* 0x00fea2000c1e1900 */
        /* <DEDUP_REMOVED lines=16> */
[----:B------:R-:W-:-:S07]  /*1d230*/  IMAD.MOV.U32 R14, RZ, RZ, R26 ;  /* 0x000000ffff0e7224 */ /* 0x000fce00078e001a */
.L_x_857:
[----:B------:R-:W-:Y:S05]  /*1d240*/  BSYNC.RECONVERGENT B7 ;  /* 0x0000000000077941 */ /* 0x000fea0003800200 */
.L_x_856:
[----:B------:R-:W0:Y:S01]  /*1d250*/  LDCU UR18, c[0x0][0x38c] ;  /* 0x00007180ff1277ac */ /* 0x000e220008000800 */
[----:B------:R-:W-:Y:S01]  /*1d260*/  MOV R27, 0x4 ;  /* 0x00000004001b7802 */ /* 0x000fe20000000f00 */
[----:B0-----:R-:W-:-:S04]  /*1d270*/  IMAD R26, R13, UR18, R42 ;  /* 0x000000120d1a7c24 */ /* 0x001fc8000f8e022a */
[----:B------:R-:W-:-:S05]  /*1d280*/  IMAD.WIDE R26, R26, R27, UR6 ;  /* 0x000000061a1a7e25 */ /* 0x000fca000f8e021b */
[----:B------:R-:W2:Y:S02]  /*1d290*/  LDG.E R13, desc[UR22][R26.64] ;  /* 0x000000161a0d7981 */ /* 0x000ea4000c1e1900 */
[----:B--2---:R-:W-:-:S05]  /*1d2a0*/  FADD R13, R13, R14 ;  /* 0x0000000e0d0d7221 */ /* 0x004fca0000000000 */
[----:B------:R0:W-:Y:S02]  /*1d2b0*/  STG.E desc[UR22][R26.64], R13 ;  /* 0x0000000d1a007986 */ /* 0x0001e4000c101916 */
.L_x_817:
[----:B------:R-:W-:Y:S05]  /*1d2c0*/  BSYNC.RECONVERGENT B6 ;  /* 0x0000000000067941 */ /* 0x000fea0003800200 */
.L_x_816:
[----:B------:R-:W-:Y:S02]  /*1d2d0*/  SEL R14, RZ, 0x1, !P4 ;  /* 0x00000001ff0e7807 */ /* 0x000fe40006000000 */
[----:B0-----:R-:W-:-:S07]  /*1d2e0*/  IADD3 R13, PT, PT, R52, 0x2, RZ ;  /* 0x00000002340d7810 */ /* 0x001fce0007ffe0ff */
.L_x_230:
[----:B------:R-:W-:Y:S05]  /*1d2f0*/  BSYNC.RECONVERGENT B3 ;  /* 0x0000000000037941 */ /* 0x000fea0003800200 */
.L_x_214:
[----:B------:R-:W-:-:S04]  /*1d300*/  PRMT R14, R14, 0x9910, RZ ;  /* 0x000099100e0e7816 */ /* 0x000fc800000000ff */
[----:B------:R-:W-:-:S13]  /*1d310*/  ISETP.NE.AND P0, PT, R14, RZ, PT ;  /* 0x000000ff0e00720c */ /* 0x000fda0003f05270 */
[----:B------:R-:W-:Y:S05]  /*1d320*/  @!P0 BREAK.RELIABLE B0 ;  /* 0x0000000000008942 */ /* 0x000fea0003800100 */
[----:B------:R-:W-:Y:S05]  /*1d330*/  @!P0 BRA `(.L_x_858) ;  /* 0x0000005000008947 */ /* 0x000fea0003800000 */
.L_x_213:
[----:B------:R-:W5:Y:S02]  /*1d340*/  LDCU UR18, c[0x0][0x390] ;  /* 0x00007200ff1277ac */ /* 0x000f640008000800 */
[----:B-----5:R-:W-:-:S09]  /*1d350*/  UISETP.NE.AND UP0, UPT, UR18, 0x2, UPT ;  /* 0x000000021200788c */ /* 0x020fd2000bf05270 */
[----:B------:R-:W-:Y:S05]  /*1d360*/  BRA.U UP0, `(.L_x_859) ;  /* 0x0000002500ec7547 */ /* 0x000fea000b800000 */
[----:B------:R-:W5:Y:S01]  /*1d370*/  LDCU UR18, c[0x0][0x38c] ;  /* 0x00007180ff1277ac */ /* 0x000f620008000800 */
[----:B-12---:R1:W2:Y:S01]  /*1d380*/  F2F.F64.F32 R46, R24 ;  /* 0x00000018002e7310 */ /* 0x0062a20000201800 */
[----:B------:R-:W-:Y:S01]  /*1d390*/  BSSY.RECONVERGENT B3, `(.L_x_860) ;  /* 0x0000274000037945 */ /* 0x000fe20003800200 */
[----:B-----5:R-:W-:Y:S02]  /*1d3a0*/  UISETP.GT.AND UP0, UPT, UR18, 0x3, UPT ;  /* 0x000000031200788c */ /* 0x020fe4000bf04270 */
[----:B------:R-:W-:-:S07]  /*1d3b0*/  IMAD R14, R18, UR18, RZ ;  /* 0x00000012120e7c24 */ /* 0x000fce000f8e02ff */
[----:B-12---:R-:W-:Y:S05]  /*1d3c0*/  BRA.U UP0, `(.L_x_861) ;  /* 0x0000000900587547 */ /* 0x006fea000b800000 */
[----:B0-----:R-:W-:Y:S01]  /*1d3d0*/  HFMA2 R53, -RZ, RZ, 0, 2.384185791015625e-07 ;  /* 0x00000004ff357431 */ /* 0x001fe200000001ff */
[----:B------:R-:W-:Y:S01]  /*1d3e0*/  BSSY.RECONVERGENT B8, `(.L_x_862) ;  /* 0x0000093000087945 */ /* 0x000fe20003800200 */
[----:B------:R-:W-:-:S03]  /*1d3f0*/  MOV R27, 0xfffffffc ;  /* 0xfffffffc001b7802 */ /* 0x000fc60000000f00 */
[----:B------:R-:W-:-:S07]  /*1d400*/  IMAD.WIDE R52, R14, R53, UR4 ;  /* 0x000000040e347e25 */ /* 0x000fce000f8e0235 */
.L_x_880:
[----:B------:R-:W-:-:S06]  /*1d410*/  LEA R42, R27, R1, 0x2 ;  /* 0x000000011b2a7211 */ /* 0x000fcc00078e10ff */
[----:B------:R-:W2:Y:S01]  /*1d420*/  LDL R42, [R42+0x10] ;  /* 0x000010002a2a7983 */ /* 0x000ea20000100800 */
[----:B------:R-:W-:Y:S01]  /*1d430*/  BSSY.RECONVERGENT B7, `(.L_x_863) ;  /* 0x0000089000077945 */ /* 0x000fe20003800200 */
[----:B------:R-:W-:Y:S02]  /*1d440*/  MOV R26, 0x1 ;  /* 0x00000001001a7802 */ /* 0x000fe40000000f00 */
[----:B--2---:R-:W-:-:S13]  /*1d450*/  ISETP.GT.AND P0, PT, R42, RZ, PT ;  /* 0x000000ff2a00720c */ /* 0x004fda0003f04270 */
[----:B0-----:R-:W-:Y:S05]  /*1d460*/  @!P0 BRA `(.L_x_864) ;  /* 0x0000000800148947 */ /* 0x001fea0003800000 */
[----:B------:R-:W-:Y:S02]  /*1d470*/  I2FP.F32.S32 R14, R27 ;  /* 0x0000001b000e7245 */ /* 0x000fe40000201400 */
[----:B------:R-:W-:-:S03]  /*1d480*/  MOV R43, RZ ;  /* 0x000000ff002b7202 */ /* 0x000fc60000000f00 */
[----:B------:R-:W-:-:S04]  /*1d490*/  FMUL R26, R14, UR25 ;  /* 0x000000190e1a7c20 */ /* 0x000fc80008400000 */
[----:B---3--:R-:W0:Y:S02]  /*1d4a0*/  F2F.F64.F32 R28, R26 ;  /* 0x0000001a001c7310 */ /* 0x008e240000201800 */
[----:B0-----:R-:W-:-:S10]  /*1d4b0*/  DFMA R28, R28, 0.3125, R46 ;  /* 0x3fd400001c1c782b */ /* 0x001fd4000000002e */
[----:B------:R-:W0:Y:S02]  /*1d4c0*/  F2F.F32.F64 R28, R28 ;  /* 0x0000001c001c7310 */ /* 0x000e240000301000 */
[----:B0-----:R-:W-:-:S04]  /*1d4d0*/  FADD R14, -R23, R28 ;  /* 0x0000001c170e7221 */ /* 0x001fc80000000100 */
[----:B------:R-:W-:-:S07]  /*1d4e0*/  FMUL R14, R14, R14 ;  /* 0x0000000e0e0e7220 */ /* 0x000fce0000400000 */
.L_x_879:
[----:B------:R-:W-:-:S05]  /*1d4f0*/  IMAD.SHL.U32 R26, R13, 0x2, RZ ;  /* 0x000000020d1a7824 */ /* 0x000fca00078e00ff */
[----:B------:R-:W-:-:S05]  /*1d500*/  LEA R26, R26, UR28, 0x2 ;  /* 0x0000001c1a1a7c11 */ /* 0x000fca000f8e10ff */
[----:B0-----:R-:W2:Y:S01]  /*1d510*/  LDL.64 R28, [R26] ;  /* 0x000000001a1c7983 */ /* 0x001ea20000100a00 */
[----:B------:R-:W-:Y:S01]  /*1d520*/  BSSY.RECONVERGENT B6, `(.L_x_865) ;  /* 0x0000074000067945 */ /* 0x000fe20003800200 */
[----:B--2---:R-:W-:Y:S01]  /*1d530*/  FFMA R31, R29, UR25, R19 ;  /* 0x000000191d1f7c23 */ /* 0x004fe20008000013 */
[----:B------:R-:W-:-:S03]  /*1d540*/  FFMA R29, R28, UR25, R21 ;  /* 0x000000191c1d7c23 */ /* 0x000fc60008000015 */
[----:B------:R-:W-:Y:S01]  /*1d550*/  FADD R31, -R20, R31 ;  /* 0x0000001f141f7221 */ /* 0x000fe20000000100 */
[----:B------:R-:W-:-:S03]  /*1d560*/  FADD R29, -R22, R29 ;  /* 0x0000001d161d7221 */ /* 0x000fc60000000100 */
[----:B------:R-:W-:-:S04]  /*1d570*/  FMUL R28, R31, R31 ;  /* 0x0000001f1f1c7220 */ /* 0x000fc80000400000 */
[----:B------:R-:W-:Y:S01]  /*1d580*/  FFMA R29, R29, R29, R28 ;  /* 0x0000001d1d1d7223 */ /* 0x000fe2000000001c */
[----:B------:R-:W-:-:S03]  /*1d590*/  MOV R28, 0x1 ;  /* 0x00000001001c7802 */ /* 0x000fc60000000f00 */
[----:B------:R-:W-:Y:S01]  /*1d5a0*/  FADD R29, R29, R14 ;  /* 0x0000000e1d1d7221 */ /* 0x000fe20000000000 */
[----:B------:R-:W-:-:S04]  /*1d5b0*/  PRMT R26, R28, 0x7610, R26 ;  /* 0x000076101c1a7816 */ /* 0x000fc8000000001a */
[----:B------:R-:W-:-:S04]  /*1d5c0*/  FMNMX R30, R29, 9.999999682655225389e-21, !PT ;  /* 0x1e3ce5081d1e7809 */ /* 0x000fc80007800000 */
[----:B------:R-:W-:-:S13]  /*1d5d0*/  FSETP.GTU.AND P0, PT, R30, R15, PT ;  /* 0x0000000f1e00720b */ /* 0x000fda0003f0c000 */
        /* <DEDUP_REMOVED lines=11> */
.L_x_868:
[----:B-1----:R-:W-:Y:S01]  /*1d690*/  FMUL.FTZ R45, R30, R29 ;  /* 0x0000001d1e2d7220 */ /* 0x002fe20000410000 */
[----:B------:R-:W-:-:S03]  /*1d6a0*/  FMUL.FTZ R28, R29, 0.5 ;  /* 0x3f0000001d1c7820 */ /* 0x000fc60000410000 */
[----:B------:R-:W-:-:S04]  /*1d6b0*/  FFMA R26, -R45, R45, R30 ;  /* 0x0000002d2d1a7223 */ /* 0x000fc8000000011e */
[----:B------:R-:W-:-:S07]  /*1d6c0*/  FFMA R45, R26, R28, R45 ;  /* 0x0000001c1a2d7223 */ /* 0x000fce000000002d */
.L_x_869:
[----:B------:R-:W-:Y:S05]  /*1d6d0*/  BSYNC.RECONVERGENT B4 ;  /* 0x0000000000047941 */ /* 0x000fea0003800200 */
.L_x_867:
[----:B------:R-:W2:Y:S01]  /*1d6e0*/  LDG.E R26, desc[UR22][R40.64] ;  /* 0x00000016281a7981 */ /* 0x000ea2000c1e1900 */
[----:B------:R-:W-:Y:S01]  /*1d6f0*/  BSSY.RECONVERGENT B5, `(.L_x_870) ;  /* 0x000000d000057945 */ /* 0x000fe20003800200 */
[----:B--2---:R-:W-:-:S05]  /*1d700*/  FMUL R31, R26, R45 ;  /* 0x0000002d1a1f7220 */ /* 0x004fca0000400000 */
[----:B------:R-:W-:-:S04]  /*1d710*/  IADD3 R26, PT, PT, R31, 0x1800000, RZ ;  /* 0x018000001f1a7810 */ /* 0x000fc80007ffe0ff */
[----:B------:R-:W-:-:S04]  /*1d720*/  LOP3.LUT R26, R26, 0x7f800000, RZ, 0xc0, !PT ;  /* 0x7f8000001a1a7812 */ /* 0x000fc800078ec0ff */
[----:B------:R-:W-:-:S13]  /*1d730*/  ISETP.GT.U32.AND P0, PT, R26, 0x1ffffff, PT ;  /* 0x01ffffff1a00780c */ /* 0x000fda0003f04070 */
[----:B------:R-:W-:Y:S05]  /*1d740*/  @P0 BRA `(.L_x_871) ;  /* 0x00000000000c0947 */ /* 0x000fea0003800000 */
[----:B------:R-:W-:-:S07]  /*1d750*/  MOV R30, 0x1d770 ;  /* 0x0001d770001e7802 */ /* 0x000fce0000000f00 */
[----:B----4-:R-:W-:Y:S05]  /*1d760*/  CALL.REL.NOINC `($__internal_7_$__cuda_sm20_rcp_rn_f32_slowpath) ;  /* 0x0000009400847944 */ /* 0x010fea0003c00000 */
[----:B------:R-:W-:Y:S05]  /*1d770*/  BRA `(.L_x_872) ;  /* 0x0000000000107947 */ /* 0x000fea0003800000 */
.L_x_871:
[----:B------:R-:W0:Y:S02]  /*1d780*/  MUFU.RCP R26, R31 ;  /* 0x0000001f001a7308 */ /* 0x000e240000001000 */
[----:B0-----:R-:W-:-:S04]  /*1d790*/  FFMA R28, R31, R26, -1 ;  /* 0xbf8000001f1c7423 */ /* 0x001fc8000000001a */
[----:B------:R-:W-:-:S04]  /*1d7a0*/  FADD.FTZ R29, -R28, -RZ ;  /* 0x800000ff1c1d7221 */ /* 0x000fc80000010100 */
[----:B------:R-:W-:-:S07]  /*1d7b0*/  FFMA R29, R26, R29, R26 ;  /* 0x0000001d1a1d7223 */ /* 0x000fce000000001a */
.L_x_872:
[----:B------:R-:W-:Y:S05]  /*1d7c0*/  BSYNC.RECONVERGENT B5 ;  /* 0x0000000000057941 */ /* 0x000fea0003800200 */
.L_x_870:
[----:B------:R-:W-:Y:S01]  /*1d7d0*/  LEA R26, R13, UR24, 0x2 ;  /* 0x000000180d1a7c11 */ /* 0x000fe2000f8e10ff */
[----:B------:R-:W2:Y:S04]  /*1d7e0*/  LDG.E R32, desc[UR22][R52.64] ;  /* 0x0000001634207981 */ /* 0x000ea8000c1e1900 */
[----:B------:R-:W2:Y:S01]  /*1d7f0*/  LDG.E R33, desc[UR22][R36.64] ;  /* 0x0000001624217981 */ /* 0x000ea2000c1e1900 */
[----:B------:R-:W0:Y:S01]  /*1d800*/  MUFU.RCP R49, R31 ;  /* 0x0000001f00317308 */ /* 0x000e220000001000 */
[----:B------:R-:W1:Y:S02]  /*1d810*/  LDCU UR18, c[0x0][0x38c] ;  /* 0x00007180ff1277ac */ /* 0x000e640008000800 */
[----:B------:R-:W3:Y:S01]  /*1d820*/  LDL R28, [R26] ;  /* 0x000000001a1c7983 */ /* 0x000ee20000100800 */
[----:B------:R-:W-:Y:S01]  /*1d830*/  IADD3 R44, PT, PT, R12, R13, RZ ;  /* 0x0000000d0c2c7210 */ /* 0x000fe20007ffe0ff */
[----:B------:R-:W-:Y:S04]  /*1d840*/  BSSY.RECONVERGENT B9, `(.L_x_873) ;  /* 0x000000f000097945 */ /* 0x000fe80003800200 */
[----:B-1----:R-:W-:-:S02]  /*1d850*/  IMAD R44, R44, UR18, RZ ;  /* 0x000000122c2c7c24 */ /* 0x002fc4000f8e02ff */
[----:B--2---:R-:W-:Y:S01]  /*1d860*/  FADD R32, R32, -R33 ;  /* 0x8000002120207221 */ /* 0x004fe20000000000 */
[----:B---3--:R-:W-:-:S03]  /*1d870*/  FADD R29, R28, R29 ;  /* 0x0000001d1c1d7221 */ /* 0x008fc60000000000 */
[----:B------:R-:W1:Y:S02]  /*1d880*/  FCHK P0, R32, R31 ;  /* 0x0000001f20007302 */ /* 0x000e640000000000 */
[----:B------:R2:W-:Y:S01]  /*1d890*/  STL [R26], R29 ;  /* 0x0000001d1a007387 */ /* 0x0005e20000100800 */
[----:B0-----:R-:W-:-:S04]  /*1d8a0*/  FFMA R28, -R31, R49, 1 ;  /* 0x3f8000001f1c7423 */ /* 0x001fc80000000131 */
[----:B------:R-:W-:-:S04]  /*1d8b0*/  FFMA R49, R49, R28, R49 ;  /* 0x0000001c31317223 */ /* 0x000fc80000000031 */
[----:B------:R-:W-:-:S04]  /*1d8c0*/  FFMA R28, R32, R49, RZ ;  /* 0x00000031201c7223 */ /* 0x000fc800000000ff */
[----:B------:R-:W-:-:S04]  /*1d8d0*/  FFMA R30, -R31, R28, R32 ;  /* 0x0000001c1f1e7223 */ /* 0x000fc80000000120 */
[----:B------:R-:W-:Y:S01]  /*1d8e0*/  FFMA R28, R49, R30, R28 ;  /* 0x0000001e311c7223 */ /* 0x000fe2000000001c */
[----:B-12---:R-:W-:Y:S06]  /*1d8f0*/  @!P0 BRA `(.L_x_874) ;  /* 0x00000000000c8947 */ /* 0x006fec0003800000 */
[----:B------:R-:W-:-:S07]  /*1d900*/  MOV R29, 0x1d920 ;  /* 0x0001d920001d7802 */ /* 0x000fce0000000f00 */
[----:B----4-:R-:W-:Y:S05]  /*1d910*/  CALL.REL.NOINC `($__internal_9_$__cuda_sm3x_div_rn_noftz_f32_slowpath) ;  /* 0x0000009800447944 */ /* 0x010fea0003c00000 */
[----:B------:R-:W-:-:S07]  /*1d920*/  MOV R28, R26 ;  /* 0x0000001a001c7202 */ /* 0x000fce0000000f00 */
.L_x_874:
[----:B------:R-:W-:Y:S05]  /*1d930*/  BSYNC.RECONVERGENT B9 ;  /* 0x0000000000097941 */ /* 0x000fea0003800200 */
.L_x_873:
[----:B------:R-:W-:-:S04]  /*1d940*/  IMAD.MOV.U32 R55, RZ, RZ, 0x4 ;  /* 0x00000004ff377424 */ /* 0x000fc800078e00ff */
        /* <DEDUP_REMOVED lines=21> */
.L_x_876:
[----:B------:R-:W-:Y:S05]  /*1daa0*/  BSYNC.RECONVERGENT B9 ;  /* 0x0000000000097941 */ /* 0x000fea0003800200 */
.L_x_875:
        /* <DEDUP_REMOVED lines=20> */
.L_x_878:
[----:B------:R-:W-:Y:S05]  /*1dbf0*/  BSYNC.RECONVERGENT B9 ;  /* 0x0000000000097941 */ /* 0x000fea0003800200 */
.L_x_877:
[----:B------:R-:W2:Y:S01]  /*1dc00*/  LDG.E R29, desc[UR22][R54.64+0x8] ;  /* 0x00000816361d7981 */ /* 0x000ea2000c1e1900 */
[C---:B------:R-:W-:Y:S02]  /*1dc10*/  ISETP.GE.AND P0, PT, R25.reuse, 0x1ff, PT ;  /* 0x000001ff1900780c */ /* 0x040fe40003f06270 */
[----:B------:R-:W-:Y:S01]  /*1dc20*/  IADD3 R25, PT, PT, R25, 0x1, RZ ;  /* 0x0000000119197810 */ /* 0x000fe20007ffe0ff */
[----:B--2---:R-:W-:Y:S01]  /*1dc30*/  FADD R29, R29, R26 ;  /* 0x0000001a1d1d7221 */ /* 0x004fe20000000000 */
[----:B------:R-:W-:-:S04]  /*1dc40*/  SEL R26, RZ, 0x1, P0 ;  /* 0x00000001ff1a7807 */ /* 0x000fc80000000000 */
[----:B------:R0:W-:Y:S05]  /*1dc50*/  STG.E desc[UR22][R54.64+0x8], R29 ;  /* 0x0000081d36007986 */ /* 0x0001ea000c101916 */
.L_x_866:
[----:B------:R-:W-:Y:S05]  /*1dc60*/  BSYNC.RECONVERGENT B6 ;  /* 0x0000000000067941 */ /* 0x000fea0003800200 */
.L_x_865:
[----:B------:R-:W-:Y:S02]  /*1dc70*/  IADD3 R43, PT, PT, R43, 0x1, RZ ;  /* 0x000000012b2b7810 */ /* 0x000fe40007ffe0ff */
[----:B------:R-:W-:Y:S02]  /*1dc80*/  LOP3.LUT P0, RZ, R26, 0xff, RZ, 0xc0, !PT ;  /* 0x000000ff1aff7812 */ /* 0x000fe4000780c0ff */
[----:B------:R-:W-:Y:S02]  /*1dc90*/  ISETP.LT.AND P1, PT, R43, R42, PT ;  /* 0x0000002a2b00720c */ /* 0x000fe40003f21270 */
[----:B------:R-:W-:-:S11]  /*1dca0*/  IADD3 R13, PT, PT, R13, 0x1, RZ ;  /* 0x000000010d0d7810 */ /* 0x000fd60007ffe0ff */
[----:B------:R-:W-:Y:S05]  /*1dcb0*/  @P0 BRA P1, `(.L_x_879) ;  /* 0xfffffff8000c0947 */ /* 0x000fea000083ffff */
.L_x_864:
[----:B------:R-:W-:Y:S05]  /*1dcc0*/  BSYNC.RECONVERGENT B7 ;  /* 0x0000000000077941 */ /* 0x000fea0003800200 */
.L_x_863:
[----:B------:R-:W-:Y:S02]  /*1dcd0*/  LOP3.LUT P0, RZ, R26, 0xff, RZ, 0xc0, !PT ;  /* 0x000000ff1aff7812 */ /* 0x000fe4000780c0ff */
[C---:B------:R-:W-:Y:S02]  /*1dce0*/  ISETP.LT.AND P1, PT, R27.reuse, 0x4, PT ;  /* 0x000000041b00780c */ /* 0x040fe40003f21270 */
[----:B------:R-:W-:-:S11]  /*1dcf0*/  IADD3 R27, PT, PT, R27, 0x1, RZ ;  /* 0x000000011b1b7810 */ /* 0x000fd60007ffe0ff */
[----:B------:R-:W-:Y:S05]  /*1dd00*/  @P0 BRA P1, `(.L_x_880) ;  /* 0xfffffff400c00947 */ /* 0x000fea000083ffff */
[----:B------:R-:W-:Y:S05]  /*1dd10*/  BSYNC.RECONVERGENT B8 ;  /* 0x0000000000087941 */ /* 0x000fea0003800200 */
.L_x_862:
[----:B------:R-:W-:Y:S05]  /*1dd20*/  BRA `(.L_x_881) ;  /* 0x0000001c00687947 */ /* 0x000fea0003800000 */
.L_x_861:
[----:B0-----:R-:W-:Y:S02]  /*1dd30*/  HFMA2 R53, -RZ, RZ, 0, 2.384185791015625e-07 ;  /* 0x00000004ff357431 */ /* 0x001fe400000001ff */
[----:B---3--:R-:W-:-:S03]  /*1dd40*/  IMAD.MOV.U32 R44, RZ, RZ, -0x4 ;  /* 0xfffffffcff2c7424 */ /* 0x008fc600078e00ff */
[----:B------:R-:W-:-:S07]  /*1dd50*/  IMAD.WIDE.U32 R52, R14, R53, UR4 ;  /* 0x000000040e347e25 */ /* 0x000fce000f8e0035 */
.L_x_934:
[----:B------:R-:W-:-:S06]  /*1dd60*/  LEA R42, R44, R1, 0x2 ;  /* 0x000000012c2a7211 */ /* 0x000fcc00078e10ff */
[----:B--2---:R-:W2:Y:S01]  /*1dd70*/  LDL R42, [R42+0x10] ;  /* 0x000010002a2a7983 */ /* 0x004ea20000100800 */
[----:B------:R-:W-:Y:S01]  /*1dd80*/  BSSY.RECONVERGENT B7, `(.L_x_882) ;  /* 0x00001d0000077945 */ /* 0x000fe20003800200 */
[----:B------:R-:W-:Y:S02]  /*1dd90*/  MOV R26, 0x1 ;  /* 0x00000001001a7802 */ /* 0x000fe40000000f00 */
[----:B--2---:R-:W-:-:S13]  /*1dda0*/  ISETP.GT.AND P0, PT, R42, RZ, PT ;  /* 0x000000ff2a00720c */ /* 0x004fda0003f04270 */
[----:B01-3--:R-:W-:Y:S05]  /*1ddb0*/  @!P0 BRA `(.L_x_883) ;  /* 0x0000001c00308947 */ /* 0x00bfea0003800000 */
[----:B------:R-:W-:Y:S02]  /*1ddc0*/  I2FP.F32.S32 R26, R44 ;  /* 0x0000002c001a7245 */ /* 0x000fe40000201400 */
[----:B------:R-:W-:-:S03]  /*1ddd0*/  MOV R43, RZ ;  /* 0x000000ff002b7202 */ /* 0x000fc60000000f00 */
[----:B------:R-:W-:-:S06]  /*1dde0*/  FMUL R26, R26, UR25 ;  /* 0x000000191a1a7c20 */ /* 0x000fcc0008400000 */
[----:B------:R-:W0:Y:S02]  /*1ddf0*/  F2F.F64.F32 R26, R26 ;  /* 0x0000001a001a7310 */ /* 0x000e240000201800 */
[----:B0-----:R-:W-:-:S10]  /*1de00*/  DFMA R28, R26, 0.3125, R46 ;  /* 0x3fd400001a1c782b */ /* 0x001fd4000000002e */
[----:B------:R-:W0:Y:S02]  /*1de10*/  F2F.F32.F64 R28, R28 ;  /* 0x0000001c001c7310 */ /* 0x000e240000301000 */
[----:B0-----:R-:W-:-:S04]  /*1de20*/  FADD R27, -R23, R28 ;  /* 0x0000001c171b7221 */ /* 0x001fc80000000100 */
[----:B------:R-:W-:-:S07]  /*1de30*/  FMUL R27, R27, R27 ;  /* 0x0000001b1b1b7220 */ /* 0x000fce0000400000 */
.L_x_933:
[----:B------:R-:W-:-:S04]  /*1de40*/  SHF.L.U32 R26, R13, 0x1, RZ ;  /* 0x000000010d1a7819 */ /* 0x000fc800000006ff */
[----:B------:R-:W-:-:S05]  /*1de50*/  LEA R26, R26, UR28, 0x2 ;  /* 0x0000001c1a1a7c11 */ /* 0x000fca000f8e10ff */
[----:B0123--:R-:W2:Y:S01]  /*1de60*/  LDL.64 R28, [R26] ;  /* 0x000000001a1c7983 */ /* 0x00fea20000100a00 */
[----:B------:R-:W-:Y:S01]  /*1de70*/  BSSY.RECONVERGENT B6, `(.L_x_884) ;  /* 0x00001bb000067945 */ /* 0x000fe20003800200 */
[----:B--2---:R-:W-:Y:S01]  /*1de80*/  FFMA R31, R29, UR25, R19 ;  /* 0x000000191d1f7c23 */ /* 0x004fe20008000013 */
[----:B------:R-:W-:-:S03]  /*1de90*/  FFMA R29, R28, UR25, R21 ;  /* 0x000000191c1d7c23 */ /* 0x000fc60008000015 */
[----:B------:R-:W-:Y:S01]  /*1dea0*/  FADD R31, -R20, R31 ;  /* 0x0000001f141f7221 */ /* 0x000fe20000000100 */
[----:B------:R-:W-:-:S03]  /*1deb0*/  FADD R29, -R22, R29 ;  /* 0x0000001d161d7221 */ /* 0x000fc60000000100 */
[----:B------:R-:W-:-:S04]  /*1dec0*/  FMUL R28, R31, R31 ;  /* 0x0000001f1f1c7220 */ /* 0x000fc80000400000 */
[----:B------:R-:W-:-:S04]  /*1ded0*/  FFMA R28, R29, R29, R28 ;  /* 0x0000001d1d1c7223 */ /* 0x000fc8000000001c */
[----:B------:R-:W-:-:S05]  /*1dee0*/  FADD R28, R27, R28 ;  /* 0x0000001c1b1c7221 */ /* 0x000fca0000000000 */
[----:B------:R-:W-:Y:S02]  /*1def0*/  FMNMX R30, R28, 9.999999682655225389e-21, !PT ;  /* 0x1e3ce5081c1e7809 */ /* 0x000fe40007800000 */
[----:B------:R-:W-:Y:S02]  /*1df00*/  MOV R28, 0x1 ;  /* 0x00000001001c7802 */ /* 0x000fe40000000f00 */
[----:B------:R-:W-:Y:S02]  /*1df10*/  FSETP.GTU.AND P0, PT, R30, R15, PT ;  /* 0x0000000f1e00720b */ /* 0x000fe40003f0c000 */
[----:B------:R-:W-:-:S11]  /*1df20*/  PRMT R26, R28, 0x7610, R26 ;  /* 0x000076101c1a7816 */ /* 0x000fd6000000001a */
        /* <DEDUP_REMOVED lines=13> */
.L_x_887:
[----:B-1----:R-:W-:Y:S01]  /*1e000*/  FMUL.FTZ R49, R30, R29 ;  /* 0x0000001d1e317220 */ /* 0x002fe20000410000 */
[----:B------:R-:W-:-:S03]  /*1e010*/  FMUL.FTZ R28, R29, 0.5 ;  /* 0x3f0000001d1c7820 */ /* 0x000fc60000410000 */
[----:B------:R-:W-:-:S04]  /*1e020*/  FFMA R26, -R49, R49, R30 ;  /* 0x00000031311a7223 */ /* 0x000fc8000000011e */
[----:B------:R-:W-:-:S07]  /*1e030*/  FFMA R49, R26, R28, R49 ;  /* 0x0000001c1a317223 */ /* 0x000fce0000000031 */
.L_x_888:
[----:B------:R-:W-:Y:S05]  /*1e040*/  BSYNC.RECONVERGENT B4 ;  /* 0x0000000000047941 */ /* 0x000fea0003800200 */
.L_x_886:
        /* <DEDUP_REMOVED lines=10> */
.L_x_890:
[----:B------:R-:W0:Y:S02]  /*1e0f0*/  MUFU.RCP R26, R31 ;  /* 0x0000001f001a7308 */ /* 0x000e240000001000 */
[----:B0-----:R-:W-:-:S04]  /*1e100*/  FFMA R28, R31, R26, -1 ;  /* 0xbf8000001f1c7423 */ /* 0x001fc8000000001a */
[----:B------:R-:W-:-:S04]  /*1e110*/  FADD.FTZ R29, -R28, -RZ ;  /* 0x800000ff1c1d7221 */ /* 0x000fc80000010100 */
[----:B------:R-:W-:-:S07]  /*1e120*/  FFMA R29, R26, R29, R26 ;  /* 0x0000001d1a1d7223 */ /* 0x000fce000000001a */
.L_x_891:
[----:B------:R-:W-:Y:S05]  /*1e130*/  BSYNC.RECONVERGENT B5 ;  /* 0x0000000000057941 */ /* 0x000fea0003800200 */
.L_x_889:
        /* <DEDUP_REMOVED lines=22> */
.L_x_893:
[----:B------:R-:W-:Y:S05]  /*1e2a0*/  BSYNC.RECONVERGENT B8 ;  /* 0x0000000000087941 */ /* 0x000fea0003800200 */
.L_x_892:
        /* <DEDUP_REMOVED lines=22> */
.L_x_895:
[----:B------:R-:W-:Y:S05]  /*1e410*/  BSYNC.RECONVERGENT B8 ;  /* 0x0000000000087941 */ /* 0x000fea0003800200 */
.L_x_894:
        /* <DEDUP_REMOVED lines=20> */
.L_x_897:
[----:B------:R-:W-:Y:S05]  /*1e560*/  BSYNC.RECONVERGENT B8 ;  /* 0x0000000000087941 */ /* 0x000fea0003800200 */
.L_x_896:
[----:B------:R-:W2:Y:S01]  /*1e570*/  LDG.E R29, desc[UR22][R54.64+0x8] ;  /* 0x00000816361d7981 */ /* 0x000ea2000c1e1900 */
[----:B------:R-:W-:Y:S02]  /*1e580*/  IMAD.MOV.U32 R45, RZ, RZ, 0x3 ;  /* 0x00000003ff2d7424 */ /* 0x000fe400078e00ff */
[----:B--2---:R-:W-:-:S05]  /*1e590*/  FADD R29, R29, R26 ;  /* 0x0000001a1d1d7221 */ /* 0x004fca0000000000 */
[----:B------:R0:W-:Y:S01]  /*1e5a0*/  STG.E desc[UR22][R54.64+0x8], R29 ;  /* 0x0000081d36007986 */ /* 0x0001e2000c101916 */
[----:B------:R-:W-:Y:S05]  /*1e5b0*/  @!P4 BRA `(.L_x_898) ;  /* 0x000000080090c947 */ /* 0x000fea0003800000 */
[----:B------:R-:W-:Y:S01]  /*1e5c0*/  HFMA2 R45, -RZ, RZ, 0, 1.78813934326171875e-07 ;  /* 0x00000003ff2d7431 */ /* 0x000fe200000001ff */
[----:B------:R-:W-:Y:S06]  /*1e5d0*/  BSSY.RECONVERGENT B8, `(.L_x_898) ;  /* 0x00000a2000087945 */ /* 0x000fec0003800200 */
.L_x_915:
        /* <DEDUP_REMOVED lines=18> */
.L_x_900:
[----:B------:R-:W-:Y:S05]  /*1e700*/  BSYNC.RECONVERGENT B9 ;  /* 0x0000000000097941 */ /* 0x000fea0003800200 */
.L_x_899:
        /* <DEDUP_REMOVED lines=20> */
.L_x_902:
[----:B------:R-:W-:Y:S05]  /*1e850*/  BSYNC.RECONVERGENT B9 ;  /* 0x0000000000097941 */ /* 0x000fea0003800200 */
.L_x_901:
        /* <DEDUP_REMOVED lines=18> */
.L_x_904:
[----:B------:R-:W-:Y:S05]  /*1e980*/  BSYNC.RECONVERGENT B9 ;  /* 0x0000000000097941 */ /* 0x000fea0003800200 */
.L_x_903:
        /* <DEDUP_REMOVED lines=18> */
.L_x_906:
[----:B------:R-:W-:Y:S05]  /*1eab0*/  BSYNC.RECONVERGENT B9 ;  /* 0x0000000000097941 */ /* 0x000fea0003800200 */
.L_x_905:
        /* <DEDUP_REMOVED lines=18> */
.L_x_908:
[----:B------:R-:W-:Y:S05]  /*1ebe0*/  BSYNC.RECONVERGENT B9 ;  /* 0x0000000000097941 */ /* 0x000fea0003800200 */
.L_x_907:
        /* <DEDUP_REMOVED lines=18> */
.L_x_910:
[----:B------:R-:W-:Y:S05]  /*1ed10*/  BSYNC.RECONVERGENT B9 ;  /* 0x0000000000097941 */ /* 0x000fea0003800200 */
.L_x_909:
        /* <DEDUP_REMOVED lines=18> */
.L_x_912:
[----:B------:R-:W-:Y:S05]  /*1ee40*/  BSYNC.RECONVERGENT B9 ;  /* 0x0000000000097941 */ /* 0x000fea0003800200 */
.L_x_911:
        /* <DEDUP_REMOVED lines=18> */
.L_x_914:
[----:B------:R-:W-:Y:S05]  /*1ef70*/  BSYNC.RECONVERGENT B9 ;  /* 0x0000000000097941 */ /* 0x000fea0003800200 */
.L_x_913:
        /* <DEDUP_REMOVED lines=8> */
.L_x_898:
        /* <DEDUP_REMOVED lines=22> */
.L_x_919:
[----:B------:R-:W-:Y:S05]  /*1f160*/  BSYNC.RECONVERGENT B8 ;  /* 0x0000000000087941 */ /* 0x000fea0003800200 */
.L_x_918:
        /* <DEDUP_REMOVED lines=20> */
.L_x_921:
[----:B------:R-:W-:Y:S05]  /*1f2b0*/  BSYNC.RECONVERGENT B8 ;  /* 0x0000000000087941 */ /* 0x000fea0003800200 */
.L_x_920:
        /* <DEDUP_REMOVED lines=18> */
.L_x_923:
[----:B------:R-:W-:Y:S05]  /*1f3e0*/  BSYNC.RECONVERGENT B8 ;  /* 0x0000000000087941 */ /* 0x000fea0003800200 */
.L_x_922:
        /* <DEDUP_REMOVED lines=18> */
.L_x_925:
[----:B------:R-:W-:Y:S05]  /*1f510*/  BSYNC.RECONVERGENT B8 ;  /* 0x0000000000087941 */ /* 0x000fea0003800200 */
.L_x_924:
[----:B------:R-:W2:Y:S01]  /*1f520*/  LDG.E R29, desc[UR22][R60.64+0xc] ;  /* 0x00000c163c1d7981 */ /* 0x000ea2000c1e1900 */
[----:B------:R-:W-:Y:S01]  /*1f530*/  IADD3 R45, PT, PT, R45, 0x4, RZ ;  /* 0x000000042d2d7810 */ /* 0x000fe20007ffe0ff */
[----:B--2---:R-:W-:-:S05]  /*1f540*/  FADD R29, R29, R26 ;  /* 0x0000001a1d1d7221 */ /* 0x004fca0000000000 */
[----:B------:R1:W-:Y:S02]  /*1f550*/  STG.E desc[UR22][R60.64+0xc], R29 ;  /* 0x00000c1d3c007986 */ /* 0x0003e4000c101916 */
.L_x_917:
        /* <DEDUP_REMOVED lines=22> */
.L_x_928:
[----:B------:R-:W-:Y:S05]  /*1f6c0*/  BSYNC.RECONVERGENT B8 ;  /* 0x0000000000087941 */ /* 0x000fea0003800200 */
.L_x_927:
        /* <DEDUP_REMOVED lines=20> */
.L_x_930:
[----:B------:R-:W-:Y:S05]  /*1f810*/  BSYNC.RECONVERGENT B8 ;  /* 0x0000000000087941 */ /* 0x000fea0003800200 */
.L_x_929:
[----:B------:R-:W2:Y:S01]  /*1f820*/  LDG.E R29, desc[UR22][R56.64+0x4] ;  /* 0x00000416381d7981 */ /* 0x000ea2000c1e1900 */
[----:B------:R-:W-:Y:S01]  /*1f830*/  IADD3 R45, PT, PT, R45, 0x2, RZ ;  /* 0x000000022d2d7810 */ /* 0x000fe20007ffe0ff */
[----:B--2---:R-:W-:-:S05]  /*1f840*/  FADD R29, R29, R26 ;  /* 0x0000001a1d1d7221 */ /* 0x004fca0000000000 */
[----:B------:R2:W-:Y:S02]  /*1f850*/  STG.E desc[UR22][R56.64+0x4], R29 ;  /* 0x0000041d38007986 */ /* 0x0005e4000c101916 */
.L_x_926:
        /* <DEDUP_REMOVED lines=20> */
.L_x_932:
[----:B------:R-:W-:Y:S05]  /*1f9a0*/  BSYNC.RECONVERGENT B8 ;  /* 0x0000000000087941 */ /* 0x000fea0003800200 */
.L_x_931:
[----:B------:R-:W-:-:S05]  /*1f9b0*/  IMAD.WIDE R54, R45, 0x4, R54 ;  /* 0x000000042d367825 */ /* 0x000fca00078e0236 */
[----:B------:R-:W2:Y:S02]  /*1f9c0*/  LDG.E R29, desc[UR22][R54.64] ;  /* 0x00000016361d7981 */ /* 0x000ea4000c1e1900 */
[----:B--2---:R-:W-:-:S05]  /*1f9d0*/  FADD R29, R29, R26 ;  /* 0x0000001a1d1d7221 */ /* 0x004fca0000000000 */
[----:B------:R3:W-:Y:S02]  /*1f9e0*/  STG.E desc[UR22][R54.64], R29 ;  /* 0x0000001d36007986 */ /* 0x0007e4000c101916 */
.L_x_916:
[C---:B------:R-:W-:Y:S02]  /*1f9f0*/  ISETP.GE.AND P0, PT, R25.reuse, 0x1ff, PT ;  /* 0x000001ff1900780c */ /* 0x040fe40003f06270 */
[----:B------:R-:W-:Y:S02]  /*1fa00*/  IADD3 R25, PT, PT, R25, 0x1, RZ ;  /* 0x0000000119197810 */ /* 0x000fe40007ffe0ff */
[----:B------:R-:W-:-:S09]  /*1fa10*/  SEL R26, RZ, 0x1, P0 ;  /* 0x00000001ff1a7807 */ /* 0x000fd20000000000 */
.L_x_885:
[----:B------:R-:W-:Y:S05]  /*1fa20*/  BSYNC.RECONVERGENT B6 ;  /* 0x0000000000067941 */ /* 0x000fea0003800200 */
.L_x_884:
[----:B------:R-:W-:Y:S02]  /*1fa30*/  IADD3 R43, PT, PT, R43, 0x1, RZ ;  /* 0x000000012b2b7810 */ /* 0x000fe40007ffe0ff */
[----:B------:R-:W-:Y:S02]  /*1fa40*/  LOP3.LUT P0, RZ, R26, 0xff, RZ, 0xc0, !PT ;  /* 0x000000ff1aff7812 */ /* 0x000fe4000780c0ff */
[----:B------:R-:W-:Y:S02]  /*1fa50*/  ISETP.LT.AND P1, PT, R43, R42, PT ;  /* 0x0000002a2b00720c */ /* 0x000fe40003f21270 */
[----:B------:R-:W-:-:S11]  /*1fa60*/  IADD3 R13, PT, PT, R13, 0x1, RZ ;  /* 0x000000010d0d7810 */ /* 0x000fd60007ffe0ff */
[----:B------:R-:W-:Y:S05]  /*1fa70*/  @P0 BRA P1, `(.L_x_933) ;  /* 0xffffffe000f00947 */ /* 0x000fea000083ffff */
.L_x_883:
[----:B------:R-:W-:Y:S05]  /*1fa80*/  BSYNC.RECONVERGENT B7 ;  /* 0x0000000000077941 */ /* 0x000fea0003800200 */
.L_x_882:
[----:B------:R-:W-:Y:S02]  /*1fa90*/  LOP3.LUT P0, RZ, R26, 0xff, RZ, 0xc0, !PT ;  /* 0x000000ff1aff7812 */ /* 0x000fe4000780c0ff */
[C---:B------:R-:W-:Y:S01]  /*1faa0*/  ISETP.LT.AND P1, PT, R44.reuse, 0x4, PT ;  /* 0x000000042c00780c */ /* 0x040fe20003f21270 */
[----:B------:R-:W-:-:S12]  /*1fab0*/  VIADD R44, R44, 0x1 ;  /* 0x000000012c2c7836 */ /* 0x000fd80000000000 */
[----:B------:R-:W-:Y:S05]  /*1fac0*/  @P0 BRA P1, `(.L_x_934) ;  /* 0xffffffe000a40947 */ /* 0x000fea000083ffff */
.L_x_881:
[----:B------:R-:W-:Y:S05]  /*1fad0*/  BSYNC.RECONVERGENT B3 ;  /* 0x0000000000037941 */ /* 0x000fea0003800200 */
.L_x_860:
[----:B------:R-:W-:-:S04]  /*1fae0*/  PRMT R14, R26, 0x9910, RZ ;  /* 0x000099101a0e7816 */ /* 0x000fc800000000ff */
[----:B------:R-:W-:-:S13]  /*1faf0*/  ISETP.NE.AND P0, PT, R14, RZ, PT ;  /* 0x000000ff0e00720c */ /* 0x000fda0003f05270 */
[----:B------:R-:W-:Y:S05]  /*1fb00*/  @!P0 BREAK.RELIABLE B0 ;  /* 0x0000000000008942 */ /* 0x000fea0003800100 */
[----:B------:R-:W-:Y:S05]  /*1fb10*/  @!P0 BRA `(.L_x_858) ;  /* 0x0000002800088947 */ /* 0x000fea0003800000 */
.L_x_859:
[----:B------:R-:W5:Y:S02]  /*1fb20*/  LDCU UR18, c[0x0][0x390] ;  /* 0x00007200ff1277ac */ /* 0x000f640008000800 */
[----:B-----5:R-:W-:-:S09]  /*1fb30*/  UISETP.NE.AND UP0, UPT, UR18, 0x3, UPT ;  /* 0x000000031200788c */ /* 0x020fd2000bf05270 */
[----:B------:R-:W-:Y:S05]  /*1fb40*/  BRA.U UP0, `(.L_x_212) ;  /* 0x0000002500e87547 */ /* 0x000fea000b800000 */
[----:B------:R-:W5:Y:S01]  /*1fb50*/  LDCU UR18, c[0x0][0x38c] ;  /* 0x00007180ff1277ac */ /* 0x000f620008000800 */
[----:B-123--:R1:W2:Y:S01]  /*1fb60*/  F2F.F64.F32 R44, R24 ;  /* 0x00000018002c7310 */ /* 0x00e2a20000201800 */
        /* <DEDUP_REMOVED lines=8> */
.L_x_955:
[----:B------:R-:W-:-:S06]  /*1fbf0*/  LEA R27, R24, UR26, 0x2 ;  /* 0x0000001a181b7c11 */ /* 0x000fcc000f8e10ff */
[----:B------:R-:W2:Y:S01]  /*1fc00*/  LDL R27, [R27+0x18] ;  /* 0x000018001b1b7983 */ /* 0x000ea20000100800 */
[----:B------:R-:W-:Y:S01]  /*1fc10*/  BSSY.RECONVERGENT B7, `(.L_x_938) ;  /* 0x000008a000077945 */ /* 0x000fe20003800200 */
[----:B------:R-:W-:Y:S02]  /*1fc20*/  MOV R26, 0x1 ;  /* 0x00000001001a7802 */ /* 0x000fe40000000f00 */
[----:B--2---:R-:W-:-:S13]  /*1fc30*/  ISETP.GT.AND P0, PT, R27, RZ, PT ;  /* 0x000000ff1b00720c */ /* 0x004fda0003f04270 */
[----:B0-----:R-:W-:Y:S05]  /*1fc40*/  @!P0 BRA `(.L_x_939) ;  /* 0x0000000800188947 */ /* 0x001fea0003800000 */
[----:B------:R-:W-:Y:S01]  /*1fc50*/  I2FP.F32.S32 R14, R24 ;  /* 0x00000018000e7245 */ /* 0x000fe20000201400 */
[----:B------:R-:W-:Y:S01]  /*1fc60*/  UMOV UR18, 0x6872b021 ;  /* 0x6872b02100127882 */ /* 0x000fe20000000000 */
[----:B------:R-:W-:Y:S01]  /*1fc70*/  UMOV UR19, 0x3fcced91 ;  /* 0x3fcced9100137882 */ /* 0x000fe20000000000 */
[----:B------:R-:W-:Y:S02]  /*1fc80*/  MOV R42, RZ ;  /* 0x000000ff002a7202 */ /* 0x000fe40000000f00 */
[----:B------:R-:W-:-:S04]  /*1fc90*/  FMUL R26, R14, UR25 ;  /* 0x000000190e1a7c20 */ /* 0x000fc80008400000 */
[----:B------:R-:W0:Y:S02]  /*1fca0*/  F2F.F64.F32 R28, R26 ;  /* 0x0000001a001c7310 */ /* 0x000e240000201800 */
[----:B0-----:R-:W-:-:S10]  /*1fcb0*/  DFMA R28, R28, UR18, R44 ;  /* 0x000000121c1c7c2b */ /* 0x001fd4000800002c */
[----:B------:R-:W0:Y:S02]  /*1fcc0*/  F2F.F32.F64 R28, R28 ;  /* 0x0000001c001c7310 */ /* 0x000e240000301000 */
[----:B0-----:R-:W-:-:S04]  /*1fcd0*/  FADD R14, -R23, R28 ;  /* 0x0000001c170e7221 */ /* 0x001fc80000000100 */
[----:B------:R-:W-:-:S07]  /*1fce0*/  FMUL R14, R14, R14 ;  /* 0x0000000e0e0e7220 */ /* 0x000fce0000400000 */
.L_x_954:
[----:B------:R-:W-:-:S04]  /*1fcf0*/  SHF.L.U32 R26, R13, 0x1, RZ ;  /* 0x000000010d1a7819 */ /* 0x000fc800000006ff */
        /* <DEDUP_REMOVED lines=20> */
[----:B------:R-:W-:-:S07]  /*1fe40*/  MOV R26, 0x1fe60 ;  /* 0x0001fe60001a7802 */ /* 0x000fce0000000f00 */
[----:B-1--4-:R-:W-:Y:S05]  /*1fe50*/  CALL.REL.NOINC `($__internal_8_$__cuda_sm20_sqrt_rn_f32_slowpath) ;  /* 0x00000070009c7944 */ /* 0x012fea0003c00000 */
[----:B------:R-:W-:Y:S01]  /*1fe60*/  IMAD.MOV.U32 R46, RZ, RZ, R32 ;  /* 0x000000ffff2e7224 */ /* 0x000fe200078e0020 */
[----:B------:R-:W-:Y:S06]  /*1fe70*/  BRA `(.L_x_944) ;  /* 0x0000000000107947 */ /* 0x000fec0003800000 */
.L_x_943:
[----:B-1----:R-:W-:Y:S01]  /*1fe80*/  FMUL.FTZ R46, R28, R29 ;  /* 0x0000001d1c2e7220 */ /* 0x002fe20000410000 */
[----:B------:R-:W-:-:S03]  /*1fe90*/  FMUL.FTZ R26, R29, 0.5 ;  /* 0x3f0000001d1a7820 */ /* 0x000fc60000410000 */
[----:B------:R-:W-:-:S04]  /*1fea0*/  FFMA R29, -R46, R46, R28 ;  /* 0x0000002e2e1d7223 */ /* 0x000fc8000000011c */
[----:B------:R-:W-:-:S07]  /*1feb0*/  FFMA R46, R29, R26, R46 ;  /* 0x0000001a1d2e7223 */ /* 0x000fce000000002e */
.L_x_944:
[----:B------:R-:W-:Y:S05]  /*1fec0*/  BSYNC.RECONVERGENT B4 ;  /* 0x0000000000047941 */ /* 0x000fea0003800200 */
.L_x_942:
        /* <DEDUP_REMOVED lines=10> */
.L_x_946:
[----:B------:R-:W0:Y:S02]  /*1ff70*/  MUFU.RCP R26, R31 ;  /* 0x0000001f001a7308 */ /* 0x000e240000001000 */
[----:B0-----:R-:W-:-:S04]  /*1ff80*/  FFMA R28, R31, R26, -1 ;  /* 0xbf8000001f1c7423 */ /* 0x001fc8000000001a */
[----:B------:R-:W-:-:S04]  /*1ff90*/  FADD.FTZ R29, -R28, -RZ ;  /* 0x800000ff1c1d7221 */ /* 0x000fc80000010100 */
[----:B------:R-:W-:-:S07]  /*1ffa0*/  FFMA R29, R26, R29, R26 ;  /* 0x0000001d1a1d7223 */ /* 0x000fce000000001a */
.L_x_947:
[----:B------:R-:W-:Y:S05]  /*1ffb0*/  BSYNC.RECONVERGENT B5 ;  /* 0x0000000000057941 */ /* 0x000fea0003800200 */
.L_x_945:
        /* <DEDUP_REMOVED lines=22> */
.L_x_949:
[----:B------:R-:W-:Y:S05]  /*20120*/  BSYNC.RECONVERGENT B9 ;  /* 0x0000000000097941 */ /* 0x000fea0003800200 */
.L_x_948:
        /* <DEDUP_REMOVED lines=22> */
.L_x_951:
[----:B------:R-:W-:Y:S05]  /*20290*/  BSYNC.RECONVERGENT B9 ;  /* 0x0000000000097941 */ /* 0x000fea0003800200 */
.L_x_950:
        /* <DEDUP_REMOVED lines=20> */
.L_x_953:
[----:B------:R-:W-:Y:S05]  /*203e0*/  BSYNC.RECONVERGENT B9 ;  /* 0x0000000000097941 */ /* 0x000fea0003800200 */
.L_x_952:
[----:B------:R-:W2:Y:S01]  /*203f0*/  LDG.E R29, desc[UR22][R54.64+0x8] ;  /* 0x00000816361d7981 */ /* 0x000ea2000c1e1900 */
[C---:B------:R-:W-:Y:S02]  /*20400*/  ISETP.GE.AND P0, PT, R25.reuse, 0x1ff, PT ;  /* 0x000001ff1900780c */ /* 0x040fe40003f06270 */
[----:B------:R-:W-:Y:S01]  /*20410*/  IADD3 R25, PT, PT, R25, 0x1, RZ ;  /* 0x0000000119197810 */ /* 0x000fe20007ffe0ff */
[----:B--2---:R-:W-:Y:S01]  /*20420*/  FADD R29, R29, R26 ;  /* 0x0000001a1d1d7221 */ /* 0x004fe20000000000 */
[----:B------:R-:W-:-:S04]  /*20430*/  SEL R26, RZ, 0x1, P0 ;  /* 0x00000001ff1a7807 */ /* 0x000fc80000000000 */
[----:B------:R0:W-:Y:S05]  /*20440*/  STG.E desc[UR22][R54.64+0x8], R29 ;  /* 0x0000081d36007986 */ /* 0x0001ea000c101916 */
.L_x_941:
[----:B------:R-:W-:Y:S05]  /*20450*/  BSYNC.RECONVERGENT B6 ;  /* 0x0000000000067941 */ /* 0x000fea0003800200 */
.L_x_940:
[----:B------:R-:W-:Y:S01]  /*20460*/  VIADD R42, R42, 0x1 ;  /* 0x000000012a2a7836 */ /* 0x000fe20000000000 */
[----:B------:R-:W-:Y:S02]  /*20470*/  LOP3.LUT P0, RZ, R26, 0xff, RZ, 0xc0, !PT ;  /* 0x000000ff1aff7812 */ /* 0x000fe4000780c0ff */
[----:B------:R-:W-:Y:S02]  /*20480*/  IADD3 R13, PT, PT, R13, 0x1, RZ ;  /* 0x000000010d0d7810 */ /* 0x000fe40007ffe0ff */
[----:B------:R-:W-:-:S13]  /*20490*/  ISETP.LT.AND P1, PT, R42, R27, PT ;  /* 0x0000001b2a00720c */ /* 0x000fda0003f21270 */
[----:B------:R-:W-:Y:S05]  /*204a0*/  @P0 BRA P1, `(.L_x_954) ;  /* 0xfffffff800100947 */ /* 0x000fea000083ffff */
.L_x_939:
[----:B------:R-:W-:Y:S05]  /*204b0*/  BSYNC.RECONVERGENT B7 ;  /* 0x0000000000077941 */ /* 0x000fea0003800200 */
.L_x_938:
[----:B------:R-:W-:Y:S02]  /*204c0*/  LOP3.LUT P0, RZ, R26, 0xff, RZ, 0xc0, !PT ;  /* 0x000000ff1aff7812 */ /* 0x000fe4000780c0ff */
[C---:B------:R-:W-:Y:S02]  /*204d0*/  ISETP.LT.AND P1, PT, R24.reuse, 0x6, PT ;  /* 0x000000061800780c */ /* 0x040fe40003f21270 */
[----:B------:R-:W-:-:S11]  /*204e0*/  IADD3 R24, PT, PT, R24, 0x1, RZ ;  /* 0x0000000118187810 */ /* 0x000fd60007ffe0ff */
[----:B------:R-:W-:Y:S05]  /*204f0*/  @P0 BRA P1, `(.L_x_955) ;  /* 0xfffffff400bc0947 */ /* 0x000fea000083ffff */
[----:B------:R-:W-:Y:S05]  /*20500*/  BSYNC.RECONVERGENT B8 ;  /* 0x0000000000087941 */ /* 0x000fea0003800200 */
.L_x_937:
[----:B------:R-:W-:Y:S05]  /*20510*/  BRA `(.L_x_956) ;  /* 0x0000001c00607947 */ /* 0x000fea0003800000 */
.L_x_936:
[----:B0-----:R-:W-:Y:S01]  /*20520*/  HFMA2 R53, -RZ, RZ, 0, 2.384185791015625e-07 ;  /* 0x00000004ff357431 */ /* 0x001fe200000001ff */
[----:B------:R-:W-:-:S04]  /*20530*/  MOV R43, 0xfffffffa ;  /* 0xfffffffa002b7802 */ /* 0x000fc80000000f00 */
[----:B------:R-:W-:-:S07]  /*20540*/  IMAD.WIDE.U32 R52, R14, R53, UR4 ;  /* 0x000000040e347e25 */ /* 0x000fce000f8e0035 */
.L_x_1009:
[----:B------:R-:W-:-:S06]  /*20550*/  LEA R27, R43, UR26, 0x2 ;  /* 0x0000001a2b1b7c11 */ /* 0x000fcc000f8e10ff */
[----:B--2---:R-:W2:Y:S01]  /*20560*/  LDL R27, [R27+0x18] ;  /* 0x000018001b1b7983 */ /* 0x004ea20000100800 */
[----:B------:R-:W-:Y:S01]  /*20570*/  BSSY.RECONVERGENT B7, `(.L_x_957) ;  /* 0x00001ce000077945 */ /* 0x000fe20003800200 */
[----:B------:R-:W-:Y:S02]  /*20580*/  MOV R26, 0x1 ;  /* 0x00000001001a7802 */ /* 0x000fe40000000f00 */
[----:B--2---:R-:W-:-:S13]  /*20590*/  ISETP.GT.AND P0, PT, R27, RZ, PT ;  /* 0x000000ff1b00720c */ /* 0x004fda0003f04270 */
[----:B01-3--:R-:W-:Y:S05]  /*205a0*/  @!P0 BRA `(.L_x_958) ;  /* 0x0000001c00288947 */ /* 0x00bfea0003800000 */
        /* <DEDUP_REMOVED lines=10> */
.L_x_1008:
        /* <DEDUP_REMOVED lines=9> */
[----:B------:R-:W-:Y:S01]  /*206e0*/  FFMA R29, R29, R29, R28 ;  /* 0x0000001d1d1d7223 */ /* 0x000fe2000000001c */
[----:B------:R-:W-:-:S03]  /*206f0*/  IMAD.MOV.U32 R28, RZ, RZ, 0x1 ;  /* 0x00000001ff1c7424 */ /* 0x000fc600078e00ff */
[----:B------:R-:W-:Y:S02]  /*20700*/  FADD R29, R24, R29 ;  /* 0x0000001d181d7221 */ /* 0x000fe40000000000 */
[----:B------:R-:W-:-:S03]  /*20710*/  PRMT R26, R28, 0x7610, R26 ;  /* 0x000076101c1a7816 */ /* 0x000fc6000000001a */
[----:B------:R-:W-:-:S04]  /*20720*/  FMNMX R30, R29, 9.999999682655225389e-21, !PT ;  /* 0x1e3ce5081d1e7809 */ /* 0x000fc80007800000 */
[----:B------:R-:W-:-:S13]  /*20730*/  FSETP.GTU.AND P0, PT, R30, R16, PT ;  /* 0x000000101e00720b */ /* 0x000fda0003f0c000 */
        /* <DEDUP_REMOVED lines=13> */
.L_x_962:
[----:B-1----:R-:W-:Y:S01]  /*20810*/  FMUL.FTZ R47, R30, R29 ;  /* 0x0000001d1e2f7220 */ /* 0x002fe20000410000 */
[----:B------:R-:W-:-:S03]  /*20820*/  FMUL.FTZ R28, R29, 0.5 ;  /* 0x3f0000001d1c7820 */ /* 0x000fc60000410000 */
[----:B------:R-:W-:-:S04]  /*20830*/  FFMA R26, -R47, R47, R30 ;  /* 0x0000002f2f1a7223 */ /* 0x000fc8000000011e */
[----:B------:R-:W-:-:S07]  /*20840*/  FFMA R47, R26, R28, R47 ;  /* 0x0000001c1a2f7223 */ /* 0x000fce000000002f */
.L_x_963:
[----:B------:R-:W-:Y:S05]  /*20850*/  BSYNC.RECONVERGENT B4 ;  /* 0x0000000000047941 */ /* 0x000fea0003800200 */
.L_x_961:
        /* <DEDUP_REMOVED lines=10> */
.L_x_965:
[----:B------:R-:W0:Y:S02]  /*20900*/  MUFU.RCP R26, R31 ;  /* 0x0000001f001a7308 */ /* 0x000e240000001000 */
[----:B0-----:R-:W-:-:S04]  /*20910*/  FFMA R28, R31, R26, -1 ;  /* 0xbf8000001f1c7423 */ /* 0x001fc8000000001a */
[----:B------:R-:W-:-:S04]  /*20920*/  FADD.FTZ R29, -R28, -RZ ;  /* 0x800000ff1c1d7221 */ /* 0x000fc80000010100 */
[----:B------:R-:W-:-:S07]  /*20930*/  FFMA R29, R26, R29, R26 ;  /* 0x0000001d1a1d7223 */ /* 0x000fce000000001a */
.L_x_966:
[----:B------:R-:W-:Y:S05]  /*20940*/  BSYNC.RECONVERGENT B5 ;  /* 0x0000000000057941 */ /* 0x000fea0003800200 */
.L_x_964:
        /* <DEDUP_REMOVED lines=22> */
.L_x_968:
[----:B------:R-:W-:Y:S05]  /*20ab0*/  BSYNC.RECONVERGENT B8 ;  /* 0x0000000000087941 */ /* 0x000fea0003800200 */
.L_x_967:
        /* <DEDUP_REMOVED lines=22> */
.L_x_970:
[----:B------:R-:W-:Y:S05]  /*20c20*/  BSYNC.RECONVERGENT B8 ;  /* 0x0000000000087941 */ /* 0x000fea0003800200 */
.L_x_969:
        /* <DEDUP_REMOVED lines=20> */
.L_x_972:
[----:B------:R-:W-:Y:S05]  /*20d70*/  BSYNC.RECONVERGENT B8 ;  /* 0x0000000000087941 */ /* 0x000fea0003800200 */
.L_x_971:
[----:B------:R-:W2:Y:S01]  /*20d80*/  LDG.E R29, desc[UR22][R54.64+0x8] ;  /* 0x00000816361d7981 */ /* 0x000ea2000c1e1900 */
[----:B------:R-:W-:Y:S02]  /*20d90*/  HFMA2 R46, -RZ, RZ, 0, 1.78813934326171875e-07 ;  /* 0x00000003ff2e7431 */ /* 0x000fe400000001ff */
[----:B--2---:R-:W-:-:S05]  /*20da0*/  FADD R29, R29, R26 ;  /* 0x0000001a1d1d7221 */ /* 0x004fca0000000000 */
[----:B------:R0:W-:Y:S01]  /*20db0*/  STG.E desc[UR22][R54.64+0x8], R29 ;  /* 0x0000081d36007986 */ /* 0x0001e2000c101916 */
[----:B------:R-:W-:Y:S05]  /*20dc0*/  @!P4 BRA `(.L_x_973) ;  /* 0x00000008008cc947 */ /* 0x000fea0003800000 */
[----:B------:R-:W-:Y:S01]  /*20dd0*/  BSSY.RECONVERGENT B8, `(.L_x_973) ;  /* 0x00000a2000087945 */ /* 0x000fe20003800200 */
[----:B------:R-:W-:-:S07]  /*20de0*/  MOV R46, 0x3 ;  /* 0x00000003002e7802 */ /* 0x000fce0000000f00 */
.L_x_990:
        /* <DEDUP_REMOVED lines=17> */
.L_x_975:
[----:B------:R-:W-:Y:S05]  /*20f00*/  BSYNC.RECONVERGENT B9 ;  /* 0x0000000000097941 */ /* 0x000fea0003800200 */
.L_x_974:
        /* <DEDUP_REMOVED lines=20> */
.L_x_977:
[----:B------:R-:W-:Y:S05]  /*21050*/  BSYNC.RECONVERGENT B9 ;  /* 0x0000000000097941 */ /* 0x000fea0003800200 */
.L_x_976:
        /* <DEDUP_REMOVED lines=18> */
.L_x_979:
[----:B------:R-:W-:Y:S05]  /*21180*/  BSYNC.RECONVERGENT B9 ;  /* 0x0000000000097941 */ /* 0x000fea0003800200 */
.L_x_978:
        /* <DEDUP_REMOVED lines=18> */
.L_x_981:
[----:B------:R-:W-:Y:S05]  /*212b0*/  BSYNC.RECONVERGENT B9 ;  /* 0x0000000000097941 */ /* 0x000fea0003800200 */
.L_x_980:
        /* <DEDUP_REMOVED lines=18> */
.L_x_983:
[----:B------:R-:W-:Y:S05]  /*213e0*/  BSYNC.RECONVERGENT B9 ;  /* 0x0000000000097941 */ /* 0x000fea0003800200 */
.L_x_982:
        /* <DEDUP_REMOVED lines=18> */
.L_x_985:
[----:B------:R-:W-:Y:S05]  /*21510*/  BSYNC.RECONVERGENT B9 ;  /* 0x0000000000097941 */ /* 0x000fea0003800200 */
.L_x_984:
        /* <DEDUP_REMOVED lines=18> */
.L_x_987:
[----:B------:R-:W-:Y:S05]  /*21640*/  BSYNC.RECONVERGENT B9 ;  /* 0x0000000000097941 */ /* 0x000fea0003800200 */
.L_x_986:
        /* <DEDUP_REMOVED lines=18> */
.L_x_989:
[----:B------:R-:W-:Y:S05]  /*21770*/  BSYNC.RECONVERGENT B9 ;  /* 0x0000000000097941 */ /* 0x000fea0003800200 */
.L_x_988:
        /* <DEDUP_REMOVED lines=8> */
.L_x_973:
[----:B------:R-:W-:-:S09]  /*21800*/  UISETP.NE.AND UP0, UPT, UR35, URZ, UPT ;  /* 0x000000ff2300728c */ /* 0x000fd2000bf05270 */
        /* <DEDUP_REMOVED lines=20> */
.L_x_994:
[----:B------:R-:W-:Y:S05]  /*21950*/  BSYNC.RECONVERGENT B8 ;  /* 0x0000000000087941 */ /* 0x000fea0003800200 */
.L_x_993:
        /* <DEDUP_REMOVED lines=20> */
.L_x_996:
[----:B------:R-:W-:Y:S05]  /*21aa0*/  BSYNC.RECONVERGENT B8 ;  /* 0x0000000000087941 */ /* 0x000fea0003800200 */
.L_x_995:
        /* <DEDUP_REMOVED lines=18> */
.L_x_998:
[----:B------:R-:W-:Y:S05]  /*21bd0*/  BSYNC.RECONVERGENT B8 ;  /* 0x0000000000087941 */ /* 0x000fea0003800200 */
.L_x_997:
        /* <DEDUP_REMOVED lines=18> */
.L_x_1000:
[----:B------:R-:W-:Y:S05]  /*21d00*/  BSYNC.RECONVERGENT B8 ;  /* 0x0000000000087941 */ /* 0x000fea0003800200 */
.L_x_999:
[----:B------:R-:W2:Y:S01]  /*21d10*/  LDG.E R29, desc[UR22][R60.64+0xc] ;  /* 0x00000c163c1d7981 */ /* 0x000ea2000c1e1900 */
[----:B------:R-:W-:Y:S01]  /*21d20*/  IADD3 R46, PT, PT, R46, 0x4, RZ ;  /* 0x000000042e2e7810 */ /* 0x000fe20007ffe0ff */
[----:B--2---:R-:W-:-:S05]  /*21d30*/  FADD R29, R29, R26 ;  /* 0x0000001a1d1d7221 */ /* 0x004fca0000000000 */
[----:B------:R1:W-:Y:S02]  /*21d40*/  STG.E desc[UR22][R60.64+0xc], R29 ;  /* 0x00000c1d3c007986 */ /* 0x0003e4000c101916 */
.L_x_992:
        /* <DEDUP_REMOVED lines=21> */
.L_x_1003:
[----:B------:R-:W-:Y:S05]  /*21ea0*/  BSYNC.RECONVERGENT B8 ;  /* 0x0000000000087941 */ /* 0x000fea0003800200 */
.L_x_1002:
        /* <DEDUP_REMOVED lines=20> */
.L_x_1005:
[----:B------:R-:W-:Y:S05]  /*21ff0*/  BSYNC.RECONVERGENT B8 ;  /* 0x0000000000087941 */ /* 0x000fea0003800200 */
.L_x_1004:
[----:B------:R-:W2:Y:S01]  /*22000*/  LDG.E R29, desc[UR22][R56.64+0x4] ;  /* 0x00000416381d7981 */ /* 0x000ea2000c1e1900 */
[----:B------:R-:W-:Y:S01]  /*22010*/  IADD3 R46, PT, PT, R46, 0x2, RZ ;  /* 0x000000022e2e7810 */ /* 0x000fe20007ffe0ff */
[----:B--2---:R-:W-:-:S05]  /*22020*/  FADD R29, R29, R26 ;  /* 0x0000001a1d1d7221 */ /* 0x004fca0000000000 */
[----:B------:R2:W-:Y:S02]  /*22030*/  STG.E desc[UR22][R56.64+0x4], R29 ;  /* 0x0000041d38007986 */ /* 0x0005e4000c101916 */
.L_x_1001:
        /* <DEDUP_REMOVED lines=9> */
[----:B------:R-:W0:Y:S08]  /*220d0*/  MUFU.RCP R26, R31 ;  /* 0x0000001f001a7308 */ /* 0x000e300000001000 */
[----:B-----5:R-:W3:Y:S01]  /*220e0*/  FCHK P0, R32, R31 ;  /* 0x0000001f20007302 */ /* 0x020ee20000000000 */
[----:B012---:R-:W-:-:S04]  /*220f0*/  FFMA R29, -R31, R26, 1 ;  /* 0x3f8000001f1d7423 */ /* 0x007fc8000000011a */
[----:B------:R-:W-:-:S04]  /*22100*/  FFMA R29, R26, R29, R26 ;  /* 0x0000001d1a1d7223 */ /* 0x000fc8000000001a */
[----:B------:R-:W-:-:S04]  /*22110*/  FFMA R26, R32, R29, RZ ;  /* 0x0000001d201a7223 */ /* 0x000fc800000000ff */
[----:B------:R-:W-:-:S04]  /*22120*/  FFMA R28, -R31, R26, R32 ;  /* 0x0000001a1f1c7223 */ /* 0x000fc80000000120 */
[----:B------:R-:W-:Y:S01]  /*22130*/  FFMA R26, R29, R28, R26 ;  /* 0x0000001c1d1a7223 */ /* 0x000fe2000000001a */
[----:B---3--:R-:W-:Y:S06]  /*22140*/  @!P0 BRA `(.L_x_1007) ;  /* 0x0000000000088947 */ /* 0x008fec0003800000 */
[----:B------:R-:W-:-:S07]  /*22150*/  MOV R29, 0x22170 ;  /* 0x00022170001d7802 */ /* 0x000fce0000000f00 */
[----:B----4-:R-:W-:Y:S05]  /*22160*/  CALL.REL.NOINC `($__internal_9_$__cuda_sm3x_div_rn_noftz_f32_slowpath) ;  /* 0x0000005000307944 */ /* 0x010fea0003c00000 */
.L_x_1007:
[----:B------:R-:W-:Y:S05]  /*22170*/  BSYNC.RECONVERGENT B8 ;  /* 0x0000000000087941 */ /* 0x000fea0003800200 */
.L_x_1006:
[----:B------:R-:W-:-:S05]  /*22180*/  IMAD.WIDE R46, R46, 0x4, R54 ;  /* 0x000000042e2e7825 */ /* 0x000fca00078e0236 */
[----:B------:R-:W2:Y:S02]  /*22190*/  LDG.E R29, desc[UR22][R46.64] ;  /* 0x000000162e1d7981 */ /* 0x000ea4000c1e1900 */
[----:B--2---:R-:W-:-:S05]  /*221a0*/  FADD R29, R29, R26 ;  /* 0x0000001a1d1d7221 */ /* 0x004fca0000000000 */
[----:B------:R3:W-:Y:S02]  /*221b0*/  STG.E desc[UR22][R46.64], R29 ;  /* 0x0000001d2e007986 */ /* 0x0007e4000c101916 */
.L_x_991:
[C---:B------:R-:W-:Y:S02]  /*221c0*/  ISETP.GE.AND P0, PT, R25.reuse, 0x1ff, PT ;  /* 0x000001ff1900780c */ /* 0x040fe40003f06270 */
[----:B------:R-:W-:Y:S02]  /*221d0*/  IADD3 R25, PT, PT, R25, 0x1, RZ ;  /* 0x0000000119197810 */ /* 0x000fe40007ffe0ff */
[----:B------:R-:W-:-:S09]  /*221e0*/  SEL R26, RZ, 0x1, P0 ;  /* 0x00000001ff1a7807 */ /* 0x000fd20000000000 */
.L_x_960:
[----:B------:R-:W-:Y:S05]  /*221f0*/  BSYNC.RECONVERGENT B6 ;  /* 0x0000000000067941 */ /* 0x000fea0003800200 */
.L_x_959:
[----:B------:R-:W-:Y:S02]  /*22200*/  IADD3 R42, PT, PT, R42, 0x1, RZ ;  /* 0x000000012a2a7810 */ /* 0x000fe40007ffe0ff */
[----:B------:R-:W-:Y:S02]  /*22210*/  LOP3.LUT P0, RZ, R26, 0xff, RZ, 0xc0, !PT ;  /* 0x000000ff1aff7812 */ /* 0x000fe4000780c0ff */
[----:B------:R-:W-:Y:S02]  /*22220*/  ISETP.LT.AND P1, PT, R42, R27, PT ;  /* 0x0000001b2a00720c */ /* 0x000fe40003f21270 */
[----:B------:R-:W-:-:S11]  /*22230*/  IADD3 R13, PT, PT, R13, 0x1, RZ ;  /* 0x000000010d0d7810 */ /* 0x000fd60007ffe0ff */
[----:B------:R-:W-:Y:S05]  /*22240*/  @P0 BRA P1, `(.L_x_1008) ;  /* 0xffffffe400000947 */ /* 0x000fea000083ffff */
.L_x_958:
[----:B------:R-:W-:Y:S05]  /*22250*/  BSYNC.RECONVERGENT B7 ;  /* 0x0000000000077941 */ /* 0x000fea0003800200 */
.L_x_957:
[----:B------:R-:W-:Y:S02]  /*22260*/  LOP3.LUT P0, RZ, R26, 0xff, RZ, 0xc0, !PT ;  /* 0x000000ff1aff7812 */ /* 0x000fe4000780c0ff */
[C---:B------:R-:W-:Y:S02]  /*22270*/  ISETP.LT.AND P1, PT, R43.reuse, 0x6, PT ;  /* 0x000000062b00780c */ /* 0x040fe40003f21270 */
[----:B------:R-:W-:-:S11]  /*22280*/  IADD3 R43, PT, PT, R43, 0x1, RZ ;  /* 0x000000012b2b7810 */ /* 0x000fd60007ffe0ff */
[----:B------:R-:W-:Y:S05]  /*22290*/  @P0 BRA P1, `(.L_x_1009) ;  /* 0xffffffe000ac0947 */ /* 0x000fea000083ffff */
.L_x_956:
[----:B------:R-:W-:Y:S05]  /*222a0*/  BSYNC.RECONVERGENT B3 ;  /* 0x0000000000037941 */ /* 0x000fea0003800200 */
.L_x_935:
[----:B------:R-:W-:-:S04]  /*222b0*/  PRMT R13, R26, 0x9910, RZ ;  /* 0x000099101a0d7816 */ /* 0x000fc800000000ff */
[----:B------:R-:W-:-:S13]  /*222c0*/  ISETP.NE.AND P0, PT, R13, RZ, PT ;  /* 0x000000ff0d00720c */ /* 0x000fda0003f05270 */
[----:B------:R-:W-:Y:S05]  /*222d0*/  @!P0 BREAK.RELIABLE B0 ;  /* 0x0000000000008942 */ /* 0x000fea0003800100 */
[----:B------:R-:W-:Y:S05]  /*222e0*/  @!P0 BRA `(.L_x_858) ;  /* 0x0000000000148947 */ /* 0x000fea0003800000 */
.L_x_212:
[----:B------:R-:W-:Y:S05]  /*222f0*/  BSYNC.RELIABLE B0 ;  /* 0x0000000000007941 */ /* 0x000fea0003800100 */
.L_x_211:
[----:B------:R-:W5:Y:S01]  /*22300*/  LDCU UR18, c[0x0][0x384] ;  /* 0x00007080ff1277ac */ /* 0x000f620008000800 */
[----:B------:R-:W-:-:S05]  /*22310*/  VIADD R18, R18, 0x1 ;  /* 0x0000000112127836 */ /* 0x000fca0000000000 */
[----:B-----5:R-:W-:-:S13]  /*22320*/  ISETP.NE.AND P0, PT, R18, UR18, PT ;  /* 0x0000001212007c0c */ /* 0x020fda000bf05270 */
[----:B------:R-:W-:Y:S05]  /*22330*/  @P0 BRA `(.L_x_1010) ;  /* 0xfffffe2000300947 */ /* 0x000fea000383ffff */
.L_x_858:
[----:B------:R-:W-:Y:S05]  /*22340*/  BSYNC.RECONVERGENT B1 ;  /* 0x0000000000017941 */ /* 0x000fea0003800200 */
.L_x_210:
[----:B------:R-:W-:Y:S05]  /*22350*/  @!P5 BRA `(.L_x_1011) ;  /* 0x0000000c004cd947 */ /* 0x000fea0003800000 */
[----:B------:R-:W-:-:S07]  /*22360*/  HFMA2 R19, -RZ, RZ, 0, 0 ;  /* 0x00000000ff137431 */ /* 0x000fce00000001ff */
.L_x_1032:
[----:B-----5:R-:W-:-:S06]  /*22370*/  LEA R14, R19, UR24, 0x2 ;  /* 0x00000018130e7c11 */ /* 0x020fcc000f8e10ff */
[----:B------:R-:W5:Y:S01]  /*22380*/  LDL R14, [R14] ;  /* 0x000000000e0e7983 */ /* 0x000f620000100800 */
[----:B------:R-:W-:Y:S01]  /*22390*/  UISETP.GE.U32.AND UP0, UPT, UR31, 0x7, UPT ;  /* 0x000000071f00788c */ /* 0x000fe2000bf06070 */
[----:B------:R-:W-:Y:S02]  /*223a0*/  IADD3 R13, PT, PT, R12, R19, RZ ;  /* 0x000000130c0d7210 */ /* 0x000fe40007ffe0ff */
[----:B------:R-:W-:Y:S02]  /*223b0*/  IADD3 R19, PT, PT, R19, 0x1, RZ ;  /* 0x0000000113137810 */ /* 0x000fe40007ffe0ff */
[----:B------:R-:W-:Y:S02]  /*223c0*/  MOV R18, RZ ;  /* 0x000000ff00127202 */ /* 0x000fe40000000f00 */
[----:B------:R-:W-:Y:S02]  /*223d0*/  ISETP.NE.AND P1, PT, R19, UR8, PT ;  /* 0x0000000813007c0c */ /* 0x000fe4000bf25270 */
[----:B01----:R-:W-:Y:S11]  /*223e0*/  BRA.U !UP0, `(.L_x_1012) ;  /* 0x0000000508247547 */ /* 0x003ff6000b800000 */
[----:B0--3-5:R-:W0:Y:S01]  /*223f0*/  F2F.F64.F32 R30, R14 ;  /* 0x0000000e001e7310 */ /* 0x029e220000201800 */
[----:B------:R-:W-:Y:S07]  /*22400*/  BSSY.RECONVERGENT B1, `(.L_x_1013) ;  /* 0x0000012000017945 */ /* 0x000fee0003800200 */
[----:B0-----:R-:W0:Y:S01]  /*22410*/  MUFU.RCP64H R21, R31 ;  /* 0x0000001f00157308 */ /* 0x001e220000001800 */
[----:B------:R-:W-:-:S04]  /*22420*/  IADD3 R20, PT, PT, R31, 0x300402, RZ ;  /* 0x003004021f147810 */ /* 0x000fc80007ffe0ff */
[----:B------:R-:W-:Y:S02]  /*22430*/  FSETP.GEU.AND P0, PT, |R20|, 5.8789094863358348022e-39, PT ;  /* 0x004004021400780b */ /* 0x000fe40003f0e200 */
[----:B0-----:R-:W-:-:S08]  /*22440*/  DFMA R22, -R30, R20, 1 ;  /* 0x3ff000001e16742b */ /* 0x001fd00000000114 */
[----:B------:R-:W-:-:S08]  /*22450*/  DFMA R22, R22, R22, R22 ;  /* 0x000000161616722b */ /* 0x000fd00000000016 */
[----:B------:R-:W-:-:S08]  /*22460*/  DFMA R22, R20, R22, R20 ;  /* 0x000000161416722b */ /* 0x000fd00000000014 */
[----:B-12---:R-:W-:-:S08]  /*22470*/  DFMA R28, -R30, R22, 1 ;  /* 0x3ff000001e1c742b */ /* 0x006fd00000000116 */
[----:B------:R-:W-:Y:S01]  /*22480*/  DFMA R28, R22, R28, R22 ;  /* 0x0000001c161c722b */ /* 0x000fe20000000016 */
[----:B------:R-:W-:Y:S10]  /*22490*/  @P0 BRA `(.L_x_1014) ;  /* 0x0000000000200947 */ /* 0x000ff40003800000 */
[----:B------:R-:W-:Y:S02]  /*224a0*/  LOP3.LUT R28, R31, 0x7fffffff, RZ, 0xc0, !PT ;  /* 0x7fffffff1f1c7812 */ /* 0x000fe400078ec0ff */
[----:B------:R-:W-:Y:S02]  /*224b0*/  MOV R29, R31 ;  /* 0x0000001f001d7202 */ /* 0x000fe40000000f00 */
[----:B------:R-:W-:Y:S02]  /*224c0*/  IADD3 R28, PT, PT, R28, -0x100000, RZ ;  /* 0xfff000001c1c7810 */ /* 0x000fe40007ffe0ff */
[----:B------:R-:W-:-:S07]  /*224d0*/  MOV R26, 0x224f0 ;  /* 0x000224f0001a7802 */ /* 0x000fce0000000f00 */
[----:B----4-:R-:W-:Y:S05]  /*224e0*/  CALL.REL.NOINC `($__internal_5_$__cuda_sm20_dblrcp_rn_slowpath_v3) ;  /* 0x0000003c00e47944 */ /* 0x010fea0003c00000 */
[----:B------:R-:W-:-:S04]  /*224f0*/  LOP3.LUT R29, R29, R28, RZ, 0x3c, !PT ;  /* 0x0000001c1d1d7212 */ /* 0x000fc800078e3cff */
[----:B------:R-:W-:-:S04]  /*22500*/  LOP3.LUT R28, R29, R28, RZ, 0x3c, !PT ;  /* 0x0000001c1d1c7212 */ /* 0x000fc800078e3cff */
[----:B------:R-:W-:-:S07]  /*22510*/  LOP3.LUT R29, R29, R28, RZ, 0x3c, !PT ;  /* 0x0000001c1d1d7212 */ /* 0x000fce00078e3cff */
.L_x_1014:
[----:B------:R-:W-:Y:S05]  /*22520*/  BSYNC.RECONVERGENT B1 ;  /* 0x0000000000017941 */ /* 0x000fea0003800200 */
.L_x_1013:
[----:B------:R-:W-:Y:S01]  /*22530*/  FSETP.NEU.AND P2, PT, R14, RZ, PT ;  /* 0x000000ff0e00720b */ /* 0x000fe20003f4d000 */
[----:B------:R-:W-:-:S12]  /*22540*/  IMAD.MOV.U32 R18, RZ, RZ, RZ ;  /* 0x000000ffff127224 */ /* 0x000fd800078e00ff */
.L_x_1017:
[----:B------:R-:W-:Y:S04]  /*22550*/  BSSY.RECONVERGENT B1, `(.L_x_1015) ;  /* 0x000002e000017945 */ /* 0x000fe80003800200 */
[----:B-1----:R-:W-:Y:S05]  /*22560*/  @!P2 BRA `(.L_x_1016) ;  /* 0x0000000000b0a947 */ /* 0x002fea0003800000 */
[----:B------:R-:W0:Y:S01]  /*22570*/  LDCU UR18, c[0x0][0x38c] ;  /* 0x00007180ff1277ac */ /* 0x000e220008000800 */
[----:B------:R-:W-:Y:S01]  /*22580*/  MOV R21, 0x4 ;  /* 0x0000000400157802 */ /* 0x000fe20000000f00 */
[----:B0-----:R-:W-:-:S04]  /*22590*/  IMAD R20, R13, UR18, R18 ;  /* 0x000000120d147c24 */ /* 0x001fc8000f8e0212 */
[----:B------:R-:W-:-:S05]  /*225a0*/  IMAD.WIDE R20, R20, R21, UR6 ;  /* 0x0000000614147e25 */ /* 0x000fca000f8e0215 */
[----:B------:R-:W2:Y:S04]  /*225b0*/  LDG.E R36, desc[UR22][R20.64] ;  /* 0x0000001614247981 */ /* 0x000ea8000c1e1900 */
[----:B------:R-:W3:Y:S04]  /*225c0*/  LDG.E R37, desc[UR22][R20.64+0x4] ;  /* 0x0000041614257981 */ /* 0x000ee8000c1e1900 */
[----:B------:R-:W5:Y:S04]  /*225d0*/  LDG.E R38, desc[UR22][R20.64+0x8] ;  /* 0x0000081614267981 */ /* 0x000f68000c1e1900 */
[----:B------:R-:W4:Y:S04]  /*225e0*/  LDG.E R40, desc[UR22][R20.64+0xc] ;  /* 0x00000c1614287981 */ /* 0x000f28000c1e1900 */
[----:B------:R-:W4:Y:S04]  /*225f0*/  LDG.E R42, desc[UR22][R20.64+0x10] ;  /* 0x00001016142a7981 */ /* 0x000f28000c1e1900 */
[----:B------:R-:W4:Y:S04]  /*22600*/  LDG.E R43, desc[UR22][R20.64+0x14] ;  /* 0x00001416142b7981 */ /* 0x000f28000c1e1900 */
[----:B------:R-:W4:Y:S04]  /*22610*/  LDG.E R44, desc[UR22][R20.64+0x18] ;  /* 0x00001816142c7981 */ /* 0x000f28000c1e1900 */
[----:B------:R-:W4:Y:S01]  /*22620*/  LDG.E R45, desc[UR22][R20.64+0x1c] ;  /* 0x00001c16142d7981 */ /* 0x000f22000c1e1900 */
[----:B--2---:R-:W0:Y:S08]  /*22630*/  F2F.F64.F32 R22, R36 ;  /* 0x0000002400167310 */ /* 0x004e300000201800 */
[----:B---3--:R-:W1:Y:S01]  /*22640*/  F2F.F64.F32 R24, R37 ;  /* 0x0000002500187310 */ /* 0x008e620000201800 */
[----:B0-----:R-:W-:-:S07]  /*22650*/  DMUL R22, R22, R28 ;  /* 0x0000001c16167228 */ /* 0x001fce0000000000 */
[----:B-----5:R-:W0:Y:S01]  /*22660*/  F2F.F64.F32 R26, R38 ;  /* 0x00000026001a7310 */ /* 0x020e220000201800 */
[----:B-1----:R-:W-:-:S07]  /*22670*/  DMUL R24, R24, R28 ;  /* 0x0000001c18187228 */ /* 0x002fce0000000000 */
[----:B------:R-:W1:Y:S01]  /*22680*/  F2F.F32.F64 R39, R22 ;  /* 0x0000001600277310 */ /* 0x000e620000301000 */
[----:B0-----:R-:W-:-:S07]  /*22690*/  DMUL R26, R26, R28 ;  /* 0x0000001c1a1a7228 */ /* 0x001fce0000000000 */
[----:B------:R-:W0:Y:S01]  /*226a0*/  F2F.F32.F64 R41, R24 ;  /* 0x0000001800297310 */ /* 0x000e220000301000 */
[----:B-1----:R1:W-:Y:S07]  /*226b0*/  STG.E desc[UR22][R20.64], R39 ;  /* 0x0000002714007986 */ /* 0x0023ee000c101916 */
[----:B----4-:R-:W2:Y:S01]  /*226c0*/  F2F.F64.F32 R30, R40 ;  /* 0x00000028001e7310 */ /* 0x010ea20000201800 */
[----:B0-----:R1:W-:Y:S07]  /*226d0*/  STG.E desc[UR22][R20.64+0x4], R41 ;  /* 0x0000042914007986 */ /* 0x0013ee000c101916 */
[----:B------:R-:W0:Y:S01]  /*226e0*/  F2F.F64.F32 R32, R42 ;  /* 0x0000002a00207310 */ /* 0x000e220000201800 */
[----:B--2---:R-:W-:-:S07]  /*226f0*/  DMUL R30, R30, R28 ;  /* 0x0000001c1e1e7228 */ /* 0x004fce0000000000 */
[----:B------:R-:W2:Y:S01]  /*22700*/  F2F.F64.F32 R22, R43 ;  /* 0x0000002b00167310 */ /* 0x000ea20000201800 */
[----:B0-----:R-:W-:-:S07]  /*22710*/  DMUL R32, R32, R28 ;  /* 0x0000001c20207228 */ /* 0x001fce0000000000 */
[----:B------:R-:W0:Y:S01]  /*22720*/  F2F.F64.F32 R24, R44 ;  /* 0x0000002c00187310 */ /* 0x000e220000201800 */
[----:B--2---:R-:W-:-:S07]  /*22730*/  DMUL R22, R22, R28 ;  /* 0x0000001c16167228 */ /* 0x004fce0000000000 */
[----:B------:R-:W2:Y:S01]  /*22740*/  F2F.F64.F32 R36, R45 ;  /* 0x0000002d00247310 */ /* 0x000ea20000201800 */
[----:B0-----:R-:W-:-:S07]  /*22750*/  DMUL R24, R24, R28 ;  /* 0x0000001c18187228 */ /* 0x001fce0000000000 */
[----:B------:R-:W0:Y:S01]  /*22760*/  F2F.F32.F64 R27, R26 ;  /* 0x0000001a001b7310 */ /* 0x000e220000301000 */
[----:B--2---:R-:W-:-:S07]  /*22770*/  DMUL R36, R36, R28 ;  /* 0x0000001c24247228 */ /* 0x004fce0000000000 */
[----:B------:R-:W2:Y:S01]  /*22780*/  F2F.F32.F64 R31, R30 ;  /* 0x0000001e001f7310 */ /* 0x000ea20000301000 */
[----:B0-----:R1:W-:Y:S07]  /*22790*/  STG.E desc[UR22][R20.64+0x8], R27 ;  /* 0x0000081b14007986 */ /* 0x0013ee000c101916 */
[----:B------:R-:W0:Y:S01]  /*227a0*/  F2F.F32.F64 R33, R32 ;  /* 0x0000002000217310 */ /* 0x000e220000301000 */
[----:B--2---:R1:W-:Y:S07]  /*227b0*/  STG.E desc[UR22][R20.64+0xc], R31 ;  /* 0x00000c1f14007986 */ /* 0x0043ee000c101916 */
[----:B------:R-:W2:Y:S01]  /*227c0*/  F2F.F32.F64 R23, R22 ;  /* 0x0000001600177310 */ /* 0x000ea20000301000 */
[----:B0-----:R1:W-:Y:S07]  /*227d0*/  STG.E desc[UR22][R20.64+0x10], R33 ;  /* 0x0000102114007986 */ /* 0x0013ee000c101916 */
[----:B------:R-:W0:Y:S01]  /*227e0*/  F2F.F32.F64 R25, R24 ;  /* 0x0000001800197310 */ /* 0x000e220000301000 */
[----:B--2---:R1:W-:Y:S07]  /*227f0*/  STG.E desc[UR22][R20.64+0x14], R23 ;  /* 0x0000141714007986 */ /* 0x0043ee000c101916 */
[----:B------:R-:W2:Y:S01]  /*22800*/  F2F.F32.F64 R37, R36 ;  /* 0x0000002400257310 */ /* 0x000ea20000301000 */
[----:B0-----:R1:W-:Y:S04]  /*22810*/  STG.E desc[UR22][R20.64+0x18], R25 ;  /* 0x0000181914007986 */ /* 0x0013e8000c101916 */
[----:B--2---:R1:W-:Y:S02]  /*22820*/  STG.E desc[UR22][R20.64+0x1c], R37 ;  /* 0x00001c2514007986 */ /* 0x0043e4000c101916 */
.L_x_1016:
[----:B------:R-:W-:Y:S05]  /*22830*/  BSYNC.RECONVERGENT B1 ;  /* 0x0000000000017941 */ /* 0x000fea0003800200 */
.L_x_1015:
[----:B------:R-:W-:-:S04]  /*22840*/  IADD3 R18, PT, PT, R18, 0x8, RZ ;  /* 0x0000000812127810 */ /* 0x000fc80007ffe0ff */
[----:B------:R-:W-:-:S13]  /*22850*/  ISETP.NE.AND P0, PT, R18, UR11, PT ;  /* 0x0000000b12007c0c */ /* 0x000fda000bf05270 */
[----:B------:R-:W-:Y:S05]  /*22860*/  @P0 BRA `(.L_x_1017) ;  /* 0xfffffffc00380947 */ /* 0x000fea000383ffff */
[----:B------:R-:W-:-:S07]  /*22870*/  MOV R18, UR11 ;  /* 0x0000000b00127c02 */ /* 0x000fce0008000f00 */
.L_x_1012:
[----:B------:R-:W-:-:S09]  /*22880*/  UISETP.NE.AND UP0, UPT, UR33, URZ, UPT ;  /* 0x000000ff2100728c */ /* 0x000fd2000bf05270 */
[----:B------:R-:W-:Y:S05]  /*22890*/  BRA.U !UP0, `(.L_x_1018) ;  /* 0x0000000508f87547 */ /* 0x000fea000b800000 */
[----:B------:R-:W-:-:S09]  /*228a0*/  UISETP.GE.U32.AND UP0, UPT, UR20, 0x3, UPT ;  /* 0x000000031400788c */ /* 0x000fd2000bf06070 */
[----:B------:R-:W-:Y:S05]  /*228b0*/  BRA.U !UP0, `(.L_x_1019) ;  /* 0x0000000108c47547 */ /* 0x000fea000b800000 */
[----:B-----5:R-:W-:Y:S01]  /*228c0*/  FSETP.NEU.AND P0, PT, R14, RZ, PT ;  /* 0x000000ff0e00720b */ /* 0x020fe20003f0d000 */
[----:B------:R-:W-:-:S12]  /*228d0*/  BSSY.RECONVERGENT B1, `(.L_x_1020) ;  /* 0x000002e000017945 */ /* 0x000fd80003800200 */
[----:B------:R-:W-:Y:S05]  /*228e0*/  @!P0 BRA `(.L_x_1021) ;  /* 0x0000000000b08947 */ /* 0x000fea0003800000 */
[----:B01-3--:R-:W0:Y:S01]  /*228f0*/  F2F.F64.F32 R30, R14 ;  /* 0x0000000e001e7310 */ /* 0x00be220000201800 */
[----:B------:R-:W-:Y:S07]  /*22900*/  BSSY.RECONVERGENT B3, `(.L_x_1022) ;  /* 0x0000012000037945 */ /* 0x000fee0003800200 */
[----:B0-----:R-:W0:Y:S01]  /*22910*/  MUFU.RCP64H R21, R31 ;  /* 0x0000001f00157308 */ /* 0x001e220000001800 */
[----:B------:R-:W-:-:S04]  /*22920*/  IADD3 R20, PT, PT, R31, 0x300402, RZ ;  /* 0x003004021f147810 */ /* 0x000fc80007ffe0ff */
[----:B------:R-:W-:Y:S02]  /*22930*/  FSETP.GEU.AND P0, PT, |R20|, 5.8789094863358348022e-39, PT ;  /* 0x004004021400780b */ /* 0x000fe40003f0e200 */
[----:B0-----:R-:W-:-:S08]  /*22940*/  DFMA R22, -R30, R20, 1 ;  /* 0x3ff000001e16742b */ /* 0x001fd00000000114 */
[----:B------:R-:W-:-:S08]  /*22950*/  DFMA R22, R22, R22, R22 ;  /* 0x000000161616722b */ /* 0x000fd00000000016 */
[----:B------:R-:W-:-:S08]  /*22960*/  DFMA R22, R20, R22, R20 ;  /* 0x000000161416722b */ /* 0x000fd00000000014 */
[----:B--2---:R-:W-:-:S08]  /*22970*/  DFMA R28, -R30, R22, 1 ;  /* 0x3ff000001e1c742b */ /* 0x004fd00000000116 */
        /* <DEDUP_REMOVED lines=10> */
.L_x_1023:
[----:B------:R-:W-:Y:S05]  /*22a20*/  BSYNC.RECONVERGENT B3 ;  /* 0x0000000000037941 */ /* 0x000fea0003800200 */
.L_x_1022:
[----:B------:R-:W0:Y:S01]  /*22a30*/  LDCU UR18, c[0x0][0x38c] ;  /* 0x00007180ff1277ac */ /* 0x000e220008000800 */
[----:B------:R-:W-:Y:S01]  /*22a40*/  MOV R21, 0x4 ;  /* 0x0000000400157802 */ /* 0x000fe20000000f00 */
[----:B0-----:R-:W-:-:S04]  /*22a50*/  IMAD R20, R13, UR18, R18 ;  /* 0x000000120d147c24 */ /* 0x001fc8000f8e0212 */
[----:B------:R-:W-:-:S05]  /*22a60*/  IMAD.WIDE R20, R20, R21, UR6 ;  /* 0x0000000614147e25 */ /* 0x000fca000f8e0215 */
[----:B------:R-:W2:Y:S04]  /*22a70*/  LDG.E R32, desc[UR22][R20.64] ;  /* 0x0000001614207981 */ /* 0x000ea8000c1e1900 */
[----:B------:R-:W3:Y:S04]  /*22a80*/  LDG.E R33, desc[UR22][R20.64+0x4] ;  /* 0x0000041614217981 */ /* 0x000ee8000c1e1900 */
[----:B------:R-:W5:Y:S04]  /*22a90*/  LDG.E R36, desc[UR22][R20.64+0x8] ;  /* 0x0000081614247981 */ /* 0x000f68000c1e1900 */
[----:B------:R-:W4:Y:S01]  /*22aa0*/  LDG.E R37, desc[UR22][R20.64+0xc] ;  /* 0x00000c1614257981 */ /* 0x000f22000c1e1900 */
[----:B--2---:R-:W0:Y:S08]  /*22ab0*/  F2F.F64.F32 R22, R32 ;  /* 0x0000002000167310 */ /* 0x004e300000201800 */
[----:B---3--:R-:W1:Y:S01]  /*22ac0*/  F2F.F64.F32 R24, R33 ;  /* 0x0000002100187310 */ /* 0x008e620000201800 */
[----:B0-----:R-:W-:-:S07]  /*22ad0*/  DMUL R22, R22, R28 ;  /* 0x0000001c16167228 */ /* 0x001fce0000000000 */
[----:B-----5:R-:W0:Y:S01]  /*22ae0*/  F2F.F64.F32 R26, R36 ;  /* 0x00000024001a7310 */ /* 0x020e220000201800 */
[----:B-1----:R-:W-:-:S07]  /*22af0*/  DMUL R24, R24, R28 ;  /* 0x0000001c18187228 */ /* 0x002fce0000000000 */
[----:B----4-:R-:W1:Y:S01]  /*22b00*/  F2F.F64.F32 R30, R37 ;  /* 0x00000025001e7310 */ /* 0x010e620000201800 */
[----:B0-----:R-:W-:-:S07]  /*22b10*/  DMUL R26, R26, R28 ;  /* 0x0000001c1a1a7228 */ /* 0x001fce0000000000 */
[----:B------:R-:W0:Y:S01]  /*22b20*/  F2F.F32.F64 R23, R22 ;  /* 0x0000001600177310 */ /* 0x000e220000301000 */
[----:B-1----:R-:W-:-:S07]  /*22b30*/  DMUL R30, R30, R28 ;  /* 0x0000001c1e1e7228 */ /* 0x002fce0000000000 */
[----:B------:R-:W1:Y:S01]  /*22b40*/  F2F.F32.F64 R25, R24 ;  /* 0x0000001800197310 */ /* 0x000e620000301000 */
[----:B0-----:R0:W-:Y:S07]  /*22b50*/  STG.E desc[UR22][R20.64], R23 ;  /* 0x0000001714007986 */ /* 0x0011ee000c101916 */
[----:B------:R-:W2:Y:S01]  /*22b60*/  F2F.F32.F64 R27, R26 ;  /* 0x0000001a001b7310 */ /* 0x000ea20000301000 */
[----:B-1----:R0:W-:Y:S07]  /*22b70*/  STG.E desc[UR22][R20.64+0x4], R25 ;  /* 0x0000041914007986 */ /* 0x0021ee000c101916 */
[----:B------:R-:W1:Y:S01]  /*22b80*/  F2F.F32.F64 R31, R30 ;  /* 0x0000001e001f7310 */ /* 0x000e620000301000 */
[----:B--2---:R0:W-:Y:S04]  /*22b90*/  STG.E desc[UR22][R20.64+0x8], R27 ;  /* 0x0000081b14007986 */ /* 0x0041e8000c101916 */
[----:B-1----:R0:W-:Y:S02]  /*22ba0*/  STG.E desc[UR22][R20.64+0xc], R31 ;  /* 0x00000c1f14007986 */ /* 0x0021e4000c101916 */
.L_x_1021:
[----:B------:R-:W-:Y:S05]  /*22bb0*/  BSYNC.RECONVERGENT B1 ;  /* 0x0000000000017941 */ /* 0x000fea0003800200 */
.L_x_1020:
[----:B------:R-:W-:-:S07]  /*22bc0*/  VIADD R18, R18, 0x4 ;  /* 0x0000000412127836 */ /* 0x000fce0000000000 */
.L_x_1019:
[----:B------:R-:W-:Y:S01]  /*22bd0*/  UISETP.NE.AND UP0, UPT, UR34, URZ, UPT ;  /* 0x000000ff2200728c */ /* 0x000fe2000bf05270 */
[----:B------:R-:W-:Y:S08]  /*22be0*/  BSSY.RECONVERGENT B1, `(.L_x_1018) ;  /* 0x0000049000017945 */ /* 0x000ff00003800200 */
[----:B------:R-:W-:Y:S05]  /*22bf0*/  BRA.U !UP0, `(.L_x_1024) ;  /* 0x00000005081c7547 */ /* 0x000fea000b800000 */
[----:B------:R-:W-:-:S09]  /*22c00*/  UISETP.NE.AND UP0, UPT, UR37, URZ, UPT ;  /* 0x000000ff2500728c */ /* 0x000fd2000bf05270 */
[----:B------:R-:W-:Y:S05]  /*22c10*/  BRA.U !UP0, `(.L_x_1025) ;  /* 0x0000000108987547 */ /* 0x000fea000b800000 */
[----:B-----5:R-:W-:Y:S01]  /*22c20*/  FSETP.NEU.AND P0, PT, R14, RZ, PT ;  /* 0x000000ff0e00720b */ /* 0x020fe20003f0d000 */
[----:B------:R-:W-:-:S12]  /*22c30*/  BSSY.RECONVERGENT B3, `(.L_x_1026) ;  /* 0x0000023000037945 */ /* 0x000fd80003800200 */
[----:B------:R-:W-:Y:S05]  /*22c40*/  @!P0 BRA `(.L_x_1027) ;  /* 0x0000000000848947 */ /* 0x000fea0003800000 */
[----:B0123--:R-:W0:Y:S01]  /*22c50*/  F2F.F64.F32 R28, R14 ;  /* 0x0000000e001c7310 */ /* 0x00fe220000201800 */
[----:B------:R-:W-:Y:S07]  /*22c60*/  BSSY.RECONVERGENT B5, `(.L_x_1028) ;  /* 0x0000011000057945 */ /* 0x000fee0003800200 */
        /* <DEDUP_REMOVED lines=16> */
.L_x_1029:
[----:B------:R-:W-:Y:S05]  /*22d70*/  BSYNC.RECONVERGENT B5 ;  /* 0x0000000000057941 */ /* 0x000fea0003800200 */
.L_x_1028:
[----:B------:R-:W0:Y:S01]  /*22d80*/  LDCU UR18, c[0x0][0x38c] ;  /* 0x00007180ff1277ac */ /* 0x000e220008000800 */
[----:B------:R-:W-:Y:S02]  /*22d90*/  HFMA2 R27, -RZ, RZ, 0, 2.384185791015625e-07 ;  /* 0x00000004ff1b7431 */ /* 0x000fe400000001ff */
[----:B0-----:R-:W-:-:S04]  /*22da0*/  IMAD R26, R13, UR18, R18 ;  /* 0x000000120d1a7c24 */ /* 0x001fc8000f8e0212 */
[----:B------:R-:W-:-:S05]  /*22db0*/  IMAD.WIDE R26, R26, R27, UR6 ;  /* 0x000000061a1a7e25 */ /* 0x000fca000f8e021b */
[----:B------:R-:W2:Y:S04]  /*22dc0*/  LDG.E R28, desc[UR22][R26.64] ;  /* 0x000000161a1c7981 */ /* 0x000ea8000c1e1900 */
[----:B------:R-:W3:Y:S01]  /*22dd0*/  LDG.E R29, desc[UR22][R26.64+0x4] ;  /* 0x000004161a1d7981 */ /* 0x000ee2000c1e1900 */
[----:B--2---:R-:W0:Y:S08]  /*22de0*/  F2F.F64.F32 R20, R28 ;  /* 0x0000001c00147310 */ /* 0x004e300000201800 */
[----:B---3--:R-:W1:Y:S01]  /*22df0*/  F2F.F64.F32 R24, R29 ;  /* 0x0000001d00187310 */ /* 0x008e620000201800 */
[----:B0-----:R-:W-:-:S02]  /*22e00*/  DMUL R20, R20, R22 ;  /* 0x0000001614147228 */ /* 0x001fc40000000000 */
[----:B-1----:R-:W-:-:S08]  /*22e10*/  DMUL R24, R24, R22 ;  /* 0x0000001618187228 */ /* 0x002fd00000000000 */
[----:B------:R-:W0:Y:S08]  /*22e20*/  F2F.F32.F64 R21, R20 ;  /* 0x0000001400157310 */ /* 0x000e300000301000 */
[----:B------:R-:W1:Y:S01]  /*22e30*/  F2F.F32.F64 R25, R24 ;  /* 0x0000001800197310 */ /* 0x000e620000301000 */
[----:B0-----:R0:W-:Y:S04]  /*22e40*/  STG.E desc[UR22][R26.64], R21 ;  /* 0x000000151a007986 */ /* 0x0011e8000c101916 */
[----:B-1----:R0:W-:Y:S02]  /*22e50*/  STG.E desc[UR22][R26.64+0x4], R25 ;  /* 0x000004191a007986 */ /* 0x0021e4000c101916 */
.L_x_1027:
[----:B------:R-:W-:Y:S05]  /*22e60*/  BSYNC.RECONVERGENT B3 ;  /* 0x0000000000037941 */ /* 0x000fea0003800200 */
.L_x_1026:
[----:B------:R-:W-:-:S07]  /*22e70*/  IADD3 R18, PT, PT, R18, 0x2, RZ ;  /* 0x0000000212127810 */ /* 0x000fce0007ffe0ff */
.L_x_1025:
[----:B-----5:R-:W-:-:S04]  /*22e80*/  FSETP.NEU.AND P0, PT, R14, RZ, PT ;  /* 0x000000ff0e00720b */ /* 0x020fc80003f0d000 */
[----:B------:R-:W-:-:S13]  /*22e90*/  ISETP.EQ.OR P0, PT, RZ, UR32, !P0 ;  /* 0x00000020ff007c0c */ /* 0x000fda000c702670 */
[----:B------:R-:W-:Y:S05]  /*22ea0*/  @P0 BRA `(.L_x_1024) ;  /* 0x0000000000700947 */ /* 0x000fea0003800000 */
[----:B0123--:R-:W0:Y:S01]  /*22eb0*/  F2F.F64.F32 R28, R14 ;  /* 0x0000000e001c7310 */ /* 0x00fe220000201800 */
[----:B------:R-:W-:Y:S07]  /*22ec0*/  BSSY.RECONVERGENT B3, `(.L_x_1030) ;  /* 0x0000011000037945 */ /* 0x000fee0003800200 */
        /* <DEDUP_REMOVED lines=16> */
.L_x_1031:
[----:B------:R-:W-:Y:S05]  /*22fd0*/  BSYNC.RECONVERGENT B3 ;  /* 0x0000000000037941 */ /* 0x000fea0003800200 */
.L_x_1030:
[----:B------:R-:W0:Y:S01]  /*22fe0*/  LDCU UR18, c[0x0][0x38c] ;  /* 0x00007180ff1277ac */ /* 0x000e220008000800 */
[----:B------:R-:W-:Y:S02]  /*22ff0*/  HFMA2 R21, -RZ, RZ, 0, 2.384185791015625e-07 ;  /* 0x00000004ff157431 */ /* 0x000fe400000001ff */
[----:B0-----:R-:W-:-:S04]  /*23000*/  IMAD R20, R13, UR18, R18 ;  /* 0x000000120d147c24 */ /* 0x001fc8000f8e0212 */
[----:B------:R-:W-:-:S05]  /*23010*/  IMAD.WIDE R20, R20, R21, UR6 ;  /* 0x0000000614147e25 */ /* 0x000fca000f8e0215 */
[----:B------:R-:W2:Y:S02]  /*23020*/  LDG.E R24, desc[UR22][R20.64] ;  /* 0x0000001614187981 */ /* 0x000ea4000c1e1900 */
[----:B--2---:R-:W0:Y:S02]  /*23030*/  F2F.F64.F32 R24, R24 ;  /* 0x0000001800187310 */ /* 0x004e240000201800 */
[----:B0-----:R-:W-:-:S10]  /*23040*/  DMUL R22, R24, R22 ;  /* 0x0000001618167228 */ /* 0x001fd40000000000 */
[----:B------:R-:W0:Y:S02]  /*23050*/  F2F.F32.F64 R23, R22 ;  /* 0x0000001600177310 */ /* 0x000e240000301000 */
[----:B0-----:R0:W-:Y:S02]  /*23060*/  STG.E desc[UR22][R20.64], R23 ;  /* 0x0000001714007986 */ /* 0x0011e4000c101916 */
.L_x_1024:
[----:B------:R-:W-:Y:S05]  /*23070*/  BSYNC.RECONVERGENT B1 ;  /* 0x0000000000017941 */ /* 0x000fea0003800200 */
.L_x_1018:
[----:B------:R-:W-:Y:S05]  /*23080*/  @P1 BRA `(.L_x_1032) ;  /* 0xfffffff000b81947 */ /* 0x000fea000383ffff */
.L_x_1011:
[----:B------:R-:W1:Y:S01]  /*23090*/  LDCU UR18, c[0x0][0x388] ;  /* 0x00007100ff1277ac */ /* 0x000e620008000800 */
[----:B------:R-:W-:-:S04]  /*230a0*/  IADD3 R0, PT, PT, R0, UR21, RZ ;  /* 0x0000001500007c10 */ /* 0x000fc8000fffe0ff */
[----:B-1----:R-:W-:-:S13]  /*230b0*/  ISETP.GE.AND P0, PT, R0, UR18, PT ;  /* 0x0000001200007c0c */ /* 0x002fda000bf06270 */
[----:B------:R-:W-:Y:S05]  /*230c0*/  @!P0 BRA `(.L_x_1033) ;  /* 0xfffffe0800508947 */ /* 0x000fea000383ffff */
[----:B------:R-:W-:Y:S05]  /*230d0*/  BSYNC.RECONVERGENT B2 ;  /* 0x0000000000027941 */ /* 0x000fea0003800200 */
.L_x_203:
[----:B------:R-:W-:Y:S05]  /*230e0*/  WARPSYNC.ALL ;  /* 0x0000000000007948 */ /* 0x000fea0003800000 */
[----:B------:R-:W-:Y:S05]  /*230f0*/  EXIT ;  /* 0x000000000000794d */ /* 0x000fea0003800000 */
.L_x_196:
[----:B------:R-:W-:-:S09]  /*23100*/  UISETP.GE.AND UP0, UPT, UR7, 0x1, UPT ;  /* 0x000000010700788c */ /* 0x000fd2000bf06270 */
[----:B------:R-:W-:Y:S05]  /*23110*/  BRA.U !UP0, `(.L_x_1034) ;  /* 0x0000001508bc7547 */ /* 0x000fea000b800000 */
[----:B------:R-:W-:Y:S01]  /*23120*/  BSSY.RECONVERGENT B0, `(.L_x_1035) ;  /* 0x000016d000007945 */ /* 0x000fe20003800200 */
[----:B------:R-:W-:Y:S02]  /*23130*/  ULOP3.LUT UR9, UR7, 0x7, URZ, 0xc0, !UPT ;  /* 0x0000000707097892 */ /* 0x000fe4000f8ec0ff */
[----:B------:R-:W-:Y:S02]  /*23140*/  ULOP3.LUT UR11, UR7, 0x3, URZ, 0xc0, !UPT ;  /* 0x00000003070b7892 */ /* 0x000fe4000f8ec0ff */
[----:B------:R-:W-:Y:S02]  /*23150*/  UIADD3 UR6, UPT, UPT, UR7, -0x1, URZ ;  /* 0xffffffff07067890 */ /* 0x000fe4000fffe0ff */
[----:B------:R-:W-:Y:S02]  /*23160*/  ULOP3.LUT UR13, UR7, 0x7ffffff8, URZ, 0xc0, !UPT ;  /* 0x7ffffff8070d7892 */ /* 0x000fe4000f8ec0ff */
[----:B------:R-:W-:Y:S02]  /*23170*/  ULOP3.LUT UR7, UR7, 0x1, URZ, 0xc0, !UPT ;  /* 0x0000000107077892 */ /* 0x000fe4000f8ec0ff */
[----:B------:R-:W-:-:S02]  /*23180*/  UIADD3 UR10, UPT, UPT, UR9, -0x1, URZ ;  /* 0xffffffff090a7890 */ /* 0x000fc4000fffe0ff */
[----:B------:R-:W-:-:S12]  /*23190*/  UIADD3 UR12, UPT, UPT, UR11, -0x1, URZ ;  /* 0xffffffff0b0c7890 */ /* 0x000fd8000fffe0ff */
.L_x_1062:
[----:B-1----:R1:W-:Y:S01]  /*231a0*/  STL.64 [R1+0x850], RZ ;  /* 0x000850ff01007387 */ /* 0x0023e20000100a00 */
[----:B0-----:R-:W-:Y:S01]  /*231b0*/  IMAD R2, R0, UR8, RZ ;  /* 0x0000000800027c24 */ /* 0x001fe2000f8e02ff */
[----:B------:R-:W-:Y:S02]  /*231c0*/  MOV R3, RZ ;  /* 0x000000ff00037202 */ /* 0x000fe40000000f00 */
        /* <DEDUP_REMOVED lines=86> */
[----:B--23-5:R1:W-:Y:S02]  /*23730*/  STL [R1+0xb08], RZ ;  /* 0x000b08ff01007387 */ /* 0x02c3e40000100800 */
.L_x_1040:
[----:B------:R-:W-:Y:S01]  /*23740*/  UISETP.GE.U32.AND UP0, UPT, UR6, 0x7, UPT ;  /* 0x000000070600788c */ /* 0x000fe2000bf06070 */
[----:B---3--:R-:W-:Y:S01]  /*23750*/  IMAD.IADD R7, R2, 0x1, R3 ;  /* 0x0000000102077824 */ /* 0x008fe200078e0203 */
[----:B------:R-:W-:Y:S01]  /*23760*/  IADD3 R3, PT, PT, R3, 0x1, RZ ;  /* 0x0000000103037810 */ /* 0x000fe20007ffe0ff */
[----:B------:R-:W-:-:S03]  /*23770*/  HFMA2 R6, -RZ, RZ, 0, 0 ;  /* 0x00000000ff067431 */ /* 0x000fc600000001ff */
[----:B------:R-:W-:-:S03]  /*23780*/  ISETP.NE.AND P1, PT, R3, UR8, PT ;  /* 0x0000000803007c0c */ /* 0x000fc6000bf25270 */
[----:B0-2---:R-:W-:Y:S10]  /*23790*/  BRA.U !UP0, `(.L_x_1036) ;  /* 0x0000000108447547 */ /* 0x005ff4000b800000 */
[----:B------:R-:W0:Y:S01]  /*237a0*/  LDC R8, c[0x0][0x38c] ;  /* 0x0000e300ff087b82 */ /* 0x000e220000000800 */
[----:B------:R-:W-:-:S07]  /*237b0*/  MOV R6, RZ ;  /* 0x000000ff00067202 */ /* 0x000fce0000000f00 */
.L_x_1037:
[----:B--2---:R-:W-:Y:S01]  /*237c0*/  MOV R5, 0x4 ;  /* 0x0000000400057802 */ /* 0x004fe20000000f00 */
[----:B0-----:R-:W-:Y:S01]  /*237d0*/  IMAD R4, R7, R8, R6 ;  /* 0x0000000807047224 */ /* 0x001fe200078e0206 */
[----:B------:R-:W-:-:S03]  /*237e0*/  IADD3 R6, PT, PT, R6, 0x8, RZ ;  /* 0x0000000806067810 */ /* 0x000fc60007ffe0ff */
[----:B------:R-:W-:Y:S01]  /*237f0*/  IMAD.WIDE R4, R4, R5, UR4 ;  /* 0x0000000404047e25 */ /* 0x000fe2000f8e0205 */
[----:B------:R-:W-:-:S04]  /*23800*/  ISETP.NE.AND P0, PT, R6, UR13, PT ;  /* 0x0000000d06007c0c */ /* 0x000fc8000bf05270 */
        /* <DEDUP_REMOVED lines=10> */
.L_x_1036:
[----:B------:R-:W-:-:S09]  /*238b0*/  UISETP.NE.AND UP0, UPT, UR9, URZ, UPT ;  /* 0x000000ff0900728c */ /* 0x000fd2000bf05270 */
[----:B------:R-:W-:Y:S05]  /*238c0*/  BRA.U !UP0, `(.L_x_1038) ;  /* 0x00000001086c7547 */ /* 0x000fea000b800000 */
[----:B------:R-:W-:Y:S02]  /*238d0*/  UISETP.GE.U32.AND UP0, UPT, UR10, 0x3, UPT ;  /* 0x000000030a00788c */ /* 0x000fe4000bf06070 */
[----:B------:R-:W-:-:S07]  /*238e0*/  UISETP.NE.AND UP1, UPT, UR11, URZ, UPT ;  /* 0x000000ff0b00728c */ /* 0x000fce000bf25270 */
[----:B------:R-:W-:Y:S05]  /*238f0*/  BRA.U !UP0, `(.L_x_1039) ;  /* 0x0000000108247547 */ /* 0x000fea000b800000 */
[----:B------:R-:W0:Y:S01]  /*23900*/  LDCU UR14, c[0x0][0x38c] ;  /* 0x00007180ff0e77ac */ /* 0x000e220008000800 */
[----:B--2---:R-:W-:Y:S02]  /*23910*/  HFMA2 R5, -RZ, RZ, 0, 2.384185791015625e-07 ;  /* 0x00000004ff057431 */ /* 0x004fe400000001ff */
[----:B0-----:R-:W-:Y:S02]  /*23920*/  IMAD R4, R7, UR14, R6 ;  /* 0x0000000e07047c24 */ /* 0x001fe4000f8e0206 */
[----:B------:R-:W-:Y:S02]  /*23930*/  VIADD R6, R6, 0x4 ;  /* 0x0000000406067836 */ /* 0x000fe40000000000 */
[----:B------:R-:W-:-:S05]  /*23940*/  IMAD.WIDE R4, R4, R5, UR4 ;  /* 0x0000000404047e25 */ /* 0x000fca000f8e0205 */
[----:B------:R0:W-:Y:S04]  /*23950*/  STG.E desc[UR22][R4.64], RZ ;  /* 0x000000ff04007986 */ /* 0x0001e8000c101916 */
[----:B------:R0:W-:Y:S04]  /*23960*/  STG.E desc[UR22][R4.64+0x4], RZ ;  /* 0x000004ff04007986 */ /* 0x0001e8000c101916 */
[----:B------:R0:W-:Y:S04]  /*23970*/  STG.E desc[UR22][R4.64+0x8], RZ ;  /* 0x000008ff04007986 */ /* 0x0001e8000c101916 */
[----:B------:R0:W-:Y:S02]  /*23980*/  STG.E desc[UR22][R4.64+0xc], RZ ;  /* 0x00000cff04007986 */ /* 0x0001e4000c101916 */
.L_x_1039:
[----:B------:R-:W-:Y:S05]  /*23990*/  BRA.U !UP1, `(.L_x_1038) ;  /* 0x0000000109387547 */ /* 0x000fea000b800000 */
[----:B------:R-:W-:Y:S01]  /*239a0*/  ISETP.NE.AND P0, PT, RZ, UR12, PT ;  /* 0x0000000cff007c0c */ /* 0x000fe2000bf05270 */
[----:B------:R-:W-:Y:S01]  /*239b0*/  HFMA2 R9, -RZ, RZ, 0, 2.384185791015625e-07 ;  /* 0x00000004ff097431 */ /* 0x000fe200000001ff */
[----:B------:R-:W-:Y:S02]  /*239c0*/  ISETP.NE.AND P2, PT, RZ, UR7, PT ;  /* 0x00000007ff007c0c */ /* 0x000fe4000bf45270 */
[----:B------:R-:W-:-:S09]  /*239d0*/  MOV R10, 0x4 ;  /* 0x00000004000a7802 */ /* 0x000fd20000000f00 */
[----:B0-2---:R-:W0:Y:S08]  /*239e0*/  @P0 LDC R4, c[0x0][0x38c] ;  /* 0x0000e300ff040b82 */ /* 0x005e300000000800 */
[----:B------:R-:W2:Y:S01]  /*239f0*/  @P2 LDC R8, c[0x0][0x38c] ;  /* 0x0000e300ff082b82 */ /* 0x000ea20000000800 */
[----:B0-----:R-:W-:Y:S01]  /*23a00*/  @P0 IMAD R5, R7, R4, R6 ;  /* 0x0000000407050224 */ /* 0x001fe200078e0206 */
[----:B------:R-:W-:-:S05]  /*23a10*/  @P0 IADD3 R6, PT, PT, R6, 0x2, RZ ;  /* 0x0000000206060810 */ /* 0x000fca0007ffe0ff */
[----:B--2---:R-:W-:Y:S02]  /*23a20*/  @P2 IMAD R4, R7, R8, R6 ;  /* 0x0000000807042224 */ /* 0x004fe400078e0206 */
[----:B------:R-:W-:-:S04]  /*23a30*/  @P0 IMAD.WIDE R6, R5, R10, UR4 ;  /* 0x0000000405060e25 */ /* 0x000fc8000f8e020a */
[----:B------:R-:W-:Y:S01]  /*23a40*/  @P2 IMAD.WIDE R4, R4, R9, UR4 ;  /* 0x0000000404042e25 */ /* 0x000fe2000f8e0209 */
[----:B------:R3:W-:Y:S04]  /*23a50*/  @P0 STG.E desc[UR22][R6.64], RZ ;  /* 0x000000ff06000986 */ /* 0x0007e8000c101916 */
[----:B------:R3:W-:Y:S04]  /*23a60*/  @P0 STG.E desc[UR22][R6.64+0x4], RZ ;  /* 0x000004ff06000986 */ /* 0x0007e8000c101916 */
[----:B------:R3:W-:Y:S02]  /*23a70*/  @P2 STG.E desc[UR22][R4.64], RZ ;  /* 0x000000ff04002986 */ /* 0x0007e4000c101916 */
.L_x_1038:
[----:B------:R-:W-:Y:S05]  /*23a80*/  @P1 BRA `(.L_x_1040) ;  /* 0xfffffffc002c1947 */ /* 0x000fea000383ffff */
[----:B------:R-:W-:-:S07]  /*23a90*/  MOV R3, RZ ;  /* 0x000000ff00037202 */ /* 0x000fce0000000f00 */
.L_x_1061:
[----:B0-23-5:R-:W-:-:S06]  /*23aa0*/  LEA R4, R3, UR24, 0x2 ;  /* 0x0000001803047c11 */ /* 0x02dfcc000f8e10ff */
[----:B------:R-:W5:Y:S01]  /*23ab0*/  LDL R4, [R4] ;  /* 0x0000000004047983 */ /* 0x000f620000100800 */
[----:B------:R-:W-:Y:S01]  /*23ac0*/  UISETP.GE.U32.AND UP0, UPT, UR6, 0x7, UPT ;  /* 0x000000070600788c */ /* 0x000fe2000bf06070 */
[----:B------:R-:W-:Y:S01]  /*23ad0*/  IADD3 R5, PT, PT, R2, R3, RZ ;  /* 0x0000000302057210 */ /* 0x000fe20007ffe0ff */
[----:B------:R-:W-:Y:S01]  /*23ae0*/  HFMA2 R6, -RZ, RZ, 0, 0 ;  /* 0x00000000ff067431 */ /* 0x000fe200000001ff */
[----:B------:R-:W-:-:S04]  /*23af0*/  IADD3 R3, PT, PT, R3, 0x1, RZ ;  /* 0x0000000103037810 */ /* 0x000fc80007ffe0ff */
[----:B------:R-:W-:Y:S02]  /*23b00*/  ISETP.NE.AND P1, PT, R3, UR8, PT ;  /* 0x0000000803007c0c */ /* 0x000fe4000bf25270 */
[----:B------:R-:W-:Y:S11]  /*23b10*/  BRA.U !UP0, `(.L_x_1041) ;  /* 0x0000000508247547 */ /* 0x000ff6000b800000 */
[----:B-----5:R-:W0:Y:S01]  /*23b20*/  F2F.F64.F32 R30, R4 ;  /* 0x00000004001e7310 */ /* 0x020e220000201800 */
        /* <DEDUP_REMOVED lines=14> */
[----:B-1----:R-:W-:Y:S05]  /*23c10*/  CALL.REL.NOINC `($__internal_5_$__cuda_sm20_dblrcp_rn_slowpath_v3) ;  /* 0x0000002800187944 */ /* 0x002fea0003c00000 */
[----:B------:R-:W-:-:S04]  /*23c20*/  LOP3.LUT R29, R29, R28, RZ, 0x3c, !PT ;  /* 0x0000001c1d1d7212 */ /* 0x000fc800078e3cff */
[----:B------:R-:W-:-:S04]  /*23c30*/  LOP3.LUT R28, R29, R28, RZ, 0x3c, !PT ;  /* 0x0000001c1d1c7212 */ /* 0x000fc800078e3cff */
[----:B------:R-:W-:-:S07]  /*23c40*/  LOP3.LUT R29, R29, R28, RZ, 0x3c, !PT ;  /* 0x0000001c1d1d7212 */ /* 0x000fce00078e3cff */
.L_x_1043:
[----:B------:R-:W-:Y:S05]  /*23c50*/  BSYNC.RECONVERGENT B1 ;  /* 0x0000000000017941 */ /* 0x000fea0003800200 */
.L_x_1042:
[----:B------:R-:W-:Y:S02]  /*23c60*/  FSETP.NEU.AND P2, PT, R4, RZ, PT ;  /* 0x000000ff0400720b */ /* 0x000fe40003f4d000 */
[----:B------:R-:W-:-:S11]  /*23c70*/  MOV R20, RZ ;  /* 0x000000ff00147202 */ /* 0x000fd60000000f00 */
.L_x_1046:
[----:B------:R-:W-:Y:S04]  /*23c80*/  BSSY.RECONVERGENT B1, `(.L_x_1044) ;  /* 0x000002e000017945 */ /* 0x000fe80003800200 */
[----:B--2---:R-:W-:Y:S05]  /*23c90*/  @!P2 BRA `(.L_x_1045) ;  /* 0x0000000000b0a947 */ /* 0x004fea0003800000 */
[----:B------:R-:W0:Y:S01]  /*23ca0*/  LDCU UR14, c[0x0][0x38c] ;  /* 0x00007180ff0e77ac */ /* 0x000e220008000800 */
[----:B------:R-:W-:Y:S02]  /*23cb0*/  HFMA2 R7, -RZ, RZ, 0, 2.384185791015625e-07 ;  /* 0x00000004ff077431 */ /* 0x000fe400000001ff */
[----:B0-----:R-:W-:-:S04]  /*23cc0*/  IMAD R6, R5, UR14, R20 ;  /* 0x0000000e05067c24 */ /* 0x001fc8000f8e0214 */
[----:B------:R-:W-:-:S05]  /*23cd0*/  IMAD.WIDE R6, R6, R7, UR4 ;  /* 0x0000000406067e25 */ /* 0x000fca000f8e0207 */
[----:B------:R-:W2:Y:S04]  /*23ce0*/  LDG.E R18, desc[UR22][R6.64] ;  /* 0x0000001606127981 */ /* 0x000ea8000c1e1900 */
[----:B------:R-:W3:Y:S04]  /*23cf0*/  LDG.E R19, desc[UR22][R6.64+0x4] ;  /* 0x0000041606137981 */ /* 0x000ee8000c1e1900 */
[----:B------:R-:W4:Y:S04]  /*23d00*/  LDG.E R22, desc[UR22][R6.64+0x8] ;  /* 0x0000081606167981 */ /* 0x000f28000c1e1900 */
[----:B------:R-:W5:Y:S04]  /*23d10*/  LDG.E R24, desc[UR22][R6.64+0xc] ;  /* 0x00000c1606187981 */ /* 0x000f68000c1e1900 */
[----:B------:R-:W5:Y:S04]  /*23d20*/  LDG.E R25, desc[UR22][R6.64+0x10] ;  /* 0x0000101606197981 */ /* 0x000f68000c1e1900 */
[----:B------:R-:W5:Y:S04]  /*23d30*/  LDG.E R26, desc[UR22][R6.64+0x14] ;  /* 0x00001416061a7981 */ /* 0x000f68000c1e1900 */
[----:B------:R-:W5:Y:S04]  /*23d40*/  LDG.E R27, desc[UR22][R6.64+0x18] ;  /* 0x00001816061b7981 */ /* 0x000f68000c1e1900 */
[----:B------:R-:W5:Y:S01]  /*23d50*/  LDG.E R30, desc[UR22][R6.64+0x1c] ;  /* 0x00001c16061e7981 */ /* 0x000f62000c1e1900 */
[----:B--2---:R-:W0:Y:S08]  /*23d60*/  F2F.F64.F32 R8, R18 ;  /* 0x0000001200087310 */ /* 0x004e300000201800 */
[----:B---3--:R-:W2:Y:S01]  /*23d70*/  F2F.F64.F32 R10, R19 ;  /* 0x00000013000a7310 */ /* 0x008ea20000201800 */
[----:B0-----:R-:W-:-:S07]  /*23d80*/  DMUL R8, R8, R28 ;  /* 0x0000001c08087228 */ /* 0x001fce0000000000 */
[----:B----4-:R-:W0:Y:S01]  /*23d90*/  F2F.F64.F32 R12, R22 ;  /* 0x00000016000c7310 */ /* 0x010e220000201800 */
[----:B--2---:R-:W-:-:S07]  /*23da0*/  DMUL R10, R10, R28 ;  /* 0x0000001c0a0a7228 */ /* 0x004fce0000000000 */
[----:B------:R-:W2:Y:S01]  /*23db0*/  F2F.F32.F64 R21, R8 ;  /* 0x0000000800157310 */ /* 0x000ea20000301000 */
[----:B0-----:R-:W-:-:S07]  /*23dc0*/  DMUL R12, R12, R28 ;  /* 0x0000001c0c0c7228 */ /* 0x001fce0000000000 */
[----:B------:R-:W0:Y:S01]  /*23dd0*/  F2F.F32.F64 R23, R10 ;  /* 0x0000000a00177310 */ /* 0x000e220000301000 */
[----:B--2---:R2:W-:Y:S07]  /*23de0*/  STG.E desc[UR22][R6.64], R21 ;  /* 0x0000001506007986 */ /* 0x0045ee000c101916 */
[----:B-----5:R-:W3:Y:S01]  /*23df0*/  F2F.F64.F32 R14, R24 ;  /* 0x00000018000e7310 */ /* 0x020ee20000201800 */
[----:B0-----:R2:W-:Y:S07]  /*23e00*/  STG.E desc[UR22][R6.64+0x4], R23 ;  /* 0x0000041706007986 */ /* 0x0015ee000c101916 */
[----:B------:R-:W0:Y:S01]  /*23e10*/  F2F.F64.F32 R16, R25 ;  /* 0x0000001900107310 */ /* 0x000e220000201800 */
[----:B---3--:R-:W-:-:S07]  /*23e20*/  DMUL R14, R14, R28 ;  /* 0x0000001c0e0e7228 */ /* 0x008fce0000000000 */
[----:B------:R-:W3:Y:S01]  /*23e30*/  F2F.F64.F32 R8, R26 ;  /* 0x0000001a00087310 */ /* 0x000ee20000201800 */
[----:B0-----:R-:W-:-:S07]  /*23e40*/  DMUL R16, R16, R28 ;  /* 0x0000001c10107228 */ /* 0x001fce0000000000 */
[----:B------:R-:W0:Y:S01]  /*23e50*/  F2F.F64.F32 R10, R27 ;  /* 0x0000001b000a7310 */ /* 0x000e220000201800 */
[----:B---3--:R-:W-:-:S07]  /*23e60*/  DMUL R8, R8, R28 ;  /* 0x0000001c08087228 */ /* 0x008fce0000000000 */
[----:B------:R-:W3:Y:S01]  /*23e70*/  F2F.F64.F32 R18, R30 ;  /* 0x0000001e00127310 */ /* 0x000ee20000201800 */
[----:B0-----:R-:W-:-:S07]  /*23e80*/  DMUL R10, R10, R28 ;  /* 0x0000001c0a0a7228 */ /* 0x001fce0000000000 */
[----:B------:R-:W0:Y:S01]  /*23e90*/  F2F.F32.F64 R13, R12 ;  /* 0x0000000c000d7310 */ /* 0x000e220000301000 */
[----:B---3--:R-:W-:-:S07]  /*23ea0*/  DMUL R18, R18, R28 ;  /* 0x0000001c12127228 */ /* 0x008fce0000000000 */
[----:B------:R-:W3:Y:S01]  /*23eb0*/  F2F.F32.F64 R15, R14 ;  /* 0x0000000e000f7310 */ /* 0x000ee20000301000 */
[----:B0-----:R2:W-:Y:S07]  /*23ec0*/  STG.E desc[UR22][R6.64+0x8], R13 ;  /* 0x0000080d06007986 */ /* 0x0015ee000c101916 */
[----:B------:R-:W0:Y:S01]  /*23ed0*/  F2F.F32.F64 R17, R16 ;  /* 0x0000001000117310 */ /* 0x000e220000301000 */
[----:B---3--:R2:W-:Y:S07]  /*23ee0*/  STG.E desc[UR22][R6.64+0xc], R15 ;  /* 0x00000c0f06007986 */ /* 0x0085ee000c101916 */
[----:B------:R-:W3:Y:S01]  /*23ef0*/  F2F.F32.F64 R9, R8 ;  /* 0x0000000800097310 */ /* 0x000ee20000301000 */
[----:B0-----:R2:W-:Y:S07]  /*23f00*/  STG.E desc[UR22][R6.64+0x10], R17 ;  /* 0x0000101106007986 */ /* 0x0015ee000c101916 */
[----:B------:R-:W0:Y:S01]  /*23f10*/  F2F.F32.F64 R11, R10 ;  /* 0x0000000a000b7310 */ /* 0x000e220000301000 */
[----:B---3--:R2:W-:Y:S07]  /*23f20*/  STG.E desc[UR22][R6.64+0x14], R9 ;  /* 0x0000140906007986 */ /* 0x0085ee000c101916 */
[----:B------:R-:W3:Y:S01]  /*23f30*/  F2F.F32.F64 R19, R18 ;  /* 0x0000001200137310 */ /* 0x000ee20000301000 */
[----:B0-----:R2:W-:Y:S04]  /*23f40*/  STG.E desc[UR22][R6.64+0x18], R11 ;  /* 0x0000180b06007986 */ /* 0x0015e8000c101916 */
[----:B---3--:R2:W-:Y:S02]  /*23f50*/  STG.E desc[UR22][R6.64+0x1c], R19 ;  /* 0x00001c1306007986 */ /* 0x0085e4000c101916 */
.L_x_1045:
[----:B------:R-:W-:Y:S05]  /*23f60*/  BSYNC.RECONVERGENT B1 ;  /* 0x0000000000017941 */ /* 0x000fea0003800200 */
.L_x_1044:
[----:B------:R-:W-:-:S04]  /*23f70*/  IADD3 R20, PT, PT, R20, 0x8, RZ ;  /* 0x0000000814147810 */ /* 0x000fc80007ffe0ff */
[----:B------:R-:W-:-:S13]  /*23f80*/  ISETP.NE.AND P0, PT, R20, UR13, PT ;  /* 0x0000000d14007c0c */ /* 0x000fda000bf05270 */
[----:B------:R-:W-:Y:S05]  /*23f90*/  @P0 BRA `(.L_x_1046) ;  /* 0xfffffffc00380947 */ /* 0x000fea000383ffff */
[----:B--2---:R-:W-:-:S07]  /*23fa0*/  MOV R6, UR13 ;  /* 0x0000000d00067c02 */ /* 0x004fce0008000f00 */
.L_x_1041:
[----:B------:R-:W-:-:S09]  /*23fb0*/  UISETP.NE.AND UP0, UPT, UR9, URZ, UPT ;  /* 0x000000ff0900728c */ /* 0x000fd2000bf05270 */
[----:B------:R-:W-:Y:S05]  /*23fc0*/  BRA.U !UP0, `(.L_x_1047) ;  /* 0x0000000508f47547 */ /* 0x000fea000b800000 */
[----:B------:R-:W-:-:S09]  /*23fd0*/  UISETP.GE.U32.AND UP0, UPT, UR10, 0x3, UPT ;  /* 0x000000030a00788c */ /* 0x000fd2000bf06070 */
[----:B------:R-:W-:Y:S05]  /*23fe0*/  BRA.U !UP0, `(.L_x_1048) ;  /* 0x0000000108c07547 */ /* 0x000fea000b800000 */
[----:B-----5:R-:W-:Y:S01]  /*23ff0*/  FSETP.NEU.AND P0, PT, R4, RZ, PT ;  /* 0x000000ff0400720b */ /* 0x020fe20003f0d000 */
[----:B------:R-:W-:-:S12]  /*24000*/  BSSY.RECONVERGENT B1, `(.L_x_1049) ;  /* 0x000002d000017945 */ /* 0x000fd80003800200 */
[----:B------:R-:W-:Y:S05]  /*24010*/  @!P0 BRA `(.L_x_1050) ;  /* 0x0000000000ac8947 */ /* 0x000fea0003800000 */
[----:B------:R-:W0:Y:S01]  /*24020*/  F2F.F64.F32 R28, R4 ;  /* 0x00000004001c7310 */ /* 0x000e220000201800 */
        /* <DEDUP_REMOVED lines=14> */
[----:B-1----:R-:W-:Y:S05]  /*24110*/  CALL.REL.NOINC `($__internal_5_$__cuda_sm20_dblrcp_rn_slowpath_v3) ;  /* 0x0000002000d87944 */ /* 0x002fea0003c00000 */
[----:B------:R-:W-:Y:S02]  /*24120*/  MOV R10, R29 ;  /* 0x0000001d000a7202 */ /* 0x000fe40000000f00 */
[----:B------:R-:W-:-:S07]  /*24130*/  MOV R11, R28 ;  /* 0x0000001c000b7202 */ /* 0x000fce0000000f00 */
.L_x_1052:
[----:B------:R-:W-:Y:S05]  /*24140*/  BSYNC.RECONVERGENT B2 ;  /* 0x0000000000027941 */ /* 0x000fea0003800200 */
.L_x_1051:
[----:B------:R-:W0:Y:S01]  /*24150*/  LDCU UR14, c[0x0][0x38c] ;  /* 0x00007180ff0e77ac */ /* 0x000e220008000800 */
[----:B------:R-:W-:Y:S02]  /*24160*/  HFMA2 R9, -RZ, RZ, 0, 2.384185791015625e-07 ;  /* 0x00000004ff097431 */ /* 0x000fe400000001ff */
[----:B0-----:R-:W-:-:S04]  /*24170*/  IMAD R8, R5, UR14, R6 ;  /* 0x0000000e05087c24 */ /* 0x001fc8000f8e0206 */
[----:B------:R-:W-:-:S05]  /*24180*/  IMAD.WIDE R8, R8, R9, UR4 ;  /* 0x0000000408087e25 */ /* 0x000fca000f8e0209 */
[----:B------:R-:W2:Y:S04]  /*24190*/  LDG.E R7, desc[UR22][R8.64] ;  /* 0x0000001608077981 */ /* 0x000ea8000c1e1900 */
[----:B------:R-:W3:Y:S04]  /*241a0*/  LDG.E R20, desc[UR22][R8.64+0x4] ;  /* 0x0000041608147981 */ /* 0x000ee8000c1e1900 */
[----:B------:R-:W4:Y:S04]  /*241b0*/  LDG.E R21, desc[UR22][R8.64+0x8] ;  /* 0x0000081608157981 */ /* 0x000f28000c1e1900 */
[----:B------:R-:W5:Y:S01]  /*241c0*/  LDG.E R22, desc[UR22][R8.64+0xc] ;  /* 0x00000c1608167981 */ /* 0x000f62000c1e1900 */
[----:B--2---:R-:W0:Y:S08]  /*241d0*/  F2F.F64.F32 R12, R7 ;  /* 0x00000007000c7310 */ /* 0x004e300000201800 */
[----:B---3--:R-:W2:Y:S01]  /*241e0*/  F2F.F64.F32 R14, R20 ;  /* 0x00000014000e7310 */ /* 0x008ea20000201800 */
[----:B0-----:R-:W-:-:S07]  /*241f0*/  DMUL R12, R12, R10 ;  /* 0x0000000a0c0c7228 */ /* 0x001fce0000000000 */
[----:B----4-:R-:W0:Y:S01]  /*24200*/  F2F.F64.F32 R16, R21 ;  /* 0x0000001500107310 */ /* 0x010e220000201800 */
[----:B--2---:R-:W-:-:S07]  /*24210*/  DMUL R14, R14, R10 ;  /* 0x0000000a0e0e7228 */ /* 0x004fce0000000000 */
[----:B-----5:R-:W2:Y:S01]  /*24220*/  F2F.F64.F32 R18, R22 ;  /* 0x0000001600127310 */ /* 0x020ea20000201800 */
[----:B0-----:R-:W-:-:S07]  /*24230*/  DMUL R16, R16, R10 ;  /* 0x0000000a10107228 */ /* 0x001fce0000000000 */
[----:B------:R-:W0:Y:S01]  /*24240*/  F2F.F32.F64 R13, R12 ;  /* 0x0000000c000d7310 */ /* 0x000e220000301000 */
[----:B--2---:R-:W-:-:S07]  /*24250*/  DMUL R18, R18, R10 ;  /* 0x0000000a12127228 */ /* 0x004fce0000000000 */
[----:B------:R-:W2:Y:S01]  /*24260*/  F2F.F32.F64 R15, R14 ;  /* 0x0000000e000f7310 */ /* 0x000ea20000301000 */
[----:B0-----:R0:W-:Y:S07]  /*24270*/  STG.E desc[UR22][R8.64], R13 ;  /* 0x0000000d08007986 */ /* 0x0011ee000c101916 */
[----:B------:R-:W3:Y:S01]  /*24280*/  F2F.F32.F64 R17, R16 ;  /* 0x0000001000117310 */ /* 0x000ee20000301000 */
[----:B--2---:R0:W-:Y:S07]  /*24290*/  STG.E desc[UR22][R8.64+0x4], R15 ;  /* 0x0000040f08007986 */ /* 0x0041ee000c101916 */
[----:B------:R-:W2:Y:S01]  /*242a0*/  F2F.F32.F64 R19, R18 ;  /* 0x0000001200137310 */ /* 0x000ea20000301000 */
[----:B---3--:R0:W-:Y:S04]  /*242b0*/  STG.E desc[UR22][R8.64+0x8], R17 ;  /* 0x0000081108007986 */ /* 0x0081e8000c101916 */
[----:B--2---:R0:W-:Y:S02]  /*242c0*/  STG.E desc[UR22][R8.64+0xc], R19 ;  /* 0x00000c1308007986 */ /* 0x0041e4000c101916 */
.L_x_1050:
[----:B------:R-:W-:Y:S05]  /*242d0*/  BSYNC.RECONVERGENT B1 ;  /* 0x0000000000017941 */ /* 0x000fea0003800200 */
.L_x_1049:
[----:B------:R-:W-:-:S07]  /*242e0*/  IADD3 R6, PT, PT, R6, 0x4, RZ ;  /* 0x0000000406067810 */ /* 0x000fce0007ffe0ff */
.L_x_1048:
        /* <DEDUP_REMOVED lines=23> */
[----:B-1----:R-:W-:Y:S05]  /*24460*/  CALL.REL.NOINC `($__internal_5_$__cuda_sm20_dblrcp_rn_slowpath_v3) ;  /* 0x0000002000047944 */ /* 0x002fea0003c00000 */
[----:B------:R-:W-:Y:S02]  /*24470*/  MOV R10, R29 ;  /* 0x0000001d000a7202 */ /* 0x000fe40000000f00 */
[----:B------:R-:W-:-:S07]  /*24480*/  MOV R11, R28 ;  /* 0x0000001c000b7202 */ /* 0x000fce0000000f00 */
.L_x_1058:
[----:B------:R-:W-:Y:S05]  /*24490*/  BSYNC.RECONVERGENT B3 ;  /* 0x0000000000037941 */ /* 0x000fea0003800200 */
.L_x_1057:
[----:B------:R-:W0:Y:S01]  /*244a0*/  LDCU UR14, c[0x0][0x38c] ;  /* 0x00007180ff0e77ac */ /* 0x000e220008000800 */
[----:B------:R-:W-:Y:S02]  /*244b0*/  HFMA2 R15, -RZ, RZ, 0, 2.384185791015625e-07 ;  /* 0x00000004ff0f7431 */ /* 0x000fe400000001ff */
[----:B0-----:R-:W-:-:S04]  /*244c0*/  IMAD R14, R5, UR14, R6 ;  /* 0x0000000e050e7c24 */ /* 0x001fc8000f8e0206 */
[----:B------:R-:W-:-:S05]  /*244d0*/  IMAD.WIDE R14, R14, R15, UR4 ;  /* 0x000000040e0e7e25 */ /* 0x000fca000f8e020f */
[----:B------:R-:W2:Y:S04]  /*244e0*/  LDG.E R7, desc[UR22][R14.64] ;  /* 0x000000160e077981 */ /* 0x000ea8000c1e1900 */
[----:B------:R-:W3:Y:S01]  /*244f0*/  LDG.E R16, desc[UR22][R14.64+0x4] ;  /* 0x000004160e107981 */ /* 0x000ee2000c1e1900 */
[----:B--2---:R-:W0:Y:S08]  /*24500*/  F2F.F64.F32 R8, R7 ;  /* 0x0000000700087310 */ /* 0x004e300000201800 */
[----:B---3--:R-:W2:Y:S01]  /*24510*/  F2F.F64.F32 R12, R16 ;  /* 0x00000010000c7310 */ /* 0x008ea20000201800 */
[----:B0-----:R-:W-:-:S02]  /*24520*/  DMUL R8, R8, R10 ;  /* 0x0000000a08087228 */ /* 0x001fc40000000000 */
[----:B--2---:R-:W-:-:S08]  /*24530*/  DMUL R12, R12, R10 ;  /* 0x0000000a0c0c7228 */ /* 0x004fd00000000000 */
[----:B------:R-:W0:Y:S08]  /*24540*/  F2F.F32.F64 R9, R8 ;  /* 0x0000000800097310 */ /* 0x000e300000301000 */
[----:B------:R-:W2:Y:S01]  /*24550*/  F2F.F32.F64 R13, R12 ;  /* 0x0000000c000d7310 */ /* 0x000ea20000301000 */
[----:B0-----:R3:W-:Y:S04]  /*24560*/  STG.E desc[UR22][R14.64], R9 ;  /* 0x000000090e007986 */ /* 0x0017e8000c101916 */
[----:B--2---:R3:W-:Y:S02]  /*24570*/  STG.E desc[UR22][R14.64+0x4], R13 ;  /* 0x0000040d0e007986 */ /* 0x0047e4000c101916 */
.L_x_1056:
[----:B------:R-:W-:Y:S05]  /*24580*/  BSYNC.RECONVERGENT B2 ;  /* 0x0000000000027941 */ /* 0x000fea0003800200 */
.L_x_1055:
[----:B------:R-:W-:-:S07]  /*24590*/  IADD3 R6, PT, PT, R6, 0x2, RZ ;  /* 0x0000000206067810 */ /* 0x000fce0007ffe0ff */
.L_x_1054:
[----:B-----5:R-:W-:-:S04]  /*245a0*/  FSETP.NEU.AND P0, PT, R4, RZ, PT ;  /* 0x000000ff0400720b */ /* 0x020fc80003f0d000 */
[----:B------:R-:W-:-:S13]  /*245b0*/  ISETP.EQ.OR P0, PT, RZ, UR7, !P0 ;  /* 0x00000007ff007c0c */ /* 0x000fda000c702670 */
[----:B------:R-:W-:Y:S05]  /*245c0*/  @P0 BRA `(.L_x_1053) ;  /* 0x0000000000700947 */ /* 0x000fea0003800000 */
[----:B------:R-:W0:Y:S01]  /*245d0*/  F2F.F64.F32 R28, R4 ;  /* 0x00000004001c7310 */ /* 0x000e220000201800 */
[----:B------:R-:W-:Y:S07]  /*245e0*/  BSSY.RECONVERGENT B2, `(.L_x_1059) ;  /* 0x0000011000027945 */ /* 0x000fee0003800200 */
[----:B0--3--:R-:W0:Y:S01]  /*245f0*/  MUFU.RCP64H R9, R29 ;  /* 0x0000001d00097308 */ /* 0x009e220000001800 */
        /* <DEDUP_REMOVED lines=13> */
[----:B------:R-:W-:Y:S01]  /*246d0*/  IMAD.MOV.U32 R10, RZ, RZ, R29 ;  /* 0x000000ffff0a7224 */ /* 0x000fe200078e001d */
[----:B------:R-:W-:-:S07]  /*246e0*/  MOV R11, R28 ;  /* 0x0000001c000b7202 */ /* 0x000fce0000000f00 */
.L_x_1060:
[----:B------:R-:W-:Y:S05]  /*246f0*/  BSYNC.RECONVERGENT B2 ;  /* 0x0000000000027941 */ /* 0x000fea0003800200 */
.L_x_1059:
        /* <DEDUP_REMOVED lines=9> */
.L_x_1053:
[----:B------:R-:W-:Y:S05]  /*24790*/  BSYNC.RECONVERGENT B1 ;  /* 0x0000000000017941 */ /* 0x000fea0003800200 */
.L_x_1047:
[----:B------:R-:W-:Y:S05]  /*247a0*/  @P1 BRA `(.L_x_1061) ;  /* 0xfffffff000bc1947 */ /* 0x000fea000383ffff */
[----:B------:R-:W4:Y:S01]  /*247b0*/  LDCU UR14, c[0x0][0x388] ;  /* 0x00007100ff0e77ac */ /* 0x000f220008000800 */
[----:B------:R-:W-:-:S04]  /*247c0*/  IADD3 R0, PT, PT, R0, UR21, RZ ;  /* 0x0000001500007c10 */ /* 0x000fc8000fffe0ff */
[----:B----4-:R-:W-:-:S13]  /*247d0*/  ISETP.GE.AND P0, PT, R0, UR14, PT ;  /* 0x0000000e00007c0c */ /* 0x010fda000bf06270 */
[----:B------:R-:W-:Y:S05]  /*247e0*/  @!P0 BRA `(.L_x_1062) ;  /* 0xffffffe8006c8947 */ /* 0x000fea000383ffff */
[----:B------:R-:W-:Y:S05]  /*247f0*/  BSYNC.RECONVERGENT B0 ;  /* 0x0000000000007941 */ /* 0x000fea0003800200 */
.L_x_1035:
[----:B------:R-:W-:Y:S05]  /*24800*/  EXIT ;  /* 0x000000000000794d */ /* 0x000fea0003800000 */
.L_x_1034:
[----:B0-----:R-:W0:Y:S01]  /*24810*/  I2F.U32.RP R7, UR21 ;  /* 0x0000001500077d06 */ /* 0x001e220008209000 */
[----:B------:R-:W-:Y:S01]  /*24820*/  IADD3 R4, PT, PT, R0, UR21, RZ ;  /* 0x0000001500047c10 */ /* 0x000fe2000fffe0ff */
[----:B------:R-:W-:Y:S01]  /*24830*/  BSSY.RECONVERGENT B0, `(.L_x_1063) ;  /* 0x000007b000007945 */ /* 0x000fe20003800200 */
[----:B------:R-:W-:Y:S02]  /*24840*/  ISETP.NE.U32.AND P2, PT, RZ, UR21, PT ;  /* 0x00000015ff007c0c */ /* 0x000fe4000bf45070 */
[C---:B------:R-:W-:Y:S02]  /*24850*/  ISETP.GE.U32.AND P0, PT, R4.reuse, UR11, PT ;  /* 0x0000000b04007c0c */ /* 0x040fe4000bf06070 */
[----:B------:R-:W-:Y:S02]  /*24860*/  VIMNMX.U32 R5, PT, PT, R4, UR11, !PT ;  /* 0x0000000b04057c48 */ /* 0x000fe4000ffe0000 */
[----:B------:R-:W-:-:S04]  /*24870*/  SEL R6, RZ, 0x1, P0 ;  /* 0x00000001ff067807 */ /* 0x000fc80000000000 */
[----:B------:R-:W-:Y:S01]  /*24880*/  IADD3 R5, PT, PT, R5, -R4, -R6 ;  /* 0x8000000405057210 */ /* 0x000fe20007ffe806 */
[----:B0-----:R-:W0:Y:S02]  /*24890*/  MUFU.RCP R7, R7 ;  /* 0x0000000700077308 */ /* 0x001e240000001000 */
[----:B0-----:R-:W-:-:S06]  /*248a0*/  IADD3 R2, PT, PT, R7, 0xffffffe, RZ ;  /* 0x0ffffffe07027810 */ /* 0x001fcc0007ffe0ff */
        /* <DEDUP_REMOVED lines=9> */
[----:B------:R-:W-:Y:S02]  /*24940*/  @P0 IADD3 R5, PT, PT, R5, -UR21, RZ ;  /* 0x8000001505050c10 */ /* 0x000fe4000fffe0ff */
[----:B------:R-:W-:Y:S02]  /*24950*/  @P0 IADD3 R3, PT, PT, R3, 0x1, RZ ;  /* 0x0000000103030810 */ /* 0x000fe40007ffe0ff */
[----:B------:R-:W-:-:S13]  /*24960*/  ISETP.GE.U32.AND P1, PT, R5, UR21, PT ;  /* 0x0000001505007c0c */ /* 0x000fda000bf26070 */
[----:B------:R-:W-:Y:S02]  /*24970*/  @P1 IADD3 R3, PT, PT, R3, 0x1, RZ ;  /* 0x0000000103031810 */ /* 0x000fe40007ffe0ff */
[----:B------:R-:W-:-:S04]  /*24980*/  @!P2 LOP3.LUT R3, RZ, UR21, RZ, 0x33, !PT ;  /* 0x00000015ff03ac12 */ /* 0x000fc8000f8e33ff */
[----:B------:R-:W-:-:S04]  /*24990*/  IADD3 R6, PT, PT, R6, R3, RZ ;  /* 0x0000000306067210 */ /* 0x000fc80007ffe0ff */
[----:B------:R-:W-:-:S04]  /*249a0*/  LOP3.LUT R2, R6, 0x3, RZ, 0xc0, !PT ;  /* 0x0000000306027812 */ /* 0x000fc800078ec0ff */
[----:B------:R-:W-:-:S13]  /*249b0*/  ISETP.NE.AND P0, PT, R2, 0x3, PT ;  /* 0x000000030200780c */ /* 0x000fda0003f05270 */
[----:B------:R-:W-:Y:S05]  /*249c0*/  @!P0 BRA `(.L_x_1064) ;  /* 0x0000000400848947 */ /* 0x000fea0003800000 */
[----:B------:R-:W-:Y:S01]  /*249d0*/  IADD3 R2, PT, PT, R6, 0x1, RZ ;  /* 0x0000000106027810 */ /* 0x000fe20007ffe0ff */
[----:B------:R-:W-:Y:S01]  /*249e0*/  HFMA2 R3, -RZ, RZ, 0, 0 ;  /* 0x00000000ff037431 */ /* 0x000fe200000001ff */
[----:B------:R-:W-:Y:S02]  /*249f0*/  BSSY.RECONVERGENT B1, `(.L_x_1065) ;  /* 0x0000006000017945 */ /* 0x000fe40003800200 */
[----:B------:R-:W-:-:S07]  /*24a00*/  LOP3.LUT R2, R2, 0x3, RZ, 0xc0, !PT ;  /* 0x0000000302027812 */ /* 0x000fce00078ec0ff */
.L_x_1066:
[----:B------:R-:W-:Y:S01]  /*24a10*/  IADD3 R3, PT, PT, R3, 0x1, RZ ;  /* 0x0000000103037810 */ /* 0x000fe20007ffe0ff */
[----:B------:R-:W-:-:S03]  /*24a20*/  VIADD R0, R0, UR21 ;  /* 0x0000001500007c36 */ /* 0x000fc60008000000 */
[----:B------:R-:W-:-:S13]  /*24a30*/  ISETP.NE.AND P0, PT, R3, R2, PT ;  /* 0x000000020300720c */ /* 0x000fda0003f05270 */
[----:B------:R-:W-:Y:S05]  /*24a40*/  @P0 BRA `(.L_x_1066) ;  /* 0xfffffffc00f00947 */ /* 0x000fea000383ffff */
[----:B------:R-:W-:Y:S05]  /*24a50*/  BSYNC.RECONVERGENT B1 ;  /* 0x0000000000017941 */ /* 0x000fea0003800200 */
.L_x_1065:
        /* <DEDUP_REMOVED lines=87> */
[----:B------:R0:W-:Y:S02]  /*24fd0*/  STL [R1+0xb08], RZ ;  /* 0x000b08ff01007387 */ /* 0x0001e40000100800 */
.L_x_1064:
[----:B------:R-:W-:Y:S05]  /*24fe0*/  BSYNC.RECONVERGENT B0 ;  /* 0x0000000000007941 */ /* 0x000fea0003800200 */
.L_x_1063:
[----:B------:R-:W-:-:S13]  /*24ff0*/  ISETP.GE.U32.AND P0, PT, R6, 0x3, PT ;  /* 0x000000030600780c */ /* 0x000fda0003f06070 */
[----:B------:R-:W-:Y:S05]  /*25000*/  @!P0 EXIT ;  /* 0x000000000000894d */ /* 0x000fea0003800000 */
.L_x_1067:
[----:B-1----:R1:W-:Y:S01]  /*25010*/  STL.64 [R1+0x850], RZ ;  /* 0x000850ff01007387 */ /* 0x0023e20000100a00 */
[----:B------:R-:W-:-:S03]  /*25020*/  MOV R3, UR21 ;  /* 0x0000001500037c02 */ /* 0x000fc60008000f00 */
[----:B------:R1:W-:Y:S01]  /*25030*/  STL.64 [R1+0x858], RZ ;  /* 0x000858ff01007387 */ /* 0x0003e20000100a00 */
[----:B------:R-:W-:-:S03]  /*25040*/  LEA R0, R3, R0, 0x2 ;  /* 0x0000000003007211 */ /* 0x000fc600078e10ff */
[----:B------:R1:W-:Y:S01]  /*25050*/  STL.64 [R1+0x860], RZ ;  /* 0x000860ff01007387 */ /* 0x0003e20000100a00 */
[----:B------:R-:W-:-:S03]  /*25060*/  ISETP.GE.AND P0, PT, R0, UR11, PT ;  /* 0x0000000b00007c0c */ /* 0x000fc6000bf06270 */
        /* <DEDUP_REMOVED lines=240> */
[----:B------:R1:W-:Y:S04]  /*25f70*/  STL [R1+0xb08], RZ ;  /* 0x000b08ff01007387 */ /* 0x0003e80000100800 */
        /* <DEDUP_REMOVED lines=77> */
[----:B------:R1:W-:Y:S01]  /*26450*/  STL.64 [R1+0xab8], RZ ;  /* 0x000ab8ff01007387 */ /* 0x0003e20000100a00 */
[----:B------:R-:W-:Y:S05]  /*26460*/  @!P0 BRA `(.L_x_1067) ;  /* 0xffffffe800e88947 */ /* 0x000fea000383ffff */
[----:B------:R-:W-:Y:S05]  /*26470*/  EXIT ;  /* 0x000000000000794d */ /* 0x000fea0003800000 */
        .weak           $__internal_5_$__cuda_sm20_dblrcp_rn_slowpath_v3
        .type           $__internal_5_$__cuda_sm20_dblrcp_rn_slowpath_v3,@function
        .size           $__internal_5_$__cuda_sm20_dblrcp_rn_slowpath_v3,($__internal_6_$__cuda_sm20_div_rn_f64_full - $__internal_5_$__cuda_sm20_dblrcp_rn_slowpath_v3)
$__internal_5_$__cuda_sm20_dblrcp_rn_slowpath_v3:
[----:B------:R-:W-:Y:S01]  /*26480*/  MOV R32, R30 ;  /* 0x0000001e00207202 */ /* 0x000fe20000000f00 */
[----:B------:R-:W-:Y:S01]  /*26490*/  BSSY.RECONVERGENT B4, `(.L_x_1068) ;  /* 0x0000024000047945 */ /* 0x000fe20003800200 */
[----:B------:R-:W-:-:S06]  /*264a0*/  MOV R33, R29 ;  /* 0x0000001d00217202 */ /* 0x000fcc0000000f00 */
[----:B------:R-:W-:-:S14]  /*264b0*/  DSETP.GTU.AND P0, PT, |R32|, +INF , PT ;  /* 0x7ff000002000742a */ /* 0x000fdc0003f0c200 */
[----:B------:R-:W-:Y:S05]  /*264c0*/  @P0 BRA `(.L_x_1069) ;  /* 0x0000000000780947 */ /* 0x000fea0003800000 */
[----:B------:R-:W-:-:S04]  /*264d0*/  LOP3.LUT R29, R29, 0x7fffffff, RZ, 0xc0, !PT ;  /* 0x7fffffff1d1d7812 */ /* 0x000fc800078ec0ff */
[----:B------:R-:W-:-:S04]  /*264e0*/  IADD3 R30, PT, PT, R29, -0x1, RZ ;  /* 0xffffffff1d1e7810 */ /* 0x000fc80007ffe0ff */
[----:B------:R-:W-:-:S13]  /*264f0*/  ISETP.GE.U32.AND P0, PT, R30, 0x7fefffff, PT ;  /* 0x7fefffff1e00780c */ /* 0x000fda0003f06070 */
[----:B------:R-:W-:Y:S02]  /*26500*/  @P0 LOP3.LUT R31, R33, 0x7ff00000, RZ, 0x3c, !PT ;  /* 0x7ff00000211f0812 */ /* 0x000fe400078e3cff */
[----:B------:R-:W-:Y:S01]  /*26510*/  @P0 MOV R30, RZ ;  /* 0x000000ff001e0202 */ /* 0x000fe20000000f00 */
[----:B------:R-:W-:Y:S06]  /*26520*/  @P0 BRA `(.L_x_1070) ;  /* 0x0000000000680947 */ /* 0x000fec0003800000 */
[----:B------:R-:W-:-:S13]  /*26530*/  ISETP.GE.U32.AND P0, PT, R29, 0x1000001, PT ;  /* 0x010000011d00780c */ /* 0x000fda0003f06070 */
[----:B------:R-:W-:Y:S05]  /*26540*/  @!P0 BRA `(.L_x_1071) ;  /* 0x0000000000348947 */ /* 0x000fea0003800000 */
[----:B------:R-:W-:Y:S01]  /*26550*/  IADD3 R31, PT, PT, R33, -0x3fe00000, RZ ;  /* 0xc0200000211f7810 */ /* 0x000fe20007ffe0ff */
[----:B------:R-:W-:-:S03]  /*26560*/  IMAD.MOV.U32 R30, RZ, RZ, R32 ;  /* 0x000000ffff1e7224 */ /* 0x000fc600078e0020 */
[----:B------:R-:W0:Y:S03]  /*26570*/  MUFU.RCP64H R29, R31 ;  /* 0x0000001f001d7308 */ /* 0x000e260000001800 */
        /* <DEDUP_REMOVED lines=10> */
.L_x_1071:
[----:B------:R-:W-:-:S06]  /*26620*/  DMUL R32, R32, 8.11296384146066816958e+31 ;  /* 0x4690000020207828 */ /* 0x000fcc0000000000 */
        /* <DEDUP_REMOVED lines=8> */
.L_x_1069:
[----:B------:R-:W-:Y:S02]  /*266b0*/  LOP3.LUT R31, R33, 0x80000, RZ, 0xfc, !PT ;  /* 0x00080000211f7812 */ /* 0x000fe400078efcff */
[----:B------:R-:W-:-:S07]  /*266c0*/  MOV R30, R32 ;  /* 0x00000020001e7202 */ /* 0x000fce0000000f00 */
.L_x_1070:
[----:B------:R-:W-:Y:S05]  /*266d0*/  BSYNC.RECONVERGENT B4 ;  /* 0x0000000000047941 */ /* 0x000fea0003800200 */
.L_x_1068:
[----:B------:R-:W-:Y:S01]  /*266e0*/  MOV R28, R31 ;  /* 0x0000001f001c7202 */ /* 0x000fe20000000f00 */
[----:B------:R-:W-:Y:S01]  /*266f0*/  HFMA2 R31, -RZ, RZ, 0, 0 ;  /* 0x00000000ff1f7431 */ /* 0x000fe200000001ff */
[----:B------:R-:W-:Y:S02]  /*26700*/  MOV R29, R30 ;  /* 0x0000001e001d7202 */ /* 0x000fe40000000f00 */
[----:B------:R-:W-:-:S04]  /*26710*/  MOV R30, R26 ;  /* 0x0000001a001e7202 */ /* 0x000fc80000000f00 */
[----:B------:R-:W-:Y:S05]  /*26720*/  RET.REL.NODEC R30 `(_Z34query_and_interpolation_sphere_gpuiiiiiPKfS0_S0_S0_S0_bPf) ;  /* 0xfffffd981e347950 */ /* 0x000fea0003c3ffff */
        .weak           $__internal_6_$__cuda_sm20_div_rn_f64_full
        .type           $__internal_6_$__cuda_sm20_div_rn_f64_full,@function
        .size           $__internal_6_$__cuda_sm20_div_rn_f64_full,($__internal_7_$__cuda_sm20_rcp_rn_f32_slowpath - $__internal_6_$__cuda_sm20_div_rn_f64_full)
$__internal_6_$__cuda_sm20_div_rn_f64_full:
[-C--:B------:R-:W-:Y:S01]  /*26730*/  LOP3.LUT R61, R61, R60.reuse, RZ, 0x3c, !PT ;  /* 0x0000003c3d3d7212 */ /* 0x080fe200078e3cff */
[----:B------:R-:W-:Y:S01]  /*26740*/  BSSY.RECONVERGENT B4, `(.L_x_1072) ;  /* 0x000005e000047945 */ /* 0x000fe20003800200 */
[----:B------:R-:W-:Y:S02]  /*26750*/  FSETP.GEU.AND P0, PT, |R33|, 1.469367938527859385e-39, PT ;  /* 0x001000002100780b */ /* 0x000fe40003f0e200 */
[C---:B------:R-:W-:Y:S02]  /*26760*/  LOP3.LUT R60, R61.reuse, R60, RZ, 0x3c, !PT ;  /* 0x0000003c3d3c7212 */ /* 0x040fe400078e3cff */
[----:B------:R-:W-:Y:S02]  /*26770*/  MOV R32, R30 ;  /* 0x0000001e00207202 */ /* 0x000fe40000000f00 */
[----:B------:R-:W-:Y:S01]  /*26780*/  LOP3.LUT R61, R61, R60, RZ, 0x3c, !PT ;  /* 0x0000003c3d3d7212 */ /* 0x000fe200078e3cff */
[----:B------:R-:W-:Y:S01]  /*26790*/  IMAD.MOV.U32 R62, RZ, RZ, R60 ;  /* 0x000000ffff3e7224 */ /* 0x000fe200078e003c */
[----:B------:R-:W-:-:S02]  /*267a0*/  LOP3.LUT R31, R33, 0x800fffff, RZ, 0xc0, !PT ;  /* 0x800fffff211f7812 */ /* 0x000fc400078ec0ff */
[----:B------:R-:W-:Y:S02]  /*267b0*/  FSETP.GEU.AND P2, PT, |R61|, 1.469367938527859385e-39, PT ;  /* 0x001000003d00780b */ /* 0x000fe40003f4e200 */
[----:B------:R-:W-:Y:S01]  /*267c0*/  LOP3.LUT R31, R31, 0x3ff00000, RZ, 0xfc, !PT ;  /* 0x3ff000001f1f7812 */ /* 0x000fe200078efcff */
[----:B------:R-:W-:Y:S01]  /*267d0*/  @!P0 DMUL R30, R32, 8.98846567431157953865e+307 ;  /* 0x7fe00000201e8828 */ /* 0x000fe20000000000 */
[----:B------:R-:W-:Y:S02]  /*267e0*/  LOP3.LUT R28, R61, 0x7ff00000, RZ, 0xc0, !PT ;  /* 0x7ff000003d1c7812 */ /* 0x000fe400078ec0ff */
[----:B------:R-:W-:Y:S02]  /*267f0*/  LOP3.LUT R48, R33, 0x7ff00000, RZ, 0xc0, !PT ;  /* 0x7ff0000021307812 */ /* 0x000fe400078ec0ff */
[----:B------:R-:W-:Y:S01]  /*26800*/  MOV R64, 0x1 ;  /* 0x0000000100407802 */ /* 0x000fe20000000f00 */
[----:B------:R-:W0:Y:S01]  /*26810*/  MUFU.RCP64H R65, R31 ;  /* 0x0000001f00417308 */ /* 0x000e220000001800 */
[----:B------:R-:W-:-:S03]  /*26820*/  ISETP.GE.U32.AND P1, PT, R28, R48, PT ;  /* 0x000000301c00720c */ /* 0x000fc60003f26070 */
[----:B------:R-:W-:Y:S02]  /*26830*/  @!P2 LOP3.LUT R29, R33, 0x7ff00000, RZ, 0xc0, !PT ;  /* 0x7ff00000211da812 */ /* 0x000fe400078ec0ff */
[----:B------:R-:W-:Y:S02]  /*26840*/  @!P0 LOP3.LUT R48, R31, 0x7ff00000, RZ, 0xc0, !PT ;  /* 0x7ff000001f308812 */ /* 0x000fe400078ec0ff */
[----:B------:R-:W-:Y:S02]  /*26850*/  @!P2 ISETP.GE.U32.AND P3, PT, R28, R29, PT ;  /* 0x0000001d1c00a20c */ /* 0x000fe40003f66070 */
[----:B------:R-:W-:-:S04]  /*26860*/  MOV R29, 0x1ca00000 ;  /* 0x1ca00000001d7802 */ /* 0x000fc80000000f00 */
[C---:B------:R-:W-:Y:S02]  /*26870*/  @!P2 SEL R51, R29.reuse, 0x63400000, !P3 ;  /* 0x634000001d33a807 */ /* 0x040fe40005800000 */
[----:B------:R-:W-:Y:S02]  /*26880*/  SEL R50, R29, 0x63400000, !P1 ;  /* 0x634000001d327807 */ /* 0x000fe40004800000 */
[--C-:B------:R-:W-:Y:S02]  /*26890*/  @!P2 LOP3.LUT R51, R51, 0x80000000, R61.reuse, 0xf8, !PT ;  /* 0x800000003333a812 */ /* 0x100fe400078ef83d */
[----:B------:R-:W-:Y:S02]  /*268a0*/  LOP3.LUT R63, R50, 0x800fffff, R61, 0xf8, !PT ;  /* 0x800fffff323f7812 */ /* 0x000fe400078ef83d */
[----:B------:R-:W-:Y:S02]  /*268b0*/  @!P2 LOP3.LUT R51, R51, 0x100000, RZ, 0xfc, !PT ;  /* 0x001000003333a812 */ /* 0x000fe400078efcff */
[----:B------:R-:W-:-:S06]  /*268c0*/  @!P2 MOV R50, RZ ;  /* 0x000000ff0032a202 */ /* 0x000fcc0000000f00 */
[----:B------:R-:W-:Y:S02]  /*268d0*/  @!P2 DFMA R62, R62, 2, -R50 ;  /* 0x400000003e3ea82b */ /* 0x000fe40000000832 */
[----:B0-----:R-:W-:-:S08]  /*268e0*/  DFMA R50, R64, -R30, 1 ;  /* 0x3ff000004032742b */ /* 0x001fd0000000081e */
[----:B------:R-:W-:-:S08]  /*268f0*/  DFMA R50, R50, R50, R50 ;  /* 0x000000323232722b */ /* 0x000fd00000000032 */
[----:B------:R-:W-:-:S08]  /*26900*/  DFMA R64, R64, R50, R64 ;  /* 0x000000324040722b */ /* 0x000fd00000000040 */
[----:B------:R-:W-:-:S08]  /*26910*/  DFMA R66, R64, -R30, 1 ;  /* 0x3ff000004042742b */ /* 0x000fd0000000081e */
[----:B------:R-:W-:-:S08]  /*26920*/  DFMA R66, R64, R66, R64 ;  /* 0x000000424042722b */ /* 0x000fd00000000040 */
[----:B------:R-:W-:-:S08]  /*26930*/  DMUL R50, R66, R62 ;  /* 0x0000003e42327228 */ /* 0x000fd00000000000 */
[----:B------:R-:W-:-:S08]  /*26940*/  DFMA R64, R50, -R30, R62 ;  /* 0x8000001e3240722b */ /* 0x000fd0000000003e */
[----:B------:R-:W-:Y:S01]  /*26950*/  DFMA R64, R66, R64, R50 ;  /* 0x000000404240722b */ /* 0x000fe20000000032 */
[----:B------:R-:W-:Y:S02]  /*26960*/  MOV R50, R28 ;  /* 0x0000001c00327202 */ /* 0x000fe40000000f00 */
[----:B------:R-:W-:-:S04]  /*26970*/  @!P2 LOP3.LUT R50, R63, 0x7ff00000, RZ, 0xc0, !PT ;  /* 0x7ff000003f32a812 */ /* 0x000fc800078ec0ff */
[----:B------:R-:W-:-:S04]  /*26980*/  IADD3 R51, PT, PT, R50, -0x1, RZ ;  /* 0xffffffff32337810 */ /* 0x000fc80007ffe0ff */
[----:B------:R-:W-:Y:S02]  /*26990*/  ISETP.GT.U32.AND P0, PT, R51, 0x7feffffe, PT ;  /* 0x7feffffe3300780c */ /* 0x000fe40003f04070 */
[----:B------:R-:W-:-:S04]  /*269a0*/  IADD3 R51, PT, PT, R48, -0x1, RZ ;  /* 0xffffffff30337810 */ /* 0x000fc80007ffe0ff */
[----:B------:R-:W-:-:S13]  /*269b0*/  ISETP.GT.U32.OR P0, PT, R51, 0x7feffffe, P0 ;  /* 0x7feffffe3300780c */ /* 0x000fda0000704470 */
[----:B------:R-:W-:Y:S05]  /*269c0*/  @P0 BRA `(.L_x_1073) ;  /* 0x0000000000740947 */ /* 0x000fea0003800000 */
[----:B------:R-:W-:Y:S01]  /*269d0*/  LOP3.LUT R48, R33, 0x7ff00000, RZ, 0xc0, !PT ;  /* 0x7ff0000021307812 */ /* 0x000fe200078ec0ff */
[----:B------:R-:W-:-:S03]  /*269e0*/  IMAD.MOV.U32 R50, RZ, RZ, RZ ;  /* 0x000000ffff327224 */ /* 0x000fc600078e00ff */
[CC--:B------:R-:W-:Y:S02]  /*269f0*/  ISETP.GE.U32.AND P0, PT, R28.reuse, R48.reuse, PT ;  /* 0x000000301c00720c */ /* 0x0c0fe40003f06070 */
[----:B------:R-:W-:Y:S02]  /*26a00*/  VIADDMNMX R28, R28, -R48, 0xb9600000, !PT ;  /* 0xb96000001c1c7446 */ /* 0x000fe40007800930 */
[----:B------:R-:W-:Y:S02]  /*26a10*/  SEL R29, R29, 0x63400000, !P0 ;  /* 0x634000001d1d7807 */ /* 0x000fe40004000000 */
[----:B------:R-:W-:-:S04]  /*26a20*/  VIMNMX R28, PT, PT, R28, 0x46a00000, PT ;  /* 0x46a000001c1c7848 */ /* 0x000fc80003fe0100 */
[----:B------:R-:W-:-:S04]  /*26a30*/  IADD3 R28, PT, PT, -R29, R28, RZ ;  /* 0x0000001c1d1c7210 */ /* 0x000fc80007ffe1ff */
[----:B------:R-:W-:-:S06]  /*26a40*/  IADD3 R51, PT, PT, R28, 0x7fe00000, RZ ;  /* 0x7fe000001c337810 */ /* 0x000fcc0007ffe0ff */
[----:B------:R-:W-:-:S10]  /*26a50*/  DMUL R66, R64, R50 ;  /* 0x0000003240427228 */ /* 0x000fd40000000000 */
[----:B------:R-:W-:-:S13]  /*26a60*/  FSETP.GTU.AND P0, PT, |R67|, 1.469367938527859385e-39, PT ;  /* 0x001000004300780b */ /* 0x000fda0003f0c200 */
[----:B------:R-:W-:Y:S05]  /*26a70*/  @P0 BRA `(.L_x_1074) ;  /* 0x0000000000a80947 */ /* 0x000fea0003800000 */
[----:B------:R-:W-:Y:S01]  /*26a80*/  DFMA R30, R64, -R30, R62 ;  /* 0x8000001e401e722b */ /* 0x000fe2000000003e */
[----:B------:R-:W-:-:S09]  /*26a90*/  MOV R50, RZ ;  /* 0x000000ff00327202 */ /* 0x000fd20000000f00 */
[C---:B------:R-:W-:Y:S02]  /*26aa0*/  FSETP.NEU.AND P0, PT, R31.reuse, RZ, PT ;  /* 0x000000ff1f00720b */ /* 0x040fe40003f0d000 */
[----:B------:R-:W-:-:S04]  /*26ab0*/  LOP3.LUT R32, R31, 0x80000000, R33, 0x48, !PT ;  /* 0x800000001f207812 */ /* 0x000fc800078e4821 */
[----:B------:R-:W-:-:S07]  /*26ac0*/  LOP3.LUT R51, R32, R51, RZ, 0xfc, !PT ;  /* 0x0000003320337212 */ /* 0x000fce00078efcff */
[----:B------:R-:W-:Y:S05]  /*26ad0*/  @!P0 BRA `(.L_x_1074) ;  /* 0x0000000000908947 */ /* 0x000fea0003800000 */
[C---:B------:R-:W-:Y:S02]  /*26ae0*/  IADD3 R31, PT, PT, -R28.reuse, RZ, RZ ;  /* 0x000000ff1c1f7210 */ /* 0x040fe40007ffe1ff */
[----:B------:R-:W-:Y:S02]  /*26af0*/  MOV R30, RZ ;  /* 0x000000ff001e7202 */ /* 0x000fe40000000f00 */
[----:B------:R-:W-:-:S04]  /*26b00*/  IADD3 R28, PT, PT, -R28, -0x43300000, RZ ;  /* 0xbcd000001c1c7810 */ /* 0x000fc80007ffe1ff */
[----:B------:R-:W-:Y:S02]  /*26b10*/  DFMA R30, R66, -R30, R64 ;  /* 0x8000001e421e722b */ /* 0x000fe40000000040 */
[----:B------:R-:W-:-:S08]  /*26b20*/  DMUL.RP R64, R64, R50 ;  /* 0x0000003240407228 */ /* 0x000fd00000008000 */
[----:B------:R-:W-:Y:S02]  /*26b30*/  FSETP.NEU.AND P0, PT, |R31|, R28, PT ;  /* 0x0000001c1f00720b */ /* 0x000fe40003f0d200 */
[----:B------:R-:W-:Y:S02]  /*26b40*/  LOP3.LUT R32, R65, R32, RZ, 0x3c, !PT ;  /* 0x0000002041207212 */ /* 0x000fe400078e3cff */
[----:B------:R-:W-:Y:S02]  /*26b50*/  FSEL R28, R64, R66, !P0 ;  /* 0x00000042401c7208 */ /* 0x000fe40004000000 */
[----:B------:R-:W-:Y:S02]  /*26b60*/  FSEL R32, R32, R67, !P0 ;  /* 0x0000004320207208 */ /* 0x000fe40004000000 */
[----:B------:R-:W-:Y:S02]  /*26b70*/  MOV R66, R28 ;  /* 0x0000001c00427202 */ /* 0x000fe40000000f00 */
[----:B------:R-:W-:Y:S01]  /*26b80*/  MOV R67, R32 ;  /* 0x0000002000437202 */ /* 0x000fe20000000f00 */
[----:B------:R-:W-:Y:S06]  /*26b90*/  BRA `(.L_x_1074) ;  /* 0x0000000000607947 */ /* 0x000fec0003800000 */
.L_x_1073:
[----:B------:R-:W-:-:S14]  /*26ba0*/  DSETP.NAN.AND P0, PT, R60, R60, PT ;  /* 0x0000003c3c00722a */ /* 0x000fdc0003f08000 */
[----:B------:R-:W-:Y:S05]  /*26bb0*/  @P0 BRA `(.L_x_1075) ;  /* 0x00000000004c0947 */ /* 0x000fea0003800000 */
[----:B------:R-:W-:-:S14]  /*26bc0*/  DSETP.NAN.AND P0, PT, R32, R32, PT ;  /* 0x000000202000722a */ /* 0x000fdc0003f08000 */
[----:B------:R-:W-:Y:S05]  /*26bd0*/  @P0 BRA `(.L_x_1076) ;  /* 0x0000000000340947 */ /* 0x000fea0003800000 */
[----:B------:R-:W-:Y:S02]  /*26be0*/  ISETP.NE.AND P0, PT, R50, R48, PT ;  /* 0x000000303200720c */ /* 0x000fe40003f05270 */
[----:B------:R-:W-:Y:S02]  /*26bf0*/  MOV R66, 0x0 ;  /* 0x0000000000427802 */ /* 0x000fe40000000f00 */
[----:B------:R-:W-:-:S09]  /*26c00*/  MOV R67, 0xfff80000 ;  /* 0xfff8000000437802 */ /* 0x000fd20000000f00 */
[----:B------:R-:W-:Y:S05]  /*26c10*/  @!P0 BRA `(.L_x_1074) ;  /* 0x0000000000408947 */ /* 0x000fea0003800000 */
[----:B------:R-:W-:Y:S02]  /*26c20*/  ISETP.NE.AND P0, PT, R50, 0x7ff00000, PT ;  /* 0x7ff000003200780c */ /* 0x000fe40003f05270 */
[----:B------:R-:W-:Y:S02]  /*26c30*/  LOP3.LUT R32, R61, 0x80000000, R33, 0x48, !PT ;  /* 0x800000003d207812 */ /* 0x000fe400078e4821 */
[----:B------:R-:W-:-:S13]  /*26c40*/  ISETP.EQ.OR P0, PT, R48, RZ, !P0 ;  /* 0x000000ff3000720c */ /* 0x000fda0004702670 */
[----:B------:R-:W-:Y:S01]  /*26c50*/  @P0 LOP3.LUT R28, R32, 0x7ff00000, RZ, 0xfc, !PT ;  /* 0x7ff00000201c0812 */ /* 0x000fe200078efcff */
[----:B------:R-:W-:Y:S01]  /*26c60*/  @!P0 IMAD.MOV.U32 R66, RZ, RZ, RZ ;  /* 0x000000ffff428224 */ /* 0x000fe200078e00ff */
[----:B------:R-:W-:Y:S02]  /*26c70*/  @!P0 MOV R67, R32 ;  /* 0x0000002000438202 */ /* 0x000fe40000000f00 */
[----:B------:R-:W-:Y:S02]  /*26c80*/  @P0 MOV R66, RZ ;  /* 0x000000ff00420202 */ /* 0x000fe40000000f00 */
[----:B------:R-:W-:Y:S01]  /*26c90*/  @P0 MOV R67, R28 ;  /* 0x0000001c00430202 */ /* 0x000fe20000000f00 */
[----:B------:R-:W-:Y:S06]  /*26ca0*/  BRA `(.L_x_1074) ;  /* 0x00000000001c7947 */ /* 0x000fec0003800000 */
.L_x_1076:
[----:B------:R-:W-:Y:S02]  /*26cb0*/  LOP3.LUT R28, R33, 0x80000, RZ, 0xfc, !PT ;  /* 0x00080000211c7812 */ /* 0x000fe400078efcff */
[----:B------:R-:W-:Y:S02]  /*26cc0*/  MOV R66, R32 ;  /* 0x0000002000427202 */ /* 0x000fe40000000f00 */
[----:B------:R-:W-:Y:S01]  /*26cd0*/  MOV R67, R28 ;  /* 0x0000001c00437202 */ /* 0x000fe20000000f00 */
[----:B------:R-:W-:Y:S06]  /*26ce0*/  BRA `(.L_x_1074) ;  /* 0x00000000000c7947 */ /* 0x000fec0003800000 */
.L_x_1075:
[----:B------:R-:W-:Y:S02]  /*26cf0*/  LOP3.LUT R28, R61, 0x80000, RZ, 0xfc, !PT ;  /* 0x000800003d1c7812 */ /* 0x000fe400078efcff */
[----:B------:R-:W-:Y:S02]  /*26d00*/  MOV R66, R60 ;  /* 0x0000003c00427202 */ /* 0x000fe40000000f00 */
[----:B------:R-:W-:-:S07]  /*26d10*/  MOV R67, R28 ;  /* 0x0000001c00437202 */ /* 0x000fce0000000f00 */
.L_x_1074:
[----:B------:R-:W-:Y:S05]  /*26d20*/  BSYNC.RECONVERGENT B4 ;  /* 0x0000000000047941 */ /* 0x000fea0003800200 */
.L_x_1072:
[----:B------:R-:W-:Y:S01]  /*26d30*/  HFMA2 R31, -RZ, RZ, 0, 0 ;  /* 0x00000000ff1f7431 */ /* 0x000fe200000001ff */
[----:B------:R-:W-:Y:S01]  /*26d40*/  MOV R30, R26 ;  /* 0x0000001a001e7202 */ /* 0x000fe20000000f00 */
[----:B------:R-:W-:Y:S01]  /*26d50*/  IMAD.MOV.U32 R28, RZ, RZ, R66 ;  /* 0x000000ffff1c7224 */ /* 0x000fe200078e0042 */
[----:B------:R-:W-:Y:S02]  /*26d60*/  MOV R29, R67 ;  /* 0x00000043001d7202 */ /* 0x000fe40000000f00 */
[----:B------:R-:W-:Y:S05]  /*26d70*/  RET.REL.NODEC R30 `(_Z34query_and_interpolation_sphere_gpuiiiiiPKfS0_S0_S0_S0_bPf) ;  /* 0xfffffd901ea07950 */ /* 0x000fea0003c3ffff */
        .weak           $__internal_7_$__cuda_sm20_rcp_rn_f32_slowpath
        .type           $__internal_7_$__cuda_sm20_rcp_rn_f32_slowpath,@function
        .size           $__internal_7_$__cuda_sm20_rcp_rn_f32_slowpath,($__internal_8_$__cuda_sm20_sqrt_rn_f32_slowpath - $__internal_7_$__cuda_sm20_rcp_rn_f32_slowpath)
$__internal_7_$__cuda_sm20_rcp_rn_f32_slowpath:
[----:B------:R-:W-:Y:S01]  /*26d80*/  SHF.L.U32 R28, R31, 0x1, RZ ;  /* 0x000000011f1c7819 */ /* 0x000fe200000006ff */
[----:B------:R-:W-:Y:S03]  /*26d90*/  BSSY.RECONVERGENT B4, `(.L_x_1077) ;  /* 0x0000030000047945 */ /* 0x000fe60003800200 */
        /* <DEDUP_REMOVED lines=13> */
.L_x_1078:
[----:B------:R-:W-:-:S04]  /*26e70*/  IADD3 R26, PT, PT, R28, -0xfd, RZ ;  /* 0xffffff031c1a7810 */ /* 0x000fc80007ffe0ff */
[----:B------:R-:W-:-:S13]  /*26e80*/  ISETP.GT.U32.AND P0, PT, R26, 0x1, PT ;  /* 0x000000011a00780c */ /* 0x000fda0003f04070 */
[----:B------:R-:W-:Y:S05]  /*26e90*/  @P0 BRA `(.L_x_1080) ;  /* 0x0000000000780947 */ /* 0x000fea0003800000 */
[----:B------:R-:W-:Y:S02]  /*26ea0*/  LOP3.LUT R32, R31, 0x7fffff, RZ, 0xc0, !PT ;  /* 0x007fffff1f207812 */ /* 0x000fe400078ec0ff */
[----:B------:R-:W-:Y:S02]  /*26eb0*/  MOV R29, 0x3 ;  /* 0x00000003001d7802 */ /* 0x000fe40000000f00 */
[----:B------:R-:W-:Y:S02]  /*26ec0*/  LOP3.LUT R32, R32, 0x3f800000, RZ, 0xfc, !PT ;  /* 0x3f80000020207812 */ /* 0x000fe400078efcff */
[----:B------:R-:W-:Y:S02]  /*26ed0*/  SHF.L.U32 R29, R29, R26, RZ ;  /* 0x0000001a1d1d7219 */ /* 0x000fe400000006ff */
[----:B------:R-:W0:Y:S01]  /*26ee0*/  MUFU.RCP R33, R32 ;  /* 0x0000002000217308 */ /* 0x000e220000001000 */
[----:B------:R-:W-:Y:S01]  /*26ef0*/  IADD3 R28, PT, PT, R28, -0xfc, RZ ;  /* 0xffffff041c1c7810 */ /* 0x000fe20007ffe0ff */
        /* <DEDUP_REMOVED lines=20> */
[----:B------:R-:W-:-:S04]  /*27040*/  @!P0 IADD3 R28, PT, PT, R28, 0x1, RZ ;  /* 0x000000011c1c8810 */ /* 0x000fc80007ffe0ff */
[----:B------:R-:W-:-:S04]  /*27050*/  @!P1 SHF.L.U32 R28, R28, 0x1, RZ ;  /* 0x000000011c1c9819 */ /* 0x000fc800000006ff */
[----:B------:R-:W-:Y:S01]  /*27060*/  LOP3.LUT R29, R28, 0x80000000, R31, 0xf8, !PT ;  /* 0x800000001c1d7812 */ /* 0x000fe200078ef81f */
[----:B------:R-:W-:Y:S06]  /*27070*/  BRA `(.L_x_1079) ;  /* 0x0000000000047947 */ /* 0x000fec0003800000 */
.L_x_1080:
[----:B------:R0:W1:Y:S02]  /*27080*/  MUFU.RCP R29, R31 ;  /* 0x0000001f001d7308 */ /* 0x0000640000001000 */
.L_x_1079:
[----:B------:R-:W-:Y:S05]  /*27090*/  BSYNC.RECONVERGENT B4 ;  /* 0x0000000000047941 */ /* 0x000fea0003800200 */
.L_x_1077:
[----:B------:R-:W-:Y:S01]  /*270a0*/  HFMA2 R33, -RZ, RZ, 0, 0 ;  /* 0x00000000ff217431 */ /* 0x000fe200000001ff */
[----:B------:R-:W-:-:S04]  /*270b0*/  MOV R32, R30 ;  /* 0x0000001e00207202 */ /* 0x000fc80000000f00 */
[----:B01----:R-:W-:Y:S05]  /*270c0*/  RET.REL.NODEC R32 `(_Z34query_and_interpolation_sphere_gpuiiiiiPKfS0_S0_S0_S0_bPf) ;  /* 0xfffffd8c20cc7950 */ /* 0x003fea0003c3ffff */
        .weak           $__internal_8_$__cuda_sm20_sqrt_rn_f32_slowpath
        .type           $__internal_8_$__cuda_sm20_sqrt_rn_f32_slowpath,@function
        .size           $__internal_8_$__cuda_sm20_sqrt_rn_f32_slowpath,($__internal_9_$__cuda_sm3x_div_rn_noftz_f32_slowpath - $__internal_8_$__cuda_sm20_sqrt_rn_f32_slowpath)
$__internal_8_$__cuda_sm20_sqrt_rn_f32_slowpath:
        /* <DEDUP_REMOVED lines=13> */
[----:B------:R-:W-:-:S03]  /*271a0*/  @P0 FMUL.FTZ R29, R29, 0.5 ;  /* 0x3f0000001d1d0820 */ /* 0x000fc60000410000 */
[----:B------:R-:W-:-:S04]  /*271b0*/  @P0 FADD.FTZ R30, -R31, -RZ ;  /* 0x800000ff1f1e0221 */ /* 0x000fc80000010100 */
[----:B------:R-:W-:Y:S01]  /*271c0*/  @P0 FFMA R30, R31, R30, R32 ;  /* 0x0000001e1f1e0223 */ /* 0x000fe20000000020 */
[----:B------:R-:W-:-:S03]  /*271d0*/  @!P0 MOV R32, R28 ;  /* 0x0000001c00208202 */ /* 0x000fc60000000f00 */
[----:B------:R-:W-:-:S04]  /*271e0*/  @P0 FFMA R29, R30, R29, R31 ;  /* 0x0000001d1e1d0223 */ /* 0x000fc8000000001f */
[----:B------:R-:W-:-:S07]  /*271f0*/  @P0 FMUL.FTZ R32, R29, 2.3283064365386962891e-10 ;  /* 0x2f8000001d200820 */ /* 0x000fce0000410000 */
.L_x_1081:
[----:B------:R-:W-:Y:S01]  /*27200*/  HFMA2 R29, -RZ, RZ, 0, 0 ;  /* 0x00000000ff1d7431 */ /* 0x000fe200000001ff */
[----:B------:R-:W-:-:S04]  /*27210*/  MOV R28, R26 ;  /* 0x0000001a001c7202 */ /* 0x000fc80000000f00 */
[----:B------:R-:W-:Y:S05]  /*27220*/  RET.REL.NODEC R28 `(_Z34query_and_interpolation_sphere_gpuiiiiiPKfS0_S0_S0_S0_bPf) ;  /* 0xfffffd8c1c747950 */ /* 0x000fea0003c3ffff */
        .weak           $__internal_9_$__cuda_sm3x_div_rn_noftz_f32_slowpath
        .type           $__internal_9_$__cuda_sm3x_div_rn_noftz_f32_slowpath,@function
        .size           $__internal_9_$__cuda_sm3x_div_rn_noftz_f32_slowpath,(.L_x_1103 - $__internal_9_$__cuda_sm3x_div_rn_noftz_f32_slowpath)
$__internal_9_$__cuda_sm3x_div_rn_noftz_f32_slowpath:
[----:B------:R-:W-:Y:S01]  /*27230*/  SHF.R.U32.HI R28, RZ, 0x17, R31 ;  /* 0x00000017ff1c7819 */ /* 0x000fe2000001161f */
[----:B------:R-:W-:Y:S01]  /*27240*/  BSSY.RECONVERGENT B4, `(.L_x_1082) ;  /* 0x0000064000047945 */ /* 0x000fe20003800200 */
[----:B------:R-:W-:Y:S02]  /*27250*/  SHF.R.U32.HI R48, RZ, 0x17, R32 ;  /* 0x00000017ff307819 */ /* 0x000fe40000011620 */
[----:B------:R-:W-:Y:S02]  /*27260*/  LOP3.LUT R28, R28, 0xff, RZ, 0xc0, !PT ;  /* 0x000000ff1c1c7812 */ /* 0x000fe400078ec0ff */
[----:B------:R-:W-:Y:S02]  /*27270*/  LOP3.LUT R48, R48, 0xff, RZ, 0xc0, !PT ;  /* 0x000000ff30307812 */ /* 0x000fe400078ec0ff */
[----:B------:R-:W-:Y:S02]  /*27280*/  IADD3 R26, PT, PT, R28, -0x1, RZ ;  /* 0xffffffff1c1a7810 */ /* 0x000fe40007ffe0ff */
[----:B------:R-:W-:-:S02]  /*27290*/  IADD3 R30, PT, PT, R48, -0x1, RZ ;  /* 0xffffffff301e7810 */ /* 0x000fc40007ffe0ff */
[----:B------:R-:W-:Y:S02]  /*272a0*/  ISETP.GT.U32.AND P0, PT, R26, 0xfd, PT ;  /* 0x000000fd1a00780c */ /* 0x000fe40003f04070 */
[----:B------:R-:W-:Y:S02]  /*272b0*/  MOV R33, R32 ;  /* 0x0000002000217202 */ /* 0x000fe40000000f00 */
[----:B------:R-:W-:-:S13]  /*272c0*/  ISETP.GT.U32.OR P0, PT, R30, 0xfd, P0 ;  /* 0x000000fd1e00780c */ /* 0x000fda0000704470 */
[----:B------:R-:W-:Y:S01]  /*272d0*/  @!P0 MOV R50, RZ ;  /* 0x000000ff00328202 */ /* 0x000fe20000000f00 */
        /* <DEDUP_REMOVED lines=19> */
[----:B------:R-:W-:Y:S01]  /*27410*/  @P0 IMAD.MOV.U32 R50, RZ, RZ, RZ ;  /* 0x000000ffff320224 */ /* 0x000fe200078e00ff */
[----:B------:R-:W-:Y:S01]  /*27420*/  @!P0 MOV R50, 0xffffffc0 ;  /* 0xffffffc000328802 */ /* 0x000fe20000000f00 */
[----:B------:R-:W-:Y:S01]  /*27430*/  @!P0 FFMA R33, R32, 1.84467440737095516160e+19, RZ ;  /* 0x5f80000020218823 */ /* 0x000fe200000000ff */
[----:B------:R-:W-:Y:S02]  /*27440*/  @!P1 FFMA R31, R31, 1.84467440737095516160e+19, RZ ;  /* 0x5f8000001f1f9823 */ /* 0x000fe400000000ff */
[----:B------:R-:W-:-:S07]  /*27450*/  @!P1 IADD3 R50, PT, PT, R50, 0x40, RZ ;  /* 0x0000004032329810 */ /* 0x000fce0007ffe0ff */
.L_x_1083:
[----:B------:R-:W-:Y:S01]  /*27460*/  LEA R26, R28, 0xc0800000, 0x17 ;  /* 0xc08000001c1a7811 */ /* 0x000fe200078eb8ff */
[----:B------:R-:W-:Y:S01]  /*27470*/  BSSY.RECONVERGENT B5, `(.L_x_1088) ;  /* 0x0000036000057945 */ /* 0x000fe20003800200 */
[----:B------:R-:W-:Y:S02]  /*27480*/  IADD3 R48, PT, PT, R48, -0x7f, RZ ;  /* 0xffffff8130307810 */ /* 0x000fe40007ffe0ff */
[----:B------:R-:W-:Y:S02]  /*27490*/  IADD3 R31, PT, PT, -R26, R31, RZ ;  /* 0x0000001f1a1f7210 */ /* 0x000fe40007ffe1ff */
[C---:B------:R-:W-:Y:S01]  /*274a0*/  IADD3 R28, PT, PT, R48.reuse, 0x7f, -R28 ;  /* 0x0000007f301c7810 */ /* 0x040fe20007ffe81c */
[----:B------:R-:W-:Y:S01]  /*274b0*/  IMAD R33, R48, -0x800000, R33 ;  /* 0xff80000030217824 */ /* 0x000fe200078e0221 */
[----:B------:R-:W0:Y:S01]  /*274c0*/  MUFU.RCP R26, R31 ;  /* 0x0000001f001a7308 */ /* 0x000e220000001000 */
[----:B------:R-:W-:Y:S01]  /*274d0*/  FADD.FTZ R32, -R31, -RZ ;  /* 0x800000ff1f207221 */ /* 0x000fe20000010100 */
[----:B------:R-:W-:-:S03]  /*274e0*/  IADD3 R50, PT, PT, R28, R50, RZ ;  /* 0x000000321c327210 */ /* 0x000fc60007ffe0ff */
[----:B0-----:R-:W-:-:S04]  /*274f0*/  FFMA R30, R26, R32, 1 ;  /* 0x3f8000001a1e7423 */ /* 0x001fc80000000020 */
        /* <DEDUP_REMOVED lines=8> */
[----:B------:R-:W-:-:S04]  /*27580*/  IADD3 R28, PT, PT, R28, R50, RZ ;  /* 0x000000321c1c7210 */ /* 0x000fc80007ffe0ff */
[----:B------:R-:W-:-:S04]  /*27590*/  IADD3 R31, PT, PT, R28, -0x1, RZ ;  /* 0xffffffff1c1f7810 */ /* 0x000fc80007ffe0ff */
        /* <DEDUP_REMOVED lines=9> */
[CCC-:B------:R-:W-:Y:S01]  /*27630*/  FFMA.RP R33, R26.reuse, R32.reuse, R30.reuse ;  /* 0x000000201a217223 */ /* 0x1c0fe2000000801e */
[CCC-:B------:R-:W-:Y:S01]  /*27640*/  FFMA.RM R31, R26.reuse, R32.reuse, R30.reuse ;  /* 0x000000201a1f7223 */ /* 0x1c0fe2000000401e */
[----:B------:R-:W-:Y:S01]  /*27650*/  FFMA.RZ R26, R26, R32, R30 ;  /* 0x000000201a1a7223 */ /* 0x000fe2000000c01e */
[C---:B------:R-:W-:Y:S02]  /*27660*/  ISETP.NE.AND P1, PT, R28.reuse, RZ, PT ;  /* 0x000000ff1c00720c */ /* 0x040fe40003f25270 */
[----:B------:R-:W-:Y:S02]  /*27670*/  ISETP.NE.AND P2, PT, R28, RZ, PT ;  /* 0x000000ff1c00720c */ /* 0x000fe40003f45270 */
[----:B------:R-:W-:Y:S02]  /*27680*/  LOP3.LUT R26, R26, 0x7fffff, RZ, 0xc0, !PT ;  /* 0x007fffff1a1a7812 */ /* 0x000fe400078ec0ff */
[----:B------:R-:W-:Y:S02]  /*27690*/  FSETP.NEU.FTZ.AND P0, PT, R33, R31, PT ;  /* 0x0000001f2100720b */ /* 0x000fe40003f1d000 */
[----:B------:R-:W-:Y:S01]  /*276a0*/  LOP3.LUT R30, R26, 0x800000, RZ, 0xfc, !PT ;  /* 0x008000001a1e7812 */ /* 0x000fe200078efcff */
[C---:B------:R-:W-:Y:S01]  /*276b0*/  VIADD R26, R28.reuse, 0x20 ;  /* 0x000000201c1a7836 */ /* 0x040fe20000000000 */
[----:B------:R-:W-:-:S04]  /*276c0*/  IADD3 R28, PT, PT, -R28, RZ, RZ ;  /* 0x000000ff1c1c7210 */ /* 0x000fc80007ffe1ff */
        /* <DEDUP_REMOVED lines=12> */
.L_x_1090:
[----:B------:R-:W-:-:S04]  /*27790*/  LOP3.LUT R48, R48, 0x80000000, RZ, 0xc0, !PT ;  /* 0x8000000030307812 */ /* 0x000fc800078ec0ff */
[----:B------:R-:W-:Y:S01]  /*277a0*/  LOP3.LUT R48, R48, 0x7f800000, RZ, 0xfc, !PT ;  /* 0x7f80000030307812 */ /* 0x000fe200078efcff */
[----:B------:R-:W-:Y:S06]  /*277b0*/  BRA `(.L_x_1091) ;  /* 0x0000000000047947 */ /* 0x000fec0003800000 */
.L_x_1089:
[----:B------:R-:W-:-:S07]  /*277c0*/  LEA R48, R50, R48, 0x17 ;  /* 0x0000003032307211 */ /* 0x000fce00078eb8ff */
.L_x_1091:
[----:B------:R-:W-:Y:S05]  /*277d0*/  BSYNC.RECONVERGENT B5 ;  /* 0x0000000000057941 */ /* 0x000fea0003800200 */
.L_x_1088:
[----:B------:R-:W-:Y:S01]  /*277e0*/  MOV R31, R48 ;  /* 0x00000030001f7202 */ /* 0x000fe20000000f00 */
[----:B------:R-:W-:Y:S06]  /*277f0*/  BRA `(.L_x_1092) ;  /* 0x0000000000207947 */ /* 0x000fec0003800000 */
.L_x_1087:
[----:B------:R-:W-:-:S04]  /*27800*/  LOP3.LUT R31, R31, 0x80000000, R33, 0x48, !PT ;  /* 0x800000001f1f7812 */ /* 0x000fc800078e4821 */
[----:B------:R-:W-:Y:S01]  /*27810*/  LOP3.LUT R31, R31, 0x7f800000, RZ, 0xfc, !PT ;  /* 0x7f8000001f1f7812 */ /* 0x000fe200078efcff */
[----:B------:R-:W-:Y:S06]  /*27820*/  BRA `(.L_x_1092) ;  /* 0x0000000000147947 */ /* 0x000fec0003800000 */
.L_x_1086:
[----:B------:R-:W-:Y:S01]  /*27830*/  LOP3.LUT R31, R31, 0x80000000, R33, 0x48, !PT ;  /* 0x800000001f1f7812 */ /* 0x000fe200078e4821 */
[----:B------:R-:W-:Y:S06]  /*27840*/  BRA `(.L_x_1092) ;  /* 0x00000000000c7947 */ /* 0x000fec0003800000 */
.L_x_1085:
[----:B------:R-:W0:Y:S01]  /*27850*/  MUFU.RSQ R31, -QNAN ;  /* 0xffc00000001f7908 */ /* 0x000e220000001400 */
[----:B------:R-:W-:Y:S05]  /*27860*/  BRA `(.L_x_1092) ;  /* 0x0000000000047947 */ /* 0x000fea0003800000 */
.L_x_1084:
[----:B------:R-:W-:-:S07]  /*27870*/  FADD.FTZ R31, R32, R31 ;  /* 0x0000001f201f7221 */ /* 0x000fce0000010000 */
.L_x_1092:
[----:B------:R-:W-:Y:S05]  /*27880*/  BSYNC.RECONVERGENT B4 ;  /* 0x0000000000047941 */ /* 0x000fea0003800200 */
.L_x_1082:
[----:B------:R-:W-:Y:S01]  /*27890*/  MOV R28, R29 ;  /* 0x0000001d001c7202 */ /* 0x000fe20000000f00 */
[----:B------:R-:W-:Y:S01]  /*278a0*/  HFMA2 R29, -RZ, RZ, 0, 0 ;  /* 0x00000000ff1d7431 */ /* 0x000fe200000001ff */
[----:B0-----:R-:W-:-:S03]  /*278b0*/  MOV R26, R31 ;  /* 0x0000001f001a7202 */ /* 0x001fc60000000f00 */
[----:B------:R-:W-:Y:S05]  /*278c0*/  RET.REL.NODEC R28 `(_Z34query_and_interpolation_sphere_gpuiiiiiPKfS0_S0_S0_S0_bPf) ;  /* 0xfffffd841ccc7950 */ /* 0x000fea0003c3ffff */
.L_x_1093:
        /* <DEDUP_REMOVED lines=11> */
.L_x_1103:


//--------------------- .nv.shared.reserved.0     --------------------------
	.section	.nv.shared.reserved.0,"aw",@nobits
	.weak		__nv_reservedSMEM_offset_0_alias
	.size		__nv_reservedSMEM_offset_0_alias, 0, 64
	.other		__nv_reservedSMEM_offset_0_alias,@"STO_CUDA_RESERVED_SHARED STV_DEFAULT"
__nv_reservedSMEM_offset_0_alias:
	.zero		0
	.zero		64


//--------------------- .nv.constant0._Z39query_and_interpolation_sphere_grad_gpuiiiiiPKfS0_S0_S0_S0_S0_Pf --------------------------
	.section	.nv.constant0._Z39query_and_interpolation_sphere_grad_gpuiiiiiPKfS0_S0_S0_S0_S0_Pf,"a",@progbits
	.sectionflags	@""
	.align	4
.nv.constant0._Z39query_and_interpolation_sphere_grad_gpuiiiiiPKfS0_S0_S0_S0_S0_Pf:
	.zero		976


//--------------------- .nv.constant0._Z34query_and_interpolation_sphere_gpuiiiiiPKfS0_S0_S0_S0_bPf --------------------------
	.section	.nv.constant0._Z34query_and_interpolation_sphere_gpuiiiiiPKfS0_S0_S0_S0_bPf,"a",@progbits
	.sectionflags	@""
	.align	4
.nv.constant0._Z34query_and_interpolation_sphere_gpuiiiiiPKfS0_S0_S0_S0_bPf:
	.zero		976


//--------------------- SYMBOLS --------------------------

	.type		.nv.reservedSmem.offset0,@object
	.size		.nv.reservedSmem.offset0,0x4
